def matmul_kernel(
    a_ptr,
    b_ptr,
    c_ptr,
    M,
    N,
    K,
    stride_am,
    stride_ak,
    stride_bk,
    stride_bn,
    stride_cm,
    stride_cn,
    BLOCK_M: tl.constexpr,
    BLOCK_N: tl.constexpr,
    BLOCK_K: tl.constexpr,
    GROUP_M: tl.constexpr,
):
    pid = tl.program_id(axis=0)
    num_pid_m = tl.cdiv(M, BLOCK_M)
    num_pid_n = tl.cdiv(N, BLOCK_N)
    num_pid_in_group = GROUP_M * num_pid_n
    group_id = pid // num_pid_in_group
    first_pid_m = group_id * GROUP_M
    group_size_m = min(num_pid_m - first_pid_m, GROUP_M)
    pid_m = first_pid_m + ((pid % num_pid_in_group) % group_size_m)
    pid_n = (pid % num_pid_in_group) // group_size_m

    offs_am = (pid_m * BLOCK_M + tl.arange(0, BLOCK_M)) % M
    offs_bn = (pid_n * BLOCK_N + tl.arange(0, BLOCK_N)) % N
    offs_k = tl.arange(0, BLOCK_K)
    a_ptrs = a_ptr + offs_am[:, None] * stride_am + offs_k[None, :] * stride_ak
    b_ptrs = b_ptr + offs_k[:, None] * stride_bk + offs_bn[None, :] * stride_bn

    acc = tl.zeros((BLOCK_M, BLOCK_N), dtype=tl.float32)
    for kk in range(0, tl.cdiv(K, BLOCK_K)):
        a = tl.load(a_ptrs, mask=offs_k[None, :] < K - kk * BLOCK_K, other=0.0)
        b = tl.load(b_ptrs, mask=offs_k[:, None] < K - kk * BLOCK_K, other=0.0)
        acc = tl.dot(a, b, acc)
        a_ptrs += BLOCK_K * stride_ak
        b_ptrs += BLOCK_K * stride_bk

    c = acc.to(c_ptr.dtype.element_ty)
    offs_cm = pid_m * BLOCK_M + tl.arange(0, BLOCK_M)
    offs_cn = pid_n * BLOCK_N + tl.arange(0, BLOCK_N)
    c_ptrs = c_ptr + offs_cm[:, None] * stride_cm + offs_cn[None, :] * stride_cn
    mask = (offs_cm[:, None] < M) & (offs_cn[None, :] < N)
    tl.store(c_ptrs, c, mask=mask)

# config = {"BLOCK_K": 128, "BLOCK_M": 512, "BLOCK_N": 16, "GROUP_M": 8, "arch": "sm_80", "dtype": "fp16", "num_ctas": 1, "num_stages": 2, "num_warps": 2}
# arch = sm_80


// ===== COMPILED SASS (sm_80) =====

	.target	sm_80

	.elftype	@"ET_EXEC"


//--------------------- .note.nv.tkinfo           --------------------------
	.section	.note.nv.tkinfo,"",@"SHT_NOTE"
	.sectionflags	@"SHF_NOTE_NV_TKINFO"
	.tkinfo
        /*0018*/ 	.word	0x00000002
        /*0030*/ 	.string	""
        /*0030*/ 	.string	"ptxas"
        /*0030*/ 	.string	"Cuda compilation tools, release 13.0, V13.0.88"
        /*0030*/ 	.string	"Build cuda_13.0.r13.0/compiler.36424714_0"
        /*0030*/ 	.string	"-v  -suppress-debug-info  -lineinfo  -arch sm_80 "



//--------------------- .note.nv.cuinfo           --------------------------
	.section	.note.nv.cuinfo,"",@"SHT_NOTE"
	.sectionflags	@"SHF_NOTE_NV_CUINFO"
        /*0018*/ 	.short	0x0002
        /*001a*/ 	.short	0x0050
        /*001c*/ 	.short	0x0082
	.zero		2


//--------------------- .nv.info                  --------------------------
	.section	.nv.info,"",@"SHT_CUDA_INFO"
	.align	4


	//----- nvinfo : EIATTR_REGCOUNT
	.align		4
        /*0000*/ 	.byte	0x04, 0x2f
        /*0002*/ 	.short	(.L_1 - .L_0)
	.align		4
.L_0:
        /*0004*/ 	.word	index@(matmul_kernel)
        /*0008*/ 	.word	0x00000020


	//----- nvinfo : EIATTR_FRAME_SIZE
	.align		4
.L_1:
        /*000c*/ 	.byte	0x04, 0x11
        /*000e*/ 	.short	(.L_3 - .L_2)
	.align		4
.L_2:
        /*0010*/ 	.word	index@(matmul_kernel)
        /*0014*/ 	.word	0x00004720


	//----- nvinfo : EIATTR_MIN_STACK_SIZE
	.align		4
.L_3:
        /*0018*/ 	.byte	0x04, 0x12
        /*001a*/ 	.short	(.L_5 - .L_4)
	.align		4
.L_4:
        /*001c*/ 	.word	index@(matmul_kernel)
        /*0020*/ 	.word	0x00004720
.L_5:


//--------------------- .nv.info.matmul_kernel    --------------------------
	.section	.nv.info.matmul_kernel,"",@"SHT_CUDA_INFO"
	.sectionflags	@""
	.align	4


	//----- nvinfo : EIATTR_CUDA_API_VERSION
	.align		4
        /*0000*/ 	.byte	0x04, 0x37
        /*0002*/ 	.short	(.L_7 - .L_6)
.L_6:
        /*0004*/ 	.word	0x00000082


	//----- nvinfo : EIATTR_SW2861232_WAR
	.align		4
.L_7:
        /*0008*/ 	.byte	0x01, 0x35
	.zero		2


	//----- nvinfo : EIATTR_PARAM_CBANK
	.align		4
        /*000c*/ 	.byte	0x04, 0x0a
        /*000e*/ 	.short	(.L_9 - .L_8)
	.align		4
.L_8:
        /*0010*/ 	.word	index@(.nv.constant0.matmul_kernel)
        /*0014*/ 	.short	0x0160
        /*0016*/ 	.short	0x0050


	//----- nvinfo : EIATTR_CBANK_PARAM_SIZE
	.align		4
.L_9:
        /*0018*/ 	.byte	0x03, 0x19
        /*001a*/ 	.short	0x0050


	//----- nvinfo : EIATTR_KPARAM_INFO
	.align		4
        /*001c*/ 	.byte	0x04, 0x17
        /*001e*/ 	.short	(.L_11 - .L_10)
.L_10:
        /*0020*/ 	.word	0x00000000
        /*0024*/ 	.short	0x000d
        /*0026*/ 	.short	0x0048
        /*0028*/ 	.byte	0x00, 0xf4, 0x21, 0x00


	//----- nvinfo : EIATTR_KPARAM_INFO
	.align		4
.L_11:
        /*002c*/ 	.byte	0x04, 0x17
        /*002e*/ 	.short	(.L_13 - .L_12)
.L_12:
        /*0030*/ 	.word	0x00000000
        /*0034*/ 	.short	0x000c
        /*0036*/ 	.short	0x0040
        /*0038*/ 	.byte	0x00, 0xf4, 0x21, 0x00


	//----- nvinfo : EIATTR_KPARAM_INFO
	.align		4
.L_13:
        /*003c*/ 	.byte	0x04, 0x17
        /*003e*/ 	.short	(.L_15 - .L_14)
.L_14:
        /*0040*/ 	.word	0x00000000
        /*0044*/ 	.short	0x000b
        /*0046*/ 	.short	0x0038
        /*0048*/ 	.byte	0x00, 0xf0, 0x11, 0x00


	//----- nvinfo : EIATTR_KPARAM_INFO
	.align		4
.L_15:
        /*004c*/ 	.byte	0x04, 0x17
        /*004e*/ 	.short	(.L_17 - .L_16)
.L_16:
        /*0050*/ 	.word	0x00000000
        /*0054*/ 	.short	0x000a
        /*0056*/ 	.short	0x0034
        /*0058*/ 	.byte	0x00, 0xf0, 0x11, 0x00


	//----- nvinfo : EIATTR_KPARAM_INFO
	.align		4
.L_17:
        /*005c*/ 	.byte	0x04, 0x17
        /*005e*/ 	.short	(.L_19 - .L_18)
.L_18:
        /*0060*/ 	.word	0x00000000
        /*0064*/ 	.short	0x0009
        /*0066*/ 	.short	0x0030
        /*0068*/ 	.byte	0x00, 0xf0, 0x11, 0x00


	//----- nvinfo : EIATTR_KPARAM_INFO
	.align		4
.L_19:
        /*006c*/ 	.byte	0x04, 0x17
        /*006e*/ 	.short	(.L_21 - .L_20)
.L_20:
        /*0070*/ 	.word	0x00000000
        /*0074*/ 	.short	0x0008
        /*0076*/ 	.short	0x002c
        /*0078*/ 	.byte	0x00, 0xf0, 0x11, 0x00


	//----- nvinfo : EIATTR_KPARAM_INFO
	.align		4
.L_21:
        /*007c*/ 	.byte	0x04, 0x17
        /*007e*/ 	.short	(.L_23 - .L_22)
.L_22:
        /*0080*/ 	.word	0x00000000
        /*0084*/ 	.short	0x0007
        /*0086*/ 	.short	0x0028
        /*0088*/ 	.byte	0x00, 0xf0, 0x11, 0x00


	//----- nvinfo : EIATTR_KPARAM_INFO
	.align		4
.L_23:
        /*008c*/ 	.byte	0x04, 0x17
        /*008e*/ 	.short	(.L_25 - .L_24)
.L_24:
        /*0090*/ 	.word	0x00000000
        /*0094*/ 	.short	0x0006
        /*0096*/ 	.short	0x0024
        /*0098*/ 	.byte	0x00, 0xf0, 0x11, 0x00


	//----- nvinfo : EIATTR_KPARAM_INFO
	.align		4
.L_25:
        /*009c*/ 	.byte	0x04, 0x17
        /*009e*/ 	.short	(.L_27 - .L_26)
.L_26:
        /*00a0*/ 	.word	0x00000000
        /*00a4*/ 	.short	0x0005
        /*00a6*/ 	.short	0x0020
        /*00a8*/ 	.byte	0x00, 0xf0, 0x11, 0x00


	//----- nvinfo : EIATTR_KPARAM_INFO
	.align		4
.L_27:
        /*00ac*/ 	.byte	0x04, 0x17
        /*00ae*/ 	.short	(.L_29 - .L_28)
.L_28:
        /*00b0*/ 	.word	0x00000000
        /*00b4*/ 	.short	0x0004
        /*00b6*/ 	.short	0x001c
        /*00b8*/ 	.byte	0x00, 0xf0, 0x11, 0x00


	//----- nvinfo : EIATTR_KPARAM_INFO
	.align		4
.L_29:
        /*00bc*/ 	.byte	0x04, 0x17
        /*00be*/ 	.short	(.L_31 - .L_30)
.L_30:
        /*00c0*/ 	.word	0x00000000
        /*00c4*/ 	.short	0x0003
        /*00c6*/ 	.short	0x0018
        /*00c8*/ 	.byte	0x00, 0xf0, 0x11, 0x00


	//----- nvinfo : EIATTR_KPARAM_INFO
	.align		4
.L_31:
        /*00cc*/ 	.byte	0x04, 0x17
        /*00ce*/ 	.short	(.L_33 - .L_32)
.L_32:
        /*00d0*/ 	.word	0x00000000
        /*00d4*/ 	.short	0x0002
        /*00d6*/ 	.short	0x0010
        /*00d8*/ 	.byte	0x00, 0xf4, 0x21, 0x00


	//----- nvinfo : EIATTR_KPARAM_INFO
	.align		4
.L_33:
        /*00dc*/ 	.byte	0x04, 0x17
        /*00de*/ 	.short	(.L_35 - .L_34)
.L_34:
        /*00e0*/ 	.word	0x00000000
        /*00e4*/ 	.short	0x0001
        /*00e6*/ 	.short	0x0008
        /*00e8*/ 	.byte	0x00, 0xf4, 0x21, 0x00


	//----- nvinfo : EIATTR_KPARAM_INFO
	.align		4
.L_35:
        /*00ec*/ 	.byte	0x04, 0x17
        /*00ee*/ 	.short	(.L_37 - .L_36)
.L_36:
        /*00f0*/ 	.word	0x00000000
        /*00f4*/ 	.short	0x0000
        /*00f6*/ 	.short	0x0000
        /*00f8*/ 	.byte	0x00, 0xf4, 0x21, 0x00


	//----- nvinfo : EIATTR_MAXREG_COUNT
	.align		4
.L_37:
        /*00fc*/ 	.byte	0x03, 0x1b
        /*00fe*/ 	.short	0x00ff


	//----- nvinfo : EIATTR_NUM_BARRIERS
	.align		4
        /*0100*/ 	.byte	0x02, 0x4c
        /*0102*/ 	.byte	0x01
	.zero		1


	//----- nvinfo : EIATTR_ANNOTATIONS
	.align		4
        /*0104*/ 	.byte	0x04, 0x55
        /*0106*/ 	.short	(.L_39 - .L_38)


	//   ....[0]....
.L_38:
        /*0108*/ 	.word	0x00000001
        /*010c*/ 	.byte	0x90, 0x06, 0x00, 0x00, 0x01, 0x00, 0x00, 0x00, 0xd0, 0x06, 0x00, 0x00, 0x01, 0x00, 0x00, 0x00
        /* <DEDUP_REMOVED lines=208> */
        /*0e1c*/ 	.byte	0x50, 0x43, 0x00, 0x00


	//----- nvinfo : EIATTR_MERCURY_ISA_VERSION
	.align		4
.L_39:
        /*0e20*/ 	.byte	0x03, 0x5f
        /*0e22*/ 	.short	0x0000


	//----- nvinfo : EIATTR_EXIT_INSTR_OFFSETS
	.align		4
        /*0e24*/ 	.byte	0x04, 0x1c
        /*0e26*/ 	.short	(.L_41 - .L_40)


	//   ....[0]....
.L_40:
        /*0e28*/ 	.word	0x00073530


	//   ....[1]....
        /*0e2c*/ 	.word	0x00073560


	//----- nvinfo : EIATTR_REQNTID
	.align		4
.L_41:
        /*0e30*/ 	.byte	0x04, 0x10
        /*0e32*/ 	.short	(.L_43 - .L_42)
.L_42:
        /*0e34*/ 	.word	0x00000040
        /*0e38*/ 	.word	0x00000001
        /*0e3c*/ 	.word	0x00000001
.L_43:


//--------------------- .nv.callgraph             --------------------------
	.section	.nv.callgraph,"",@"SHT_CUDA_CALLGRAPH"
	.align	4
	.sectionentsize	8
	.align		4
        /*0000*/ 	.word	0x00000000
	.align		4
        /*0004*/ 	.word	0xffffffff
	.align		4
        /*0008*/ 	.word	0x00000000
	.align		4
        /*000c*/ 	.word	0xfffffffe
	.align		4
        /*0010*/ 	.word	0x00000000
	.align		4
        /*0014*/ 	.word	0xfffffffd
	.align		4
        /*0018*/ 	.word	0x00000000
	.align		4
        /*001c*/ 	.word	0xfffffffc


//--------------------- .nv.rel.action            --------------------------
	.section	.nv.rel.action,"",@"SHT_CUDA_RELOCINFO"
	.align	8
	.sectionentsize	8
        /*0000*/ 	.byte	0x73, 0x00, 0x00, 0x00, 0x00, 0x00, 0x00, 0x00, 0x00, 0x00, 0x00, 0x11, 0x25, 0x00, 0x05, 0x36


//--------------------- .nv.constant0.matmul_kernel --------------------------
	.section	.nv.constant0.matmul_kernel,"a",@progbits
	.sectionflags	@""
	.align	4
.nv.constant0.matmul_kernel:
	.zero		432


//--------------------- .text.matmul_kernel       --------------------------
	.section	.text.matmul_kernel,"ax",@progbits
	.sectioninfo	@"SHI_REGISTERS=32"
	.align	128
        .global         matmul_kernel
        .type           matmul_kernel,@function
        .size           matmul_kernel,(.L_x_5 - matmul_kernel)
        .other          matmul_kernel,@"STO_CUDA_ENTRY STV_DEFAULT"
matmul_kernel:
.text.matmul_kernel:
[----:B------:R-:W-:Y:S02]  /*0000*/  IMAD.MOV.U32 R1, RZ, RZ, c[0x0][0x28] ;  /* 0x00000a00ff017624 */ /* 0x000fe400078e00ff */
[----:B------:R-:W-:Y:S01]  /*0010*/  ULDC.64 UR10, c[0x0][0x178] ;  /* 0x00005e00000a7ab9 */ /* 0x000fe20000000a00 */
[----:B------:R-:W0:Y:S01]  /*0020*/  S2R R4, SR_CTAID.X ;  /* 0x0000000000047919 */ /* 0x000e220000002500 */
[----:B------:R-:W-:Y:S01]  /*0030*/  UIADD3 UR4, UR11, 0xf, URZ ;  /* 0x0000000f0b047890 */ /* 0x000fe2000fffe03f */
[----:B------:R-:W1:Y:S01]  /*0040*/  S2UR UR8, SR_CTAID.X ;  /* 0x00000000000879c3 */ /* 0x000e620000002500 */
[----:B------:R-:W-:Y:S01]  /*0050*/  IADD3 R1, R1, -0x4720, RZ ;  /* 0xffffb8e001017810 */ /* 0x000fe20007ffe0ff */
[----:B------:R-:W2:Y:S01]  /*0060*/  S2R R7, SR_TID.X ;  /* 0x0000000000077919 */ /* 0x000ea20000002100 */
[----:B------:R-:W-:-:S04]  /*0070*/  USHF.R.S32.HI UR5, URZ, 0x1f, UR4 ;  /* 0x0000001f3f057899 */ /* 0x000fc80008011404 */
[----:B------:R-:W-:-:S03]  /*0080*/  ULEA.HI UR5, UR5, UR4, URZ, 0x4 ;  /* 0x0000000405057291 */ /* 0x000fc6000f8f203f */
[----:B------:R-:W-:Y:S02]  /*0090*/  UMOV UR4, URZ ;  /* 0x0000003f00047c82 */ /* 0x000fe40008000000 */
[----:B------:R-:W-:-:S04]  /*00a0*/  USHF.R.S32.HI UR5, URZ, 0x4, UR5 ;  /* 0x000000043f057899 */ /* 0x000fc80008011405 */
[----:B------:R-:W-:-:S06]  /*00b0*/  USHF.L.U32 UR6, UR5, 0x3, URZ ;  /* 0x0000000305067899 */ /* 0x000fcc000800063f */
[----:B------:R-:W-:Y:S01]  /*00c0*/  IMAD.U32 R3, RZ, RZ, UR6 ;  /* 0x00000006ff037e24 */ /* 0x000fe2000f8e00ff */
[----:B0-----:R-:W-:Y:S02]  /*00d0*/  IABS R4, R4 ;  /* 0x0000000400047213 */ /* 0x001fe40000000000 */
[----:B--2---:R-:W-:Y:S02]  /*00e0*/  LOP3.LUT R8, R7, 0x3f, RZ, 0xc0, !PT ;  /* 0x0000003f07087812 */ /* 0x004fe400078ec0ff */
[-C--:B------:R-:W-:Y:S02]  /*00f0*/  IABS R5, R3.reuse ;  /* 0x0000000300057213 */ /* 0x080fe40000000000 */
[----:B------:R-:W-:Y:S01]  /*0100*/  IABS R6, R3 ;  /* 0x0000000300067213 */ /* 0x000fe20000000000 */
[----:B------:R-:W-:Y:S01]  /*0110*/  IMAD.MOV.U32 R3, RZ, RZ, R4 ;  /* 0x000000ffff037224 */ /* 0x000fe200078e0004 */
[----:B------:R-:W0:Y:S03]  /*0120*/  R2UR UR12, R5 ;  /* 0x00000000050c73c2 */ /* 0x000e2600000e0000 */
[----:B------:R-:W-:-:S05]  /*0130*/  IMAD.MOV R4, RZ, RZ, -R6 ;  /* 0x000000ffff047224 */ /* 0x000fca00078e0a06 */
[----:B------:R-:W2:Y:S08]  /*0140*/  R2UR UR9, R3 ;  /* 0x00000000030973c2 */ /* 0x000eb000000e0000 */
[----:B------:R-:W3:Y:S01]  /*0150*/  R2UR UR11, R4 ;  /* 0x00000000040b73c2 */ /* 0x000ee200000e0000 */
[----:B0-----:R-:W0:Y:S08]  /*0160*/  I2F.RP R0, UR12 ;  /* 0x0000000c00007d06 */ /* 0x001e300008209400 */
[----:B0-----:R-:W0:Y:S02]  /*0170*/  MUFU.RCP R0, R0 ;  /* 0x0000000000007308 */ /* 0x001e240000001000 */
[----:B0-----:R-:W-:-:S06]  /*0180*/  IADD3 R2, R0, 0xffffffe, RZ ;  /* 0x0ffffffe00027810 */ /* 0x001fcc0007ffe0ff */
[----:B------:R-:W0:Y:S02]  /*0190*/  F2I.FTZ.U32.TRUNC.NTZ R2, R2 ;  /* 0x0000000200027305 */ /* 0x000e24000021f000 */
[----:B0-----:R-:W0:Y:S02]  /*01a0*/  R2UR UR5, R2 ;  /* 0x00000000020573c2 */ /* 0x001e2400000e0000 */
[----:B0-----:R-:W-:-:S04]  /*01b0*/  UIADD3 UR7, URZ, -UR5, URZ ;  /* 0x800000053f077290 */ /* 0x001fc8000fffe03f */
[----:B------:R-:W-:-:S04]  /*01c0*/  UIMAD UR7, UR7, UR12, URZ ;  /* 0x0000000c070772a4 */ /* 0x000fc8000f8e023f */
[----:B------:R-:W-:-:S04]  /*01d0*/  UIMAD.WIDE.U32 UR4, UR5, UR7, UR4 ;  /* 0x00000007050472a5 */ /* 0x000fc8000f8e0004 */
[----:B--2---:R-:W-:-:S04]  /*01e0*/  UIMAD.WIDE.U32 UR4, UR5, UR9, URZ ;  /* 0x00000009050472a5 */ /* 0x004fc8000f8e003f */
[----:B---3--:R-:W-:-:S04]  /*01f0*/  UIMAD UR4, UR5, UR11, UR9 ;  /* 0x0000000b050472a4 */ /* 0x008fc8000f8e0209 */
[----:B------:R-:W-:-:S11]  /*0200*/  UISETP.GT.U32.AND UP1, UPT, UR12, UR4, UPT ;  /* 0x000000040c00728c */ /* 0x000fd6000bf24070 */
[----:B------:R-:W-:Y:S02]  /*0210*/  @!UP1 UIADD3 UR4, UR4, -UR12, URZ ;  /* 0x8000000c04049290 */ /* 0x000fe4000fffe03f */
[----:B------:R-:W-:Y:S02]  /*0220*/  @!UP1 UIADD3 UR5, UR5, 0x1, URZ ;  /* 0x0000000105059890 */ /* 0x000fe4000fffe03f */
[----:B------:R-:W-:Y:S02]  /*0230*/  UISETP.GE.U32.AND UP0, UPT, UR4, UR12, UPT ;  /* 0x0000000c0400728c */ /* 0x000fe4000bf06070 */
[----:B-1----:R-:W-:-:S04]  /*0240*/  ULOP3.LUT UR4, UR8, UR6, URZ, 0x3c, !UPT ;  /* 0x0000000608047292 */ /* 0x002fc8000f8e3c3f */
[----:B------:R-:W-:Y:S02]  /*0250*/  UISETP.GE.AND UP1, UPT, UR4, URZ, UPT ;  /* 0x0000003f0400728c */ /* 0x000fe4000bf26270 */
[----:B------:R-:W-:-:S03]  /*0260*/  UIADD3 UR4, UR10, 0x1ff, URZ ;  /* 0x000001ff0a047890 */ /* 0x000fc6000fffe03f */
[----:B------:R-:W-:Y:S02]  /*0270*/  @UP0 UIADD3 UR5, UR5, 0x1, URZ ;  /* 0x0000000105050890 */ /* 0x000fe4000fffe03f */
[----:B------:R-:W-:-:S05]  /*0280*/  UISETP.NE.AND UP0, UPT, UR6, URZ, UPT ;  /* 0x0000003f0600728c */ /* 0x000fca000bf05270 */
[----:B------:R-:W-:Y:S02]  /*0290*/  UMOV UR7, UR5 ;  /* 0x0000000500077c82 */ /* 0x000fe40008000000 */
[----:B------:R-:W-:Y:S02]  /*02a0*/  @!UP1 UIADD3 UR7, -UR7, URZ, URZ ;  /* 0x0000003f07079290 */ /* 0x000fe4000fffe13f */
[----:B------:R-:W-:Y:S02]  /*02b0*/  USHF.R.S32.HI UR5, URZ, 0x1f, UR4 ;  /* 0x0000001f3f057899 */ /* 0x000fe40008011404 */
[----:B------:R-:W-:Y:S02]  /*02c0*/  @!UP0 ULOP3.LUT UR7, URZ, UR6, URZ, 0x33, !UPT ;  /* 0x000000063f078292 */ /* 0x000fe4000f8e333f */
[----:B------:R-:W-:Y:S02]  /*02d0*/  ULEA.HI UR5, UR5, UR4, URZ, 0x9 ;  /* 0x0000000405057291 */ /* 0x000fe4000f8f483f */
[----:B------:R-:W-:-:S02]  /*02e0*/  USHF.L.U32 UR9, UR7, 0x3, URZ ;  /* 0x0000000307097899 */ /* 0x000fc4000800063f */
[----:B------:R-:W-:Y:S02]  /*02f0*/  UIADD3 UR7, -UR7, URZ, URZ ;  /* 0x0000003f07077290 */ /* 0x000fe4000fffe13f */
[----:B------:R-:W-:Y:S02]  /*0300*/  ULEA.HI.SX32 UR5, UR5, -UR9, 0x17 ;  /* 0x8000000905057291 */ /* 0x000fe4000f8fba3f */
[----:B------:R-:W-:Y:S02]  /*0310*/  UIMAD UR11, UR6, UR7, UR8 ;  /* 0x00000007060b72a4 */ /* 0x000fe4000f8e0208 */
[----:B------:R-:W-:Y:S02]  /*0320*/  UISETP.LT.AND UP0, UPT, UR5, 0x8, UPT ;  /* 0x000000080500788c */ /* 0x000fe4000bf01270 */
[----:B------:R-:W-:Y:S02]  /*0330*/  UMOV UR4, URZ ;  /* 0x0000003f00047c82 */ /* 0x000fe40008000000 */
[----:B------:R-:W-:Y:S01]  /*0340*/  USEL UR10, UR5, 0x8, UP0 ;  /* 0x00000008050a7887 */ /* 0x000fe20008000000 */
[----:B------:R-:W-:-:S05]  /*0350*/  IMAD.U32 R4, RZ, RZ, UR11 ;  /* 0x0000000bff047e24 */ /* 0x000fca000f8e00ff */
[----:B------:R-:W-:Y:S01]  /*0360*/  IMAD.U32 R3, RZ, RZ, UR10 ;  /* 0x0000000aff037e24 */ /* 0x000fe2000f8e00ff */
[----:B------:R-:W-:-:S04]  /*0370*/  IABS R4, R4 ;  /* 0x0000000400047213 */ /* 0x000fc80000000000 */
[-C--:B------:R-:W-:Y:S02]  /*0380*/  IABS R5, R3.reuse ;  /* 0x0000000300057213 */ /* 0x080fe40000000000 */
[----:B------:R-:W-:Y:S01]  /*0390*/  IABS R6, R3 ;  /* 0x0000000300067213 */ /* 0x000fe20000000000 */
[----:B------:R-:W-:Y:S01]  /*03a0*/  IMAD.MOV.U32 R3, RZ, RZ, R4 ;  /* 0x000000ffff037224 */ /* 0x000fe200078e0004 */
[----:B------:R-:W0:Y:S08]  /*03b0*/  R2UR UR12, R5 ;  /* 0x00000000050c73c2 */ /* 0x000e3000000e0000 */
[----:B------:R-:W1:Y:S01]  /*03c0*/  R2UR UR7, R3 ;  /* 0x00000000030773c2 */ /* 0x000e6200000e0000 */
[----:B0-----:R-:W0:Y:S08]  /*03d0*/  I2F.RP R0, UR12 ;  /* 0x0000000c00007d06 */ /* 0x001e300008209400 */
[----:B0-----:R-:W0:Y:S02]  /*03e0*/  MUFU.RCP R0, R0 ;  /* 0x0000000000007308 */ /* 0x001e240000001000 */
[----:B0-----:R-:W-:Y:S01]  /*03f0*/  IADD3 R2, R0, 0xffffffe, RZ ;  /* 0x0ffffffe00027810 */ /* 0x001fe20007ffe0ff */
[----:B------:R-:W-:-:S04]  /*0400*/  IMAD.MOV R0, RZ, RZ, -R6 ;  /* 0x000000ffff007224 */ /* 0x000fc800078e0a06 */
[----:B------:R-:W0:Y:S01]  /*0410*/  R2UR UR8, R0 ;  /* 0x00000000000873c2 */ /* 0x000e2200000e0000 */
[----:B------:R-:W2:Y:S07]  /*0420*/  F2I.FTZ.U32.TRUNC.NTZ R2, R2 ;  /* 0x0000000200027305 */ /* 0x000eae000021f000 */
[----:B--2---:R-:W2:Y:S02]  /*0430*/  R2UR UR5, R2 ;  /* 0x00000000020573c2 */ /* 0x004ea400000e0000 */
[----:B--2---:R-:W-:-:S04]  /*0440*/  UIADD3 UR6, URZ, -UR5, URZ ;  /* 0x800000053f067290 */ /* 0x004fc8000fffe03f */
[----:B------:R-:W-:-:S04]  /*0450*/  UIMAD UR6, UR6, UR12, URZ ;  /* 0x0000000c060672a4 */ /* 0x000fc8000f8e023f */
[----:B------:R-:W-:-:S03]  /*0460*/  UIMAD.WIDE.U32 UR4, UR5, UR6, UR4 ;  /* 0x00000006050472a5 */ /* 0x000fc6000f8e0004 */
[----:B------:R-:W-:Y:S02]  /*0470*/  UMOV UR6, 0x7f ;  /* 0x0000007f00067882 */ /* 0x000fe40000000000 */
[----:B-1----:R-:W-:-:S04]  /*0480*/  UIMAD.WIDE.U32 UR4, UR5, UR7, URZ ;  /* 0x00000007050472a5 */ /* 0x002fc8000f8e003f */
[----:B0-----:R-:W-:-:S04]  /*0490*/  UIMAD UR4, UR5, UR8, UR7 ;  /* 0x00000008050472a4 */ /* 0x001fc8000f8e0207 */
[----:B------:R-:W-:-:S11]  /*04a0*/  UISETP.GT.U32.AND UP1, UPT, UR12, UR4, UPT ;  /* 0x000000040c00728c */ /* 0x000fd6000bf24070 */
[----:B------:R-:W-:Y:S02]  /*04b0*/  @!UP1 UIADD3 UR4, UR4, -UR12, URZ ;  /* 0x8000000c04049290 */ /* 0x000fe4000fffe03f */
[----:B------:R-:W-:Y:S02]  /*04c0*/  @!UP1 UIADD3 UR5, UR5, 0x1, URZ ;  /* 0x0000000105059890 */ /* 0x000fe4000fffe03f */
[----:B------:R-:W-:Y:S02]  /*04d0*/  UISETP.GE.U32.AND UP0, UPT, UR4, UR12, UPT ;  /* 0x0000000c0400728c */ /* 0x000fe4000bf06070 */
[----:B------:R-:W-:-:S04]  /*04e0*/  ULOP3.LUT UR4, UR11, UR10, URZ, 0x3c, !UPT ;  /* 0x0000000a0b047292 */ /* 0x000fc8000f8e3c3f */
[----:B------:R-:W-:-:S03]  /*04f0*/  UISETP.GE.AND UP1, UPT, UR4, URZ, UPT ;  /* 0x0000003f0400728c */ /* 0x000fc6000bf26270 */
[----:B------:R-:W-:Y:S02]  /*0500*/  ULDC UR4, c[0x0][0x180] ;  /* 0x0000600000047ab9 */ /* 0x000fe40000000800 */
[----:B------:R-:W-:Y:S02]  /*0510*/  @UP0 UIADD3 UR5, UR5, 0x1, URZ ;  /* 0x0000000105050890 */ /* 0x000fe4000fffe03f */
[----:B------:R-:W-:Y:S02]  /*0520*/  UISETP.NE.AND UP0, UPT, UR10, URZ, UPT ;  /* 0x0000003f0a00728c */ /* 0x000fe4000bf05270 */
[----:B------:R-:W-:Y:S02]  /*0530*/  UIADD3 UR6, UR6, UR4, URZ ;  /* 0x0000000406067290 */ /* 0x000fe4000fffe03f */
[----:B------:R-:W-:-:S07]  /*0540*/  @!UP1 UIADD3 UR5, -UR5, URZ, URZ ;  /* 0x0000003f05059290 */ /* 0x000fce000fffe13f */
[----:B------:R-:W-:Y:S02]  /*0550*/  @!UP0 ULOP3.LUT UR5, URZ, UR10, URZ, 0x33, !UPT ;  /* 0x0000000a3f058292 */ /* 0x000fe4000f8e333f */
[----:B------:R-:W-:Y:S02]  /*0560*/  UISETP.GT.AND UP0, UPT, UR6, 0x7f, UPT ;  /* 0x0000007f0600788c */ /* 0x000fe4000bf04270 */
[----:B------:R-:W-:Y:S02]  /*0570*/  UIADD3 UR4, -UR5, URZ, URZ ;  /* 0x0000003f05047290 */ /* 0x000fe4000fffe13f */
[----:B------:R-:W-:Y:S02]  /*0580*/  USHF.L.U32 UR7, UR5, 0x4, URZ ;  /* 0x0000000405077899 */ /* 0x000fe4000800063f */
[----:B------:R-:W-:Y:S01]  /*0590*/  UIMAD UR4, UR10, UR4, UR11 ;  /* 0x000000040a0472a4 */ /* 0x000fe2000f8e020b */
[----:B------:R-:W-:Y:S01]  /*05a0*/  PLOP3.LUT P0, PT, PT, PT, UP0, 0x80, 0x0 ;  /* 0x000000000000781c */ /* 0x000fe20003f0f008 */
[----:B------:R-:W-:-:S02]  /*05b0*/  UIADD3 UR11, UR7, 0x1, URZ ;  /* 0x00000001070b7890 */ /* 0x000fc4000fffe03f */
[----:B------:R-:W-:Y:S02]  /*05c0*/  UIADD3 UR4, UR9, UR4, URZ ;  /* 0x0000000409047290 */ /* 0x000fe4000fffe03f */
[----:B------:R-:W-:Y:S02]  /*05d0*/  UIADD3 UR12, UR7, 0x2, URZ ;  /* 0x00000002070c7890 */ /* 0x000fe4000fffe03f */
[----:B------:R-:W-:Y:S02]  /*05e0*/  USHF.L.U32 UR4, UR4, 0x9, URZ ;  /* 0x0000000904047899 */ /* 0x000fe4000800063f */
[----:B------:R-:W-:Y:S02]  /*05f0*/  UIADD3 UR13, UR7, 0x3, URZ ;  /* 0x00000003070d7890 */ /* 0x000fe4000fffe03f */
[----:B------:R-:W-:Y:S02]  /*0600*/  UIADD3 UR14, UR7, 0x4, URZ ;  /* 0x00000004070e7890 */ /* 0x000fe4000fffe03f */
[----:B------:R-:W-:Y:S01]  /*0610*/  IMAD.U32 R0, RZ, RZ, UR4 ;  /* 0x00000004ff007e24 */ /* 0x000fe2000f8e00ff */
[----:B------:R-:W-:-:S02]  /*0620*/  UIADD3 UR15, UR7, 0x5, URZ ;  /* 0x00000005070f7890 */ /* 0x000fc4000fffe03f */
[----:B------:R-:W-:Y:S02]  /*0630*/  UIADD3 UR16, UR7, 0x6, URZ ;  /* 0x0000000607107890 */ /* 0x000fe4000fffe03f */
[C---:B------:R-:W-:Y:S01]  /*0640*/  LOP3.LUT R2, R0.reuse, 0x3f, R7, 0xf8, !PT ;  /* 0x0000003f00027812 */ /* 0x040fe200078ef807 */
[----:B------:R-:W-:Y:S01]  /*0650*/  UIADD3 UR17, UR7, 0x7, URZ ;  /* 0x0000000707117890 */ /* 0x000fe2000fffe03f */
[----:B------:R-:W-:Y:S01]  /*0660*/  LOP3.LUT R3, R0, 0x40, R8, 0xfe, !PT ;  /* 0x0000004000037812 */ /* 0x000fe200078efe08 */
[----:B------:R-:W-:Y:S01]  /*0670*/  UIADD3 UR18, UR7, 0x8, URZ ;  /* 0x0000000807127890 */ /* 0x000fe2000fffe03f */
[C---:B------:R-:W-:Y:S01]  /*0680*/  LOP3.LUT R0, R2.reuse, 0x80, RZ, 0xfc, !PT ;  /* 0x0000008002007812 */ /* 0x040fe200078efcff */
[----:B------:R-:W-:Y:S01]  /*0690*/  STL [R1+0x32d0], R2 ;  /* 0x0032d00201007387 */ /* 0x000fe20000100800 */
[C---:B------:R-:W-:Y:S01]  /*06a0*/  LOP3.LUT R4, R2.reuse, 0xc0, RZ, 0xfc, !PT ;  /* 0x000000c002047812 */ /* 0x040fe200078efcff */
[----:B------:R-:W-:Y:S01]  /*06b0*/  UIADD3 UR19, UR7, 0x9, URZ ;  /* 0x0000000907137890 */ /* 0x000fe2000fffe03f */
[C---:B------:R-:W-:Y:S01]  /*06c0*/  LOP3.LUT R28, R2.reuse, 0x1c0, RZ, 0xfc, !PT ;  /* 0x000001c0021c7812 */ /* 0x040fe200078efcff */
[----:B------:R0:W-:Y:S01]  /*06d0*/  STL [R1+0x32d4], R3 ;  /* 0x0032d40301007387 */ /* 0x0001e20000100800 */
[----:B------:R-:W-:Y:S01]  /*06e0*/  LOP3.LUT R29, R2, 0x180, RZ, 0xfc, !PT ;  /* 0x00000180021d7812 */ /* 0x000fe200078efcff */
[----:B------:R-:W-:-:S02]  /*06f0*/  UIADD3 UR20, UR7, 0xa, URZ ;  /* 0x0000000a07147890 */ /* 0x000fc4000fffe03f */
[----:B------:R1:W-:Y:S01]  /*0700*/  STL [R1+0x32d8], R0 ;  /* 0x0032d80001007387 */ /* 0x0003e20000100800 */
[----:B------:R-:W-:Y:S02]  /*0710*/  UIADD3 UR21, UR7, 0xb, URZ ;  /* 0x0000000b07157890 */ /* 0x000fe4000fffe03f */
[----:B------:R-:W-:Y:S01]  /*0720*/  UIADD3 UR22, UR7, 0xc, URZ ;  /* 0x0000000c07167890 */ /* 0x000fe2000fffe03f */
[----:B------:R2:W-:Y:S01]  /*0730*/  STL [R1+0x32ec], R4 ;  /* 0x0032ec0401007387 */ /* 0x0005e20000100800 */
[----:B------:R-:W-:Y:S01]  /*0740*/  UIADD3 UR23, UR7, 0xd, URZ ;  /* 0x0000000d07177890 */ /* 0x000fe2000fffe03f */
[C---:B0-----:R-:W-:Y:S01]  /*0750*/  LOP3.LUT R3, R2.reuse, 0x100, RZ, 0xfc, !PT ;  /* 0x0000010002037812 */ /* 0x041fe200078efcff */
[----:B------:R-:W-:Y:S02]  /*0760*/  UIADD3 UR24, UR7, 0xe, URZ ;  /* 0x0000000e07187890 */ /* 0x000fe4000fffe03f */
[----:B------:R-:W-:Y:S01]  /*0770*/  UIADD3 UR25, UR7, 0xf, URZ ;  /* 0x0000000f07197890 */ /* 0x000fe2000fffe03f */
[----:B-1----:R-:W-:Y:S01]  /*0780*/  LOP3.LUT R0, R2, 0x140, RZ, 0xfc, !PT ;  /* 0x0000014002007812 */ /* 0x002fe200078efcff */
[----:B------:R2:W-:Y:S01]  /*0790*/  STL [R1+0x32e8], R3 ;  /* 0x0032e80301007387 */ /* 0x0005e20000100800 */
[----:B------:R-:W-:-:S03]  /*07a0*/  ULDC.64 UR8, c[0x0][0x118] ;  /* 0x0000460000087ab9 */ /* 0x000fc60000000a00 */
[----:B------:R2:W-:Y:S04]  /*07b0*/  STL [R1+0x32e4], R0 ;  /* 0x0032e40001007387 */ /* 0x0005e80000100800 */
[----:B------:R2:W-:Y:S04]  /*07c0*/  STL [R1+0x32dc], R28 ;  /* 0x0032dc1c01007387 */ /* 0x0005e80000100800 */
[----:B------:R2:W-:Y:S01]  /*07d0*/  STL [R1+0x32e0], R29 ;  /* 0x0032e01d01007387 */ /* 0x0005e20000100800 */
[----:B------:R-:W-:Y:S05]  /*07e0*/  @P0 BRA `(.L_x_0) ;  /* 0x0000037000000947 */ /* 0x000fea0003800000 */
[----:B--2---:R-:W-:Y:S01]  /*07f0*/  IMAD.SHL.U32 R0, R7, 0x200, RZ ;  /* 0x0000020007007824 */ /* 0x004fe200078e00ff */
[----:B------:R-:W-:Y:S01]  /*0800*/  CS2R R24, SRZ ;  /* 0x0000000000187805 */ /* 0x000fe2000001ff00 */
[----:B------:R-:W-:Y:S01]  /*0810*/  CS2R R26, SRZ ;  /* 0x00000000001a7805 */ /* 0x000fe2000001ff00 */
[----:B------:R-:W-:Y:S01]  /*0820*/  CS2R R20, SRZ ;  /* 0x0000000000147805 */ /* 0x000fe2000001ff00 */
[----:B------:R-:W-:Y:S01]  /*0830*/  CS2R R22, SRZ ;  /* 0x0000000000167805 */ /* 0x000fe2000001ff00 */
[----:B------:R0:W-:Y:S01]  /*0840*/  STL [R1+0x32f0], R0 ;  /* 0x0032f00001007387 */ /* 0x0001e20000100800 */
[----:B------:R-:W-:Y:S01]  /*0850*/  CS2R R16, SRZ ;  /* 0x0000000000107805 */ /* 0x000fe2000001ff00 */
[----:B------:R-:W-:Y:S01]  /*0860*/  CS2R R18, SRZ ;  /* 0x0000000000127805 */ /* 0x000fe2000001ff00 */
[----:B------:R-:W-:Y:S01]  /*0870*/  CS2R R12, SRZ ;  /* 0x00000000000c7805 */ /* 0x000fe2000001ff00 */
[----:B------:R0:W-:Y:S01]  /*0880*/  STL [R1], RZ ;  /* 0x000000ff01007387 */ /* 0x0001e20000100800 */
[----:B------:R-:W-:Y:S01]  /*0890*/  CS2R R14, SRZ ;  /* 0x00000000000e7805 */ /* 0x000fe2000001ff00 */
[----:B------:R-:W-:Y:S01]  /*08a0*/  CS2R R8, SRZ ;  /* 0x0000000000087805 */ /* 0x000fe2000001ff00 */
[----:B------:R-:W-:Y:S01]  /*08b0*/  CS2R R10, SRZ ;  /* 0x00000000000a7805 */ /* 0x000fe2000001ff00 */
[----:B------:R0:W-:Y:S01]  /*08c0*/  STL [R1+0x4], RZ ;  /* 0x000004ff01007387 */ /* 0x0001e20000100800 */
[----:B------:R-:W-:Y:S01]  /*08d0*/  CS2R R4, SRZ ;  /* 0x0000000000047805 */ /* 0x000fe2000001ff00 */
[----:B------:R-:W-:-:S02]  /*08e0*/  CS2R R6, SRZ ;  /* 0x0000000000067805 */ /* 0x000fc4000001ff00 */
[----:B------:R0:W-:Y:S04]  /*08f0*/  STL [R1+0x8], RZ ;  /* 0x000008ff01007387 */ /* 0x0001e80000100800 */
        /* <DEDUP_REMOVED lines=36> */
[----:B------:R0:W-:Y:S01]  /*0b40*/  STL [R1+0x9c], RZ ;  /* 0x00009cff01007387 */ /* 0x0001e20000100800 */
[----:B------:R-:W-:Y:S05]  /*0b50*/  BRA `(.L_x_1) ;  /* 0x0006e34000007947 */ /* 0x000fea0003800000 */
.L_x_0:
[----:B------:R-:W3:Y:S04]  /*0b60*/  LDL R15, [R1+0x32d0] ;  /* 0x0032d000010f7983 */ /* 0x000ee80000100800 */
[----:B------:R-:W4:Y:S04]  /*0b70*/  LDL R13, [R1+0x32d4] ;  /* 0x0032d400010d7983 */ /* 0x000f280000100800 */
[----:B------:R-:W5:Y:S04]  /*0b80*/  LDL R14, [R1+0x32d8] ;  /* 0x0032d800010e7983 */ /* 0x000f680000100800 */
[----:B--2---:R-:W2:Y:S01]  /*0b90*/  LDL R8, [R1+0x32ec] ;  /* 0x0032ec0001087983 */ /* 0x004ea20000100800 */
[----:B------:R-:W-:Y:S01]  /*0ba0*/  IABS R16, c[0x0][0x178] ;  /* 0x00005e0000107a13 */ /* 0x000fe20000000000 */
[----:B------:R-:W-:Y:S01]  /*0bb0*/  IMAD.MOV.U32 R10, RZ, RZ, R0 ;  /* 0x000000ffff0a7224 */ /* 0x000fe200078e0000 */
[----:B------:R-:W-:Y:S01]  /*0bc0*/  IABS R7, c[0x0][0x17c] ;  /* 0x00005f0000077a13 */ /* 0x000fe20000000000 */
[----:B------:R-:W-:Y:S01]  /*0bd0*/  IMAD.MOV.U32 R11, RZ, RZ, R3 ;  /* 0x000000ffff0b7224 */ /* 0x000fe200078e0003 */
[----:B------:R-:W0:Y:S01]  /*0be0*/  I2F.RP R0, R16 ;  /* 0x0000001000007306 */ /* 0x000e220000209400 */
[----:B------:R-:W-:Y:S01]  /*0bf0*/  IMAD.MOV.U32 R2, RZ, RZ, RZ ;  /* 0x000000ffff027224 */ /* 0x000fe200078e00ff */
[----:B------:R-:W-:-:S02]  /*0c00*/  IABS R21, UR23 ;  /* 0x0000001700157c13 */ /* 0x000fc40008000000 */
[----:B------:R-:W-:Y:S02]  /*0c10*/  IABS R11, R11 ;  /* 0x0000000b000b7213 */ /* 0x000fe40000000000 */
[----:B------:R-:W-:Y:S02]  /*0c20*/  IABS R24, UR20 ;  /* 0x0000001400187c13 */ /* 0x000fe40008000000 */
[----:B------:R-:W1:Y:S01]  /*0c30*/  I2F.RP R6, R7 ;  /* 0x0000000700067306 */ /* 0x000e620000209400 */
[----:B------:R-:W-:Y:S02]  /*0c40*/  IABS R26, UR18 ;  /* 0x00000012001a7c13 */ /* 0x000fe40008000000 */
[----:B------:R-:W-:Y:S02]  /*0c50*/  IABS R27, UR17 ;  /* 0x00000011001b7c13 */ /* 0x000fe40008000000 */
[----:B------:R-:W-:Y:S02]  /*0c60*/  IABS R20, UR24 ;  /* 0x0000001800147c13 */ /* 0x000fe40008000000 */
[----:B------:R-:W-:Y:S01]  /*0c70*/  IABS R22, UR22 ;  /* 0x0000001600167c13 */ /* 0x000fe20008000000 */
[----:B0-----:R-:W0:Y:S01]  /*0c80*/  MUFU.RCP R0, R0 ;  /* 0x0000000000007308 */ /* 0x001e220000001000 */
[----:B------:R-:W-:-:S02]  /*0c90*/  IABS R23, UR21 ;  /* 0x0000001500177c13 */ /* 0x000fc40008000000 */
[----:B------:R-:W-:-:S05]  /*0ca0*/  IABS R25, UR19 ;  /* 0x0000001300197c13 */ /* 0x000fca0008000000 */
[----:B-1----:R-:W1:Y:S01]  /*0cb0*/  MUFU.RCP R6, R6 ;  /* 0x0000000600067308 */ /* 0x002e620000001000 */
[----:B0-----:R-:W-:-:S07]  /*0cc0*/  IADD3 R3, R0, 0xffffffe, RZ ;  /* 0x0ffffffe00037810 */ /* 0x001fce0007ffe0ff */
[----:B------:R-:W0:Y:S01]  /*0cd0*/  F2I.FTZ.U32.TRUNC.NTZ R3, R3 ;  /* 0x0000000300037305 */ /* 0x000e22000021f000 */
[----:B-1----:R-:W-:-:S07]  /*0ce0*/  IADD3 R4, R6, 0xffffffe, RZ ;  /* 0x0ffffffe06047810 */ /* 0x002fce0007ffe0ff */
[----:B------:R1:W1:Y:S01]  /*0cf0*/  F2I.FTZ.U32.TRUNC.NTZ R5, R4 ;  /* 0x0000000400057305 */ /* 0x000262000021f000 */
[----:B0-----:R-:W-:Y:S02]  /*0d00*/  IMAD.MOV R9, RZ, RZ, -R3 ;  /* 0x000000ffff097224 */ /* 0x001fe400078e0a03 */
[----:B-1----:R-:W-:Y:S02]  /*0d10*/  IMAD.MOV.U32 R4, RZ, RZ, RZ ;  /* 0x000000ffff047224 */ /* 0x002fe400078e00ff */
[----:B------:R-:W-:-:S04]  /*0d20*/  IMAD R9, R9, R16, RZ ;  /* 0x0000001009097224 */ /* 0x000fc800078e02ff */
[----:B------:R-:W-:Y:S01]  /*0d30*/  IMAD.HI.U32 R2, R3, R9, R2 ;  /* 0x0000000903027227 */ /* 0x000fe200078e0002 */
[----:B------:R-:W-:Y:S02]  /*0d40*/  IABS R9, R29 ;  /* 0x0000001d00097213 */ /* 0x000fe40000000000 */
[----:B------:R-:W-:Y:S01]  /*0d50*/  IABS R29, UR15 ;  /* 0x0000000f001d7c13 */ /* 0x000fe20008000000 */
[----:B------:R-:W-:-:S04]  /*0d60*/  IMAD.MOV R0, RZ, RZ, -R5 ;  /* 0x000000ffff007224 */ /* 0x000fc800078e0a05 */
[----:B------:R-:W-:-:S04]  /*0d70*/  IMAD R17, R0, R7, RZ ;  /* 0x0000000700117224 */ /* 0x000fc800078e02ff */
[----:B------:R-:W-:-:S06]  /*0d80*/  IMAD.HI.U32 R17, R5, R17, R4 ;  /* 0x0000001105117227 */ /* 0x000fcc00078e0004 */
[----:B------:R-:W-:-:S04]  /*0d90*/  IMAD.HI.U32 R18, R17, R27, RZ ;  /* 0x0000001b11127227 */ /* 0x000fc800078e00ff */
[----:B------:R-:W-:-:S04]  /*0da0*/  IMAD.MOV R18, RZ, RZ, -R18 ;  /* 0x000000ffff127224 */ /* 0x000fc800078e0a12 */
[----:B------:R-:W-:Y:S01]  /*0db0*/  IMAD R27, R7, R18, R27 ;  /* 0x00000012071b7224 */ /* 0x000fe200078e021b */
[----:B---3--:R-:W-:Y:S02]  /*0dc0*/  IABS R15, R15 ;  /* 0x0000000f000f7213 */ /* 0x008fe40000000000 */
[----:B----4-:R-:W-:-:S03]  /*0dd0*/  IABS R3, R13 ;  /* 0x0000000d00037213 */ /* 0x010fc60000000000 */
[----:B------:R-:W-:Y:S01]  /*0de0*/  IMAD.HI.U32 R0, R2, R15, RZ ;  /* 0x0000000f02007227 */ /* 0x000fe200078e00ff */
[----:B-----5:R-:W-:-:S03]  /*0df0*/  IABS R13, R14 ;  /* 0x0000000e000d7213 */ /* 0x020fc60000000000 */
[----:B------:R-:W-:Y:S02]  /*0e00*/  IMAD.MOV R4, RZ, RZ, -R0 ;  /* 0x000000ffff047224 */ /* 0x000fe400078e0a00 */
[----:B------:R-:W-:Y:S01]  /*0e10*/  IMAD.HI.U32 R0, R2, R3, RZ ;  /* 0x0000000302007227 */ /* 0x000fe200078e00ff */
[----:B--2---:R-:W-:Y:S02]  /*0e20*/  IABS R5, R8 ;  /* 0x0000000800057213 */ /* 0x004fe40000000000 */
[----:B------:R-:W-:Y:S01]  /*0e30*/  IABS R8, R10 ;  /* 0x0000000a00087213 */ /* 0x000fe20000000000 */
[----:B------:R-:W-:Y:S02]  /*0e40*/  IMAD R15, R16, R4, R15 ;  /* 0x00000004100f7224 */ /* 0x000fe400078e020f */
[----:B------:R-:W-:-:S03]  /*0e50*/  IMAD.HI.U32 R4, R2, R13, RZ ;  /* 0x0000000d02047227 */ /* 0x000fc600078e00ff */
[----:B------:R-:W-:Y:S01]  /*0e60*/  ISETP.GT.U32.AND P3, PT, R16, R15, PT ;  /* 0x0000000f1000720c */ /* 0x000fe20003f64070 */
[----:B------:R-:W-:Y:S02]  /*0e70*/  IMAD.MOV R14, RZ, RZ, -R0 ;  /* 0x000000ffff0e7224 */ /* 0x000fe400078e0a00 */
[----:B------:R-:W-:-:S04]  /*0e80*/  IMAD.HI.U32 R6, R2, R5, RZ ;  /* 0x0000000502067227 */ /* 0x000fc800078e00ff */
[----:B------:R-:W-:-:S04]  /*0e90*/  IMAD.HI.U32 R0, R2, R11, RZ ;  /* 0x0000000b02007227 */ /* 0x000fc800078e00ff */
[----:B------:R-:W-:Y:S02]  /*0ea0*/  IMAD.MOV R4, RZ, RZ, -R4 ;  /* 0x000000ffff047224 */ /* 0x000fe400078e0a04 */
[C---:B------:R-:W-:Y:S02]  /*0eb0*/  IMAD R14, R16.reuse, R14, R3 ;  /* 0x0000000e100e7224 */ /* 0x040fe400078e0203 */
[----:B------:R-:W-:Y:S02]  /*0ec0*/  IMAD.MOV.U32 R3, RZ, RZ, R8 ;  /* 0x000000ffff037224 */ /* 0x000fe400078e0008 */
[----:B------:R-:W-:Y:S01]  /*0ed0*/  IMAD.MOV R6, RZ, RZ, -R6 ;  /* 0x000000ffff067224 */ /* 0x000fe200078e0a06 */
[C---:B------:R-:W-:Y:S01]  /*0ee0*/  ISETP.GT.U32.AND P5, PT, R16.reuse, R14, PT ;  /* 0x0000000e1000720c */ /* 0x040fe20003fa4070 */
[----:B------:R-:W-:Y:S02]  /*0ef0*/  IMAD.MOV R8, RZ, RZ, -R0 ;  /* 0x000000ffff087224 */ /* 0x000fe400078e0a00 */
[----:B------:R-:W-:Y:S01]  /*0f00*/  IMAD R13, R16, R4, R13 ;  /* 0x00000004100d7224 */ /* 0x000fe200078e020d */
[----:B------:R-:W-:Y:S01]  /*0f10*/  IABS R4, UR25 ;  /* 0x0000001900047c13 */ /* 0x000fe20008000000 */
[----:B------:R-:W-:-:S03]  /*0f20*/  IMAD.HI.U32 R0, R2, R3, RZ ;  /* 0x0000000302007227 */ /* 0x000fc600078e00ff */
[C---:B------:R-:W-:Y:S01]  /*0f30*/  ISETP.GT.U32.AND P6, PT, R16.reuse, R13, PT ;  /* 0x0000000d1000720c */ /* 0x040fe20003fc4070 */
[C---:B------:R-:W-:Y:S01]  /*0f40*/  IMAD R12, R16.reuse, R6, R5 ;  /* 0x00000006100c7224 */ /* 0x040fe200078e0205 */
[----:B------:R-:W-:Y:S01]  /*0f50*/  IABS R5, R28 ;  /* 0x0000001c00057213 */ /* 0x000fe20000000000 */
[----:B------:R-:W-:Y:S01]  /*0f60*/  IMAD.MOV R10, RZ, RZ, -R0 ;  /* 0x000000ffff0a7224 */ /* 0x000fe200078e0a00 */
[----:B------:R-:W-:Y:S01]  /*0f70*/  IABS R28, UR16 ;  /* 0x00000010001c7c13 */ /* 0x000fe20008000000 */
[----:B------:R-:W-:Y:S01]  /*0f80*/  IMAD.MOV.U32 R0, RZ, RZ, R4 ;  /* 0x000000ffff007224 */ /* 0x000fe200078e0004 */
[C---:B------:R-:W-:Y:S01]  /*0f90*/  ISETP.GT.U32.AND P1, PT, R16.reuse, R12, PT ;  /* 0x0000000c1000720c */ /* 0x040fe20003f24070 */
[----:B------:R-:W-:Y:S01]  /*0fa0*/  IMAD R11, R16, R8, R11 ;  /* 0x00000008100b7224 */ /* 0x000fe200078e020b */
[----:B------:R-:W-:Y:S01]  /*0fb0*/  IABS R6, UR14 ;  /* 0x0000000e00067c13 */ /* 0x000fe20008000000 */
[----:B------:R-:W-:-:S03]  /*0fc0*/  IMAD.HI.U32 R4, R2, R9, RZ ;  /* 0x0000000902047227 */ /* 0x000fc600078e00ff */
[----:B------:R-:W-:Y:S01]  /*0fd0*/  ISETP.GT.U32.AND P4, PT, R16, R11, PT ;  /* 0x0000000b1000720c */ /* 0x000fe20003f84070 */
[----:B------:R-:W-:-:S04]  /*0fe0*/  IMAD.HI.U32 R8, R2, R5, RZ ;  /* 0x0000000502087227 */ /* 0x000fc800078e00ff */
[----:B------:R-:W-:-:S04]  /*0ff0*/  IMAD.HI.U32 R2, R17, R0, RZ ;  /* 0x0000000011027227 */ /* 0x000fc800078e00ff */
[----:B------:R-:W-:Y:S02]  /*1000*/  IMAD.MOV R2, RZ, RZ, -R2 ;  /* 0x000000ffff027224 */ /* 0x000fe400078e0a02 */
[----:B------:R-:W-:Y:S02]  /*1010*/  IMAD.MOV R8, RZ, RZ, -R8 ;  /* 0x000000ffff087224 */ /* 0x000fe400078e0a08 */
[----:B------:R-:W-:Y:S02]  /*1020*/  IMAD R0, R7, R2, R0 ;  /* 0x0000000207007224 */ /* 0x000fe400078e0200 */
[----:B------:R-:W-:-:S04]  /*1030*/  IMAD.HI.U32 R2, R17, R21, RZ ;  /* 0x0000001511027227 */ /* 0x000fc800078e00ff */
[----:B------:R-:W-:Y:S02]  /*1040*/  IMAD.MOV R2, RZ, RZ, -R2 ;  /* 0x000000ffff027224 */ /* 0x000fe400078e0a02 */
[C---:B------:R-:W-:Y:S02]  /*1050*/  IMAD R10, R16.reuse, R10, R3 ;  /* 0x0000000a100a7224 */ /* 0x040fe400078e0203 */
[----:B------:R-:W-:Y:S02]  /*1060*/  IMAD R21, R7, R2, R21 ;  /* 0x0000000207157224 */ /* 0x000fe400078e0215 */
[----:B------:R-:W-:Y:S01]  /*1070*/  IMAD.HI.U32 R2, R17, R24, RZ ;  /* 0x0000001811027227 */ /* 0x000fe200078e00ff */
[----:B------:R-:W-:-:S03]  /*1080*/  ISETP.GT.U32.AND P2, PT, R16, R10, PT ;  /* 0x0000000a1000720c */ /* 0x000fc60003f44070 */
[----:B------:R-:W-:Y:S02]  /*1090*/  IMAD.MOV R2, RZ, RZ, -R2 ;  /* 0x000000ffff027224 */ /* 0x000fe400078e0a02 */
[----:B------:R-:W-:Y:S02]  /*10a0*/  IMAD R8, R16, R8, R5 ;  /* 0x0000000810087224 */ /* 0x000fe400078e0205 */
[----:B------:R-:W-:Y:S02]  /*10b0*/  IMAD R24, R7, R2, R24 ;  /* 0x0000000207187224 */ /* 0x000fe400078e0218 */
[----:B------:R-:W-:-:S04]  /*10c0*/  IMAD.HI.U32 R2, R17, R26, RZ ;  /* 0x0000001a11027227 */ /* 0x000fc800078e00ff */
[----:B------:R-:W-:Y:S02]  /*10d0*/  IMAD.MOV R2, RZ, RZ, -R2 ;  /* 0x000000ffff027224 */ /* 0x000fe400078e0a02 */
[----:B------:R-:W-:Y:S02]  /*10e0*/  IMAD.MOV R4, RZ, RZ, -R4 ;  /* 0x000000ffff047224 */ /* 0x000fe400078e0a04 */
[----:B------:R-:W-:Y:S01]  /*10f0*/  IMAD R26, R7, R2, R26 ;  /* 0x00000002071a7224 */ /* 0x000fe200078e021a */
[----:B------:R-:W-:Y:S01]  /*1100*/  IABS R2, UR7 ;  /* 0x0000000700027c13 */ /* 0x000fe20008000000 */
[----:B------:R-:W-:Y:S01]  /*1110*/  @!P3 IMAD.IADD R15, R15, 0x1, -R16 ;  /* 0x000000010f0fb824 */ /* 0x000fe200078e0a10 */
[----:B------:R-:W-:Y:S01]  /*1120*/  ISETP.GT.U32.AND P3, PT, R16, R8, PT ;  /* 0x000000081000720c */ /* 0x000fe20003f64070 */
[----:B------:R-:W-:-:S04]  /*1130*/  IMAD.HI.U32 R3, R17, R20, RZ ;  /* 0x0000001411037227 */ /* 0x000fc800078e00ff */
[----:B------:R-:W-:-:S04]  /*1140*/  IMAD.HI.U32 R18, R17, R2, RZ ;  /* 0x0000000211127227 */ /* 0x000fc800078e00ff */
[----:B------:R-:W-:Y:S02]  /*1150*/  IMAD.MOV R18, RZ, RZ, -R18 ;  /* 0x000000ffff127224 */ /* 0x000fe400078e0a12 */
[C---:B------:R-:W-:Y:S02]  /*1160*/  IMAD R9, R16.reuse, R4, R9 ;  /* 0x0000000410097224 */ /* 0x040fe400078e0209 */
[----:B------:R-:W-:Y:S02]  /*1170*/  IMAD.MOV R3, RZ, RZ, -R3 ;  /* 0x000000ffff037224 */ /* 0x000fe400078e0a03 */
[C---:B------:R-:W-:Y:S01]  /*1180*/  IMAD R2, R7.reuse, R18, R2 ;  /* 0x0000001207027224 */ /* 0x040fe200078e0202 */
[----:B------:R-:W-:Y:S01]  /*1190*/  ISETP.GT.U32.AND P0, PT, R16, R9, PT ;  /* 0x000000091000720c */ /* 0x000fe20003f04070 */
[----:B------:R-:W-:Y:S02]  /*11a0*/  @!P5 IMAD.IADD R14, R14, 0x1, -R16 ;  /* 0x000000010e0ed824 */ /* 0x000fe400078e0a10 */
[C---:B------:R-:W-:Y:S01]  /*11b0*/  IMAD R20, R7.reuse, R3, R20 ;  /* 0x0000000307147224 */ /* 0x040fe200078e0214 */
[----:B------:R-:W-:Y:S01]  /*11c0*/  ISETP.GT.U32.AND P5, PT, R7, R2, PT ;  /* 0x000000020700720c */ /* 0x000fe20003fa4070 */
[--C-:B------:R-:W-:Y:S01]  /*11d0*/  @!P6 IMAD.IADD R13, R13, 0x1, -R16.reuse ;  /* 0x000000010d0de824 */ /* 0x100fe200078e0a10 */
[----:B------:R-:W-:Y:S01]  /*11e0*/  ISETP.GT.U32.AND P6, PT, R7, R0, PT ;  /* 0x000000000700720c */ /* 0x000fe20003fc4070 */
[--C-:B------:R-:W-:Y:S01]  /*11f0*/  @!P1 IMAD.IADD R12, R12, 0x1, -R16.reuse ;  /* 0x000000010c0c9824 */ /* 0x100fe200078e0a10 */
[C---:B------:R-:W-:Y:S01]  /*1200*/  ISETP.GT.U32.AND P1, PT, R16.reuse, R15, PT ;  /* 0x0000000f1000720c */ /* 0x040fe20003f24070 */
[--C-:B------:R-:W-:Y:S01]  /*1210*/  @!P4 IMAD.IADD R11, R11, 0x1, -R16.reuse ;  /* 0x000000010b0bc824 */ /* 0x100fe200078e0a10 */
[----:B------:R-:W-:Y:S01]  /*1220*/  ISETP.GT.U32.AND P4, PT, R16, R14, PT ;  /* 0x0000000e1000720c */ /* 0x000fe20003f84070 */
[--C-:B------:R-:W-:Y:S01]  /*1230*/  @!P2 IMAD.IADD R10, R10, 0x1, -R16.reuse ;  /* 0x000000010a0aa824 */ /* 0x100fe200078e0a10 */
[----:B------:R-:W-:Y:S01]  /*1240*/  ISETP.GT.U32.AND P2, PT, R7, R20, PT ;  /* 0x000000140700720c */ /* 0x000fe20003f44070 */
[----:B------:R-:W-:Y:S01]  /*1250*/  @!P3 IMAD.IADD R8, R8, 0x1, -R16 ;  /* 0x000000010808b824 */ /* 0x000fe200078e0a10 */
[----:B------:R-:W-:Y:S01]  /*1260*/  ISETP.GT.U32.AND P3, PT, R16, R12, PT ;  /* 0x0000000c1000720c */ /* 0x000fe20003f64070 */
[----:B------:R-:W-:-:S04]  /*1270*/  IMAD.HI.U32 R5, R17, R22, RZ ;  /* 0x0000001611057227 */ /* 0x000fc800078e00ff */
[----:B------:R-:W-:-:S04]  /*1280*/  IMAD.HI.U32 R4, R17, R23, RZ ;  /* 0x0000001711047227 */ /* 0x000fc800078e00ff */
[----:B------:R-:W-:Y:S01]  /*1290*/  @!P0 IMAD.IADD R9, R9, 0x1, -R16 ;  /* 0x0000000109098824 */ /* 0x000fe200078e0a10 */
[----:B------:R-:W-:Y:S01]  /*12a0*/  ISETP.GT.U32.AND P0, PT, R16, R11, PT ;  /* 0x0000000b1000720c */ /* 0x000fe20003f04070 */
[----:B------:R-:W-:-:S04]  /*12b0*/  IMAD.HI.U32 R3, R17, R25, RZ ;  /* 0x0000001911037227 */ /* 0x000fc800078e00ff */
[----:B------:R-:W-:Y:S01]  /*12c0*/  @!P5 IMAD.IADD R2, R2, 0x1, -R7 ;  /* 0x000000010202d824 */ /* 0x000fe200078e0a07 */
[----:B------:R-:W-:Y:S01]  /*12d0*/  ISETP.GT.U32.AND P5, PT, R16, R8, PT ;  /* 0x000000081000720c */ /* 0x000fe20003fa4070 */
[----:B------:R-:W-:Y:S02]  /*12e0*/  IMAD.MOV R5, RZ, RZ, -R5 ;  /* 0x000000ffff057224 */ /* 0x000fe400078e0a05 */
[----:B------:R-:W-:Y:S02]  /*12f0*/  IMAD.MOV R4, RZ, RZ, -R4 ;  /* 0x000000ffff047224 */ /* 0x000fe400078e0a04 */
[----:B------:R-:W-:Y:S01]  /*1300*/  @!P6 IMAD.IADD R0, R0, 0x1, -R7 ;  /* 0x000000010000e824 */ /* 0x000fe200078e0a07 */
[----:B------:R-:W-:Y:S01]  /*1310*/  ISETP.GT.U32.AND P6, PT, R16, R13, PT ;  /* 0x0000000d1000720c */ /* 0x000fe20003fc4070 */
[----:B------:R-:W-:Y:S01]  /*1320*/  @!P4 IMAD.IADD R14, R14, 0x1, -R16 ;  /* 0x000000010e0ec824 */ /* 0x000fe200078e0a10 */
[----:B------:R-:W-:Y:S01]  /*1330*/  ISETP.GT.U32.AND P4, PT, R16, R9, PT ;  /* 0x000000091000720c */ /* 0x000fe20003f84070 */
[----:B------:R-:W-:-:S02]  /*1340*/  IMAD.MOV R3, RZ, RZ, -R3 ;  /* 0x000000ffff037224 */ /* 0x000fc400078e0a03 */
[----:B------:R-:W-:Y:S01]  /*1350*/  @!P1 IMAD.IADD R15, R15, 0x1, -R16 ;  /* 0x000000010f0f9824 */ /* 0x000fe200078e0a10 */
[----:B------:R-:W-:Y:S01]  /*1360*/  ISETP.GT.U32.AND P1, PT, R16, R10, PT ;  /* 0x0000000a1000720c */ /* 0x000fe20003f24070 */
[----:B------:R-:W-:Y:S01]  /*1370*/  @!P2 IMAD.IADD R20, R20, 0x1, -R7 ;  /* 0x000000011414a824 */ /* 0x000fe200078e0a07 */
[C---:B------:R-:W-:Y:S01]  /*1380*/  ISETP.GT.U32.AND P2, PT, R7.reuse, R2, PT ;  /* 0x000000020700720c */ /* 0x040fe20003f44070 */
[C---:B------:R-:W-:Y:S01]  /*1390*/  IMAD R22, R7.reuse, R5, R22 ;  /* 0x0000000507167224 */ /* 0x040fe200078e0216 */
[----:B------:R0:W-:Y:S01]  /*13a0*/  STL [R1+0x3380], R15 ;  /* 0x0033800f01007387 */ /* 0x0001e20000100800 */
[C---:B------:R-:W-:Y:S02]  /*13b0*/  IMAD R23, R7.reuse, R4, R23 ;  /* 0x0000000407177224 */ /* 0x040fe400078e0217 */
[----:B------:R-:W-:Y:S01]  /*13c0*/  @!P3 IMAD.IADD R12, R12, 0x1, -R16 ;  /* 0x000000010c0cb824 */ /* 0x000fe200078e0a10 */
[C---:B------:R-:W-:Y:S01]  /*13d0*/  ISETP.GT.U32.AND P3, PT, R7.reuse, R0, PT ;  /* 0x000000000700720c */ /* 0x040fe20003f64070 */
[----:B------:R-:W-:-:S02]  /*13e0*/  IMAD R25, R7, R3, R25 ;  /* 0x0000000307197224 */ /* 0x000fc400078e0219 */
[C---:B------:R-:W-:Y:S01]  /*13f0*/  IMAD.HI.U32 R5, R17.reuse, R28, RZ ;  /* 0x0000001c11057227 */ /* 0x040fe200078e00ff */
[----:B0-----:R-:W0:Y:S03]  /*1400*/  S2R R15, SR_TID.X ;  /* 0x00000000000f7919 */ /* 0x001e260000002100 */
[----:B------:R-:W-:-:S04]  /*1410*/  IMAD.HI.U32 R4, R17, R29, RZ ;  /* 0x0000001d11047227 */ /* 0x000fc800078e00ff */
[----:B------:R-:W-:-:S04]  /*1420*/  IMAD.HI.U32 R3, R17, R6, RZ ;  /* 0x0000000611037227 */ /* 0x000fc800078e00ff */
[----:B------:R-:W-:Y:S02]  /*1430*/  IMAD.MOV R5, RZ, RZ, -R5 ;  /* 0x000000ffff057224 */ /* 0x000fe400078e0a05 */
[----:B------:R-:W-:Y:S02]  /*1440*/  IMAD.MOV R4, RZ, RZ, -R4 ;  /* 0x000000ffff047224 */ /* 0x000fe400078e0a04 */
[----:B------:R-:W-:Y:S02]  /*1450*/  IMAD.MOV R3, RZ, RZ, -R3 ;  /* 0x000000ffff037224 */ /* 0x000fe400078e0a03 */
[C---:B------:R-:W-:Y:S01]  /*1460*/  IMAD R28, R7.reuse, R5, R28 ;  /* 0x00000005071c7224 */ /* 0x040fe200078e021c */
[----:B------:R-:W-:Y:S01]  /*1470*/  IABS R5, UR13 ;  /* 0x0000000d00057c13 */ /* 0x000fe20008000000 */
[C---:B------:R-:W-:Y:S01]  /*1480*/  IMAD R29, R7.reuse, R4, R29 ;  /* 0x00000004071d7224 */ /* 0x040fe200078e021d */
[----:B------:R-:W-:Y:S01]  /*1490*/  IABS R4, UR12 ;  /* 0x0000000c00047c13 */ /* 0x000fe20008000000 */
[----:B------:R-:W-:Y:S01]  /*14a0*/  IMAD R6, R7, R3, R6 ;  /* 0x0000000307067224 */ /* 0x000fe200078e0206 */
[----:B------:R-:W-:Y:S01]  /*14b0*/  IABS R3, UR11 ;  /* 0x0000000b00037c13 */ /* 0x000fe20008000000 */
[--C-:B------:R-:W-:Y:S01]  /*14c0*/  @!P4 IMAD.IADD R9, R9, 0x1, -R16.reuse ;  /* 0x000000010909c824 */ /* 0x100fe200078e0a10 */
[----:B------:R-:W-:Y:S01]  /*14d0*/  ISETP.GT.U32.AND P4, PT, R7, R20, PT ;  /* 0x000000140700720c */ /* 0x000fe20003f84070 */
[--C-:B------:R-:W-:Y:S01]  /*14e0*/  @!P6 IMAD.IADD R13, R13, 0x1, -R16.reuse ;  /* 0x000000010d0de824 */ /* 0x100fe200078e0a10 */
[----:B------:R-:W-:Y:S01]  /*14f0*/  ISETP.GT.U32.AND P6, PT, R7, R22, PT ;  /* 0x000000160700720c */ /* 0x000fe20003fc4070 */
[--C-:B------:R-:W-:Y:S01]  /*1500*/  @!P0 IMAD.IADD R11, R11, 0x1, -R16.reuse ;  /* 0x000000010b0b8824 */ /* 0x100fe200078e0a10 */
[C---:B------:R-:W-:Y:S01]  /*1510*/  ISETP.GT.U32.AND P0, PT, R7.reuse, R23, PT ;  /* 0x000000170700720c */ /* 0x040fe20003f04070 */
[--C-:B------:R-:W-:Y:S01]  /*1520*/  @!P1 IMAD.IADD R10, R10, 0x1, -R16.reuse ;  /* 0x000000010a0a9824 */ /* 0x100fe200078e0a10 */
[C---:B------:R-:W-:Y:S01]  /*1530*/  ISETP.GT.U32.AND P1, PT, R7.reuse, R24, PT ;  /* 0x000000180700720c */ /* 0x040fe20003f24070 */
[----:B------:R-:W-:Y:S01]  /*1540*/  @!P5 IMAD.IADD R8, R8, 0x1, -R16 ;  /* 0x000000010808d824 */ /* 0x000fe200078e0a10 */
[C---:B------:R-:W-:Y:S01]  /*1550*/  ISETP.GT.U32.AND P5, PT, R7.reuse, R21, PT ;  /* 0x000000150700720c */ /* 0x040fe20003fa4070 */
[--C-:B------:R-:W-:Y:S01]  /*1560*/  @!P2 IMAD.IADD R2, R2, 0x1, -R7.reuse ;  /* 0x000000010202a824 */ /* 0x100fe200078e0a07 */
[C---:B------:R-:W-:Y:S01]  /*1570*/  ISETP.GT.U32.AND P2, PT, R7.reuse, R25, PT ;  /* 0x000000190700720c */ /* 0x040fe20003f44070 */
[----:B------:R-:W-:Y:S01]  /*1580*/  @!P3 IMAD.IADD R0, R0, 0x1, -R7 ;  /* 0x000000010000b824 */ /* 0x000fe200078e0a07 */
[----:B------:R-:W-:Y:S01]  /*1590*/  ISETP.GT.U32.AND P3, PT, R7, R26, PT ;  /* 0x0000001a0700720c */ /* 0x000fe20003f64070 */
[----:B------:R-:W-:-:S04]  /*15a0*/  IMAD.HI.U32 R19, R17, R5, RZ ;  /* 0x0000000511137227 */ /* 0x000fc800078e00ff */
[----:B------:R-:W-:-:S04]  /*15b0*/  IMAD.HI.U32 R18, R17, R4, RZ ;  /* 0x0000000411127227 */ /* 0x000fc800078e00ff */
[----:B------:R-:W-:-:S04]  /*15c0*/  IMAD.HI.U32 R17, R17, R3, RZ ;  /* 0x0000000311117227 */ /* 0x000fc800078e00ff */
[----:B------:R-:W-:Y:S02]  /*15d0*/  IMAD.MOV R19, RZ, RZ, -R19 ;  /* 0x000000ffff137224 */ /* 0x000fe400078e0a13 */
[----:B------:R-:W-:Y:S02]  /*15e0*/  IMAD.MOV R18, RZ, RZ, -R18 ;  /* 0x000000ffff127224 */ /* 0x000fe400078e0a12 */
[----:B------:R-:W-:Y:S02]  /*15f0*/  IMAD.MOV R17, RZ, RZ, -R17 ;  /* 0x000000ffff117224 */ /* 0x000fe400078e0a11 */
[C---:B------:R-:W-:Y:S02]  /*1600*/  IMAD R5, R7.reuse, R19, R5 ;  /* 0x0000001307057224 */ /* 0x040fe400078e0205 */
[----:B------:R-:W-:Y:S01]  /*1610*/  IMAD R4, R7, R18, R4 ;  /* 0x0000001207047224 */ /* 0x000fe200078e0204 */
[----:B0-----:R-:W-:Y:S01]  /*1620*/  LOP3.LUT R18, R15, 0x7, RZ, 0xc0, !PT ;  /* 0x000000070f127812 */ /* 0x001fe200078ec0ff */
[----:B------:R-:W-:-:S02]  /*1630*/  IMAD R3, R7, R17, R3 ;  /* 0x0000001107037224 */ /* 0x000fc400078e0203 */
[--C-:B------:R-:W-:Y:S01]  /*1640*/  @!P4 IMAD.IADD R20, R20, 0x1, -R7.reuse ;  /* 0x000000011414c824 */ /* 0x100fe200078e0a07 */
[----:B------:R-:W-:Y:S01]  /*1650*/  ISETP.GT.U32.AND P4, PT, R7, R27, PT ;  /* 0x0000001b0700720c */ /* 0x000fe20003f84070 */
[--C-:B------:R-:W-:Y:S01]  /*1660*/  @!P5 IMAD.IADD R21, R21, 0x1, -R7.reuse ;  /* 0x000000011515d824 */ /* 0x100fe200078e0a07 */
[C---:B------:R-:W-:Y:S01]  /*1670*/  ISETP.GT.U32.AND P5, PT, R7.reuse, R28, PT ;  /* 0x0000001c0700720c */ /* 0x040fe20003fa4070 */
        /* <DEDUP_REMOVED lines=8> */
[----:B------:R-:W-:Y:S01]  /*1700*/  @!P3 IMAD.IADD R26, R26, 0x1, -R7 ;  /* 0x000000011a1ab824 */ /* 0x000fe200078e0a07 */
[----:B------:R-:W-:Y:S01]  /*1710*/  ISETP.GT.U32.AND P3, PT, R7, R3, PT ;  /* 0x000000030700720c */ /* 0x000fe20003f64070 */
[----:B------:R-:W-:-:S02]  /*1720*/  IMAD.SHL.U32 R17, R15, 0x2, RZ ;  /* 0x000000020f117824 */ /* 0x000fc400078e00ff */
        /* <DEDUP_REMOVED lines=12> */
[----:B------:R-:W-:Y:S01]  /*17f0*/  @!P3 IMAD.IADD R3, R3, 0x1, -R7 ;  /* 0x000000010303b824 */ /* 0x000fe200078e0a07 */
[----:B------:R-:W-:Y:S01]  /*1800*/  LOP3.LUT R16, R17, 0x10, RZ, 0xc0, !PT ;  /* 0x0000001011107812 */ /* 0x000fe200078ec0ff */
[C---:B------:R-:W-:Y:S01]  /*1810*/  IMAD R19, R18.reuse, 0x410, RZ ;  /* 0x0000041012137824 */ /* 0x040fe200078e02ff */
[----:B------:R-:W-:Y:S01]  /*1820*/  ISETP.GT.U32.AND P3, PT, R7, R27, PT ;  /* 0x0000001b0700720c */ /* 0x000fe20003f64070 */
[----:B------:R-:W-:Y:S01]  /*1830*/  IMAD R18, R18, 0x110, RZ ;  /* 0x0000011012127824 */ /* 0x000fe200078e02ff */
[----:B------:R-:W-:-:S02]  /*1840*/  LOP3.LUT R16, R16, 0x20, R15, 0xf8, !PT ;  /* 0x0000002010107812 */ /* 0x000fc400078ef80f */
[----:B------:R-:W2:Y:S01]  /*1850*/  LDL R15, [R1+0x32d8] ;  /* 0x0032d800010f7983 */ /* 0x000ea20000100800 */
[----:B------:R-:W-:Y:S01]  /*1860*/  @!P4 IMAD.IADD R21, R21, 0x1, -R7 ;  /* 0x000000011515c824 */ /* 0x000fe200078e0a07 */
[----:B------:R-:W-:Y:S01]  /*1870*/  LOP3.LUT R17, R18, 0x30, R17, 0x78, !PT ;  /* 0x0000003012117812 */ /* 0x000fe200078e7811 */
[--C-:B------:R-:W-:Y:S01]  /*1880*/  @!P5 IMAD.IADD R22, R22, 0x1, -R7.reuse ;  /* 0x000000011616d824 */ /* 0x100fe200078e0a07 */
[----:B------:R-:W-:Y:S01]  /*1890*/  LOP3.LUT R16, R19, R16, RZ, 0x3c, !PT ;  /* 0x0000001013107212 */ /* 0x000fe200078e3cff */
[----:B------:R-:W3:Y:S01]  /*18a0*/  LDL R18, [R1+0x32e0] ;  /* 0x0032e00001127983 */ /* 0x000ee20000100800 */
[--C-:B------:R-:W-:Y:S01]  /*18b0*/  @!P6 IMAD.IADD R23, R23, 0x1, -R7.reuse ;  /* 0x000000011717e824 */ /* 0x100fe200078e0a07 */
[----:B------:R-:W-:Y:S01]  /*18c0*/  ISETP.GT.U32.AND P4, PT, R7, R28, PT ;  /* 0x0000001c0700720c */ /* 0x000fe20003f84070 */
[--C-:B------:R-:W-:Y:S01]  /*18d0*/  @!P0 IMAD.IADD R24, R24, 0x1, -R7.reuse ;  /* 0x0000000118188824 */ /* 0x100fe200078e0a07 */
[----:B------:R0:W-:Y:S01]  /*18e0*/  STL [R1+0xfb4], R17 ;  /* 0x000fb41101007387 */ /* 0x0001e20000100800 */
[--C-:B------:R-:W-:Y:S01]  /*18f0*/  @!P1 IMAD.IADD R25, R25, 0x1, -R7.reuse ;  /* 0x0000000119199824 */ /* 0x100fe200078e0a07 */
[C---:B------:R-:W-:Y:S01]  /*1900*/  ISETP.GT.U32.AND P5, PT, R7.reuse, R29, PT ;  /* 0x0000001d0700720c */ /* 0x040fe20003fa4070 */
[--C-:B------:R-:W-:Y:S01]  /*1910*/  @!P2 IMAD.IADD R26, R26, 0x1, -R7.reuse ;  /* 0x000000011a1aa824 */ /* 0x100fe200078e0a07 */
[----:B------:R-:W4:Y:S01]  /*1920*/  LDL R19, [R1+0x32e8] ;  /* 0x0032e80001137983 */ /* 0x000f220000100800 */
[----:B------:R-:W-:Y:S01]  /*1930*/  ISETP.GT.U32.AND P0, PT, R7, R6, PT ;  /* 0x000000060700720c */ /* 0x000fe20003f04070 */
[----:B------:R-:W-:Y:S01]  /*1940*/  @!P3 IMAD.IADD R27, R27, 0x1, -R7 ;  /* 0x000000011b1bb824 */ /* 0x000fe200078e0a07 */
[----:B------:R-:W-:-:S02]  /*1950*/  ISETP.GT.U32.AND P1, PT, R7, R5, PT ;  /* 0x000000050700720c */ /* 0x000fc40003f24070 */
[C---:B------:R-:W-:Y:S01]  /*1960*/  ISETP.GT.U32.AND P6, PT, R7.reuse, R4, PT ;  /* 0x000000040700720c */ /* 0x040fe20003fc4070 */
[----:B0-----:R-:W5:Y:S01]  /*1970*/  LDL R17, [R1+0x32dc] ;  /* 0x0032dc0001117983 */ /* 0x001f620000100800 */
[----:B------:R-:W-:-:S03]  /*1980*/  ISETP.GT.U32.AND P2, PT, R7, R3, PT ;  /* 0x000000030700720c */ /* 0x000fc60003f44070 */
[----:B------:R0:W-:Y:S04]  /*1990*/  STL [R1+0xbc], R16 ;  /* 0x0000bc1001007387 */ /* 0x0001e80000100800 */
[----:B------:R-:W2:Y:S04]  /*19a0*/  LDL R7, [R1+0x32d0] ;  /* 0x0032d00001077983 */ /* 0x000ea80000100800 */
[----:B0-----:R-:W3:Y:S01]  /*19b0*/  LDL R16, [R1+0x32e4] ;  /* 0x0032e40001107983 */ /* 0x001ee20000100800 */
[----:B--2---:R-:W-:Y:S02]  /*19c0*/  ISETP.GE.AND P3, PT, R7, RZ, PT ;  /* 0x000000ff0700720c */ /* 0x004fe40003f66270 */
[----:B------:R-:W-:-:S05]  /*19d0*/  IABS R7, c[0x0][0x17c] ;  /* 0x00005f0000077a13 */ /* 0x000fca0000000000 */
[----:B------:R-:W-:Y:S02]  /*19e0*/  @!P4 IMAD.IADD R28, R28, 0x1, -R7 ;  /* 0x000000011c1cc824 */ /* 0x000fe400078e0a07 */
[----:B------:R-:W2:Y:S02]  /*19f0*/  LDL R7, [R1+0x32d4] ;  /* 0x0032d40001077983 */ /* 0x000ea40000100800 */
[----:B--2---:R-:W-:Y:S02]  /*1a00*/  ISETP.GE.AND P4, PT, R7, RZ, PT ;  /* 0x000000ff0700720c */ /* 0x004fe40003f86270 */
[----:B------:R-:W-:-:S05]  /*1a10*/  IABS R7, c[0x0][0x17c] ;  /* 0x00005f0000077a13 */ /* 0x000fca0000000000 */
[--C-:B------:R-:W-:Y:S01]  /*1a20*/  @!P5 IMAD.IADD R29, R29, 0x1, -R7.reuse ;  /* 0x000000011d1dd824 */ /* 0x100fe200078e0a07 */
[----:B------:R-:W-:Y:S01]  /*1a30*/  ISETP.GE.AND P5, PT, R15, RZ, PT ;  /* 0x000000ff0f00720c */ /* 0x000fe20003fa6270 */
[--C-:B------:R-:W-:Y:S02]  /*1a40*/  @!P0 IMAD.IADD R6, R6, 0x1, -R7.reuse ;  /* 0x0000000106068824 */ /* 0x100fe400078e0a07 */
[--C-:B------:R-:W-:Y:S02]  /*1a50*/  @!P1 IMAD.IADD R5, R5, 0x1, -R7.reuse ;  /* 0x0000000105059824 */ /* 0x100fe400078e0a07 */
[--C-:B------:R-:W-:Y:S02]  /*1a60*/  @!P6 IMAD.IADD R4, R4, 0x1, -R7.reuse ;  /* 0x000000010404e824 */ /* 0x100fe400078e0a07 */
[----:B------:R-:W-:Y:S02]  /*1a70*/  @!P2 IMAD.IADD R3, R3, 0x1, -R7 ;  /* 0x000000010303a824 */ /* 0x000fe400078e0a07 */
[----:B------:R-:W2:Y:S04]  /*1a80*/  LDL R7, [R1+0x32ec] ;  /* 0x0032ec0001077983 */ /* 0x000ea80000100800 */
[----:B------:R-:W2:Y:S01]  /*1a90*/  LDL.LU R15, [R1+0x3380] ;  /* 0x00338000010f7983 */ /* 0x000ea20000300800 */
[----:B------:R-:W-:Y:S01]  /*1aa0*/  @!P4 IMAD.MOV R14, RZ, RZ, -R14 ;  /* 0x000000ffff0ec224 */ /* 0x000fe200078e0a0e */
[----:B----4-:R-:W-:-:S02]  /*1ab0*/  ISETP.GE.AND P0, PT, R19, RZ, PT ;  /* 0x000000ff1300720c */ /* 0x010fc40003f06270 */
[----:B---3--:R-:W-:Y:S02]  /*1ac0*/  ISETP.GE.AND P1, PT, R16, RZ, PT ;  /* 0x000000ff1000720c */ /* 0x008fe40003f26270 */
[----:B-----5:R-:W-:Y:S02]  /*1ad0*/  ISETP.GE.AND P4, PT, R17, RZ, PT ;  /* 0x000000ff1100720c */ /* 0x020fe40003f86270 */
[----:B------:R-:W0:Y:S01]  /*1ae0*/  S2R R17, SR_TID.X ;  /* 0x0000000000117919 */ /* 0x000e220000002100 */
[----:B------:R-:W-:Y:S01]  /*1af0*/  @!P5 IMAD.MOV R13, RZ, RZ, -R13 ;  /* 0x000000ffff0dd224 */ /* 0x000fe200078e0a0d */
[----:B------:R-:W-:-:S05]  /*1b00*/  ISETP.NE.AND P5, PT, RZ, c[0x0][0x178], PT ;  /* 0x00005e00ff007a0c */ /* 0x000fca0003fa5270 */
[----:B------:R-:W-:Y:S01]  /*1b10*/  @!P0 IMAD.MOV R11, RZ, RZ, -R11 ;  /* 0x000000ffff0b8224 */ /* 0x000fe200078e0a0b */
[----:B------:R-:W-:Y:S01]  /*1b20*/  ISETP.LE.AND P0, PT, RZ, UR24, PT ;  /* 0x00000018ff007c0c */ /* 0x000fe2000bf03270 */
[----:B------:R-:W-:Y:S02]  /*1b30*/  @!P1 IMAD.MOV R10, RZ, RZ, -R10 ;  /* 0x000000ffff0a9224 */ /* 0x000fe400078e0a0a */
[----:B------:R-:W-:Y:S01]  /*1b40*/  @!P4 IMAD.MOV R8, RZ, RZ, -R8 ;  /* 0x000000ffff08c224 */ /* 0x000fe200078e0a08 */
[----:B------:R-:W-:Y:S02]  /*1b50*/  ISETP.LE.AND P4, PT, RZ, UR21, PT ;  /* 0x00000015ff007c0c */ /* 0x000fe4000bf83270 */
[----:B------:R-:W-:-:S07]  /*1b60*/  ISETP.LE.AND P1, PT, RZ, UR23, PT ;  /* 0x00000017ff007c0c */ /* 0x000fce000bf23270 */
[----:B------:R-:W-:Y:S01]  /*1b70*/  @!P0 IMAD.MOV R20, RZ, RZ, -R20 ;  /* 0x000000ffff148224 */ /* 0x000fe200078e0a14 */
[----:B------:R-:W-:-:S03]  /*1b80*/  ISETP.LE.AND P0, PT, RZ, UR18, PT ;  /* 0x00000012ff007c0c */ /* 0x000fc6000bf03270 */
[----:B------:R-:W-:Y:S01]  /*1b90*/  @!P4 IMAD.MOV R23, RZ, RZ, -R23 ;  /* 0x000000ffff17c224 */ /* 0x000fe200078e0a17 */
[----:B------:R-:W-:Y:S01]  /*1ba0*/  ISETP.LE.AND P4, PT, RZ, UR15, PT ;  /* 0x0000000fff007c0c */ /* 0x000fe2000bf83270 */
[----:B------:R-:W-:Y:S01]  /*1bb0*/  @!P1 IMAD.MOV R21, RZ, RZ, -R21 ;  /* 0x000000ffff159224 */ /* 0x000fe200078e0a15 */
[----:B------:R-:W-:Y:S02]  /*1bc0*/  ISETP.LE.AND P1, PT, RZ, UR17, PT ;  /* 0x00000011ff007c0c */ /* 0x000fe4000bf23270 */
[----:B0-----:R-:W-:-:S05]  /*1bd0*/  LOP3.LUT R17, R17, 0x3f, RZ, 0xc0, !PT ;  /* 0x0000003f11117812 */ /* 0x001fca00078ec0ff */
[----:B------:R-:W-:Y:S01]  /*1be0*/  @!P0 IMAD.MOV R26, RZ, RZ, -R26 ;  /* 0x000000ffff1a8224 */ /* 0x000fe200078e0a1a */
[----:B------:R-:W-:-:S03]  /*1bf0*/  ISETP.LE.AND P0, PT, RZ, UR12, PT ;  /* 0x0000000cff007c0c */ /* 0x000fc6000bf03270 */
[----:B------:R-:W-:Y:S01]  /*1c00*/  @!P4 IMAD.MOV R29, RZ, RZ, -R29 ;  /* 0x000000ffff1dc224 */ /* 0x000fe200078e0a1d */
[----:B------:R-:W-:Y:S01]  /*1c10*/  ISETP.LE.AND P4, PT, RZ, UR7, PT ;  /* 0x00000007ff007c0c */ /* 0x000fe2000bf83270 */
[----:B------:R-:W-:Y:S01]  /*1c20*/  @!P1 IMAD.MOV R27, RZ, RZ, -R27 ;  /* 0x000000ffff1b9224 */ /* 0x000fe200078e0a1b */
[----:B------:R-:W-:-:S07]  /*1c30*/  ISETP.LE.AND P1, PT, RZ, UR11, PT ;  /* 0x0000000bff007c0c */ /* 0x000fce000bf23270 */
[----:B------:R-:W-:-:S04]  /*1c40*/  @!P0 IMAD.MOV R4, RZ, RZ, -R4 ;  /* 0x000000ffff048224 */ /* 0x000fc800078e0a04 */
[----:B------:R-:W-:Y:S02]  /*1c50*/  @!P4 IMAD.MOV R2, RZ, RZ, -R2 ;  /* 0x000000ffff02c224 */ /* 0x000fe400078e0a02 */
[----:B------:R-:W-:Y:S01]  /*1c60*/  @!P1 IMAD.MOV R3, RZ, RZ, -R3 ;  /* 0x000000ffff039224 */ /* 0x000fe200078e0a03 */
[----:B--2---:R-:W-:Y:S01]  /*1c70*/  ISETP.GE.AND P2, PT, R7, RZ, PT ;  /* 0x000000ff0700720c */ /* 0x004fe20003f46270 */
[----:B------:R-:W-:Y:S01]  /*1c80*/  @!P3 IMAD.MOV R15, RZ, RZ, -R15 ;  /* 0x000000ffff0fb224 */ /* 0x000fe200078e0a0f */
[----:B------:R-:W-:Y:S02]  /*1c90*/  ISETP.GE.AND P3, PT, R18, RZ, PT ;  /* 0x000000ff1200720c */ /* 0x000fe40003f66270 */
[----:B------:R-:W-:-:S09]  /*1ca0*/  LOP3.LUT R7, RZ, c[0x0][0x178], RZ, 0x33, !PT ;  /* 0x00005e00ff077a12 */ /* 0x000fd200078e33ff */
[----:B------:R-:W-:Y:S01]  /*1cb0*/  @!P2 IMAD.MOV R12, RZ, RZ, -R12 ;  /* 0x000000ffff0ca224 */ /* 0x000fe200078e0a0c */
[----:B------:R-:W-:Y:S01]  /*1cc0*/  ISETP.LE.AND P2, PT, RZ, UR25, PT ;  /* 0x00000019ff007c0c */ /* 0x000fe2000bf43270 */
[----:B------:R-:W-:Y:S01]  /*1cd0*/  @!P3 IMAD.MOV R9, RZ, RZ, -R9 ;  /* 0x000000ffff09b224 */ /* 0x000fe200078e0a09 */
[C---:B------:R-:W-:Y:S02]  /*1ce0*/  SEL R15, R7.reuse, R15, !P5 ;  /* 0x0000000f070f7207 */ /* 0x040fe40006800000 */
[C---:B------:R-:W-:Y:S02]  /*1cf0*/  SEL R14, R7.reuse, R14, !P5 ;  /* 0x0000000e070e7207 */ /* 0x040fe40006800000 */
[C---:B------:R-:W-:Y:S02]  /*1d00*/  SEL R13, R7.reuse, R13, !P5 ;  /* 0x0000000d070d7207 */ /* 0x040fe40006800000 */
[C---:B------:R-:W-:Y:S02]  /*1d10*/  SEL R12, R7.reuse, R12, !P5 ;  /* 0x0000000c070c7207 */ /* 0x040fe40006800000 */
[----:B------:R-:W-:-:S02]  /*1d20*/  SEL R11, R7, R11, !P5 ;  /* 0x0000000b070b7207 */ /* 0x000fc40006800000 */
[C---:B------:R-:W-:Y:S02]  /*1d30*/  SEL R10, R7.reuse, R10, !P5 ;  /* 0x0000000a070a7207 */ /* 0x040fe40006800000 */
[C---:B------:R-:W-:Y:S02]  /*1d40*/  SEL R9, R7.reuse, R9, !P5 ;  /* 0x0000000907097207 */ /* 0x040fe40006800000 */
[----:B------:R-:W-:Y:S02]  /*1d50*/  SEL R7, R7, R8, !P5 ;  /* 0x0000000807077207 */ /* 0x000fe40006800000 */
[----:B------:R-:W-:Y:S01]  /*1d60*/  ISETP.LE.AND P5, PT, RZ, UR22, PT ;  /* 0x00000016ff007c0c */ /* 0x000fe2000bfa3270 */
[----:B------:R-:W-:Y:S01]  /*1d70*/  @!P2 IMAD.MOV R0, RZ, RZ, -R0 ;  /* 0x000000ffff00a224 */ /* 0x000fe200078e0a00 */
[----:B------:R-:W-:Y:S02]  /*1d80*/  ISETP.LE.AND P3, PT, RZ, UR20, PT ;  /* 0x00000014ff007c0c */ /* 0x000fe4000bf63270 */
[----:B------:R-:W-:Y:S01]  /*1d90*/  ISETP.LE.AND P2, PT, RZ, UR19, PT ;  /* 0x00000013ff007c0c */ /* 0x000fe2000bf43270 */
[----:B------:R-:W-:Y:S01]  /*1da0*/  STL [R1+0xb8], R15 ;  /* 0x0000b80f01007387 */ /* 0x000fe20000100800 */
[----:B------:R-:W-:-:S03]  /*1db0*/  LOP3.LUT R18, R17, 0x40, RZ, 0xfc, !PT ;  /* 0x0000004011127812 */ /* 0x000fc600078efcff */
[----:B------:R-:W-:Y:S04]  /*1dc0*/  STL [R1+0xa8], R14 ;  /* 0x0000a80e01007387 */ /* 0x000fe80000100800 */
[----:B------:R-:W-:Y:S01]  /*1dd0*/  @!P5 IMAD.MOV R22, RZ, RZ, -R22 ;  /* 0x000000ffff16d224 */ /* 0x000fe200078e0a16 */
[----:B------:R-:W-:Y:S01]  /*1de0*/  ISETP.LE.AND P5, PT, RZ, UR16, PT ;  /* 0x00000010ff007c0c */ /* 0x000fe2000bfa3270 */
[----:B------:R-:W-:Y:S01]  /*1df0*/  STL [R1+0xa4], R13 ;  /* 0x0000a40d01007387 */ /* 0x000fe20000100800 */
[----:B------:R-:W-:-:S03]  /*1e00*/  @!P3 IMAD.MOV R24, RZ, RZ, -R24 ;  /* 0x000000ffff18b224 */ /* 0x000fc600078e0a18 */
[----:B------:R-:W-:Y:S01]  /*1e10*/  STL [R1+0xa0], R12 ;  /* 0x0000a00c01007387 */ /* 0x000fe20000100800 */
[----:B------:R-:W-:Y:S01]  /*1e20*/  ISETP.LE.AND P3, PT, RZ, UR14, PT ;  /* 0x0000000eff007c0c */ /* 0x000fe2000bf63270 */
[----:B------:R-:W-:Y:S02]  /*1e30*/  @!P2 IMAD.MOV R25, RZ, RZ, -R25 ;  /* 0x000000ffff19a224 */ /* 0x000fe400078e0a19 */
[----:B------:R-:W-:Y:S01]  /*1e40*/  STL [R1+0x9c], R11 ;  /* 0x00009c0b01007387 */ /* 0x000fe20000100800 */
[----:B------:R-:W-:-:S03]  /*1e50*/  ISETP.LE.AND P2, PT, RZ, UR13, PT ;  /* 0x0000000dff007c0c */ /* 0x000fc6000bf43270 */
[----:B------:R-:W-:Y:S04]  /*1e60*/  STL [R1+0x98], R10 ;  /* 0x0000980a01007387 */ /* 0x000fe80000100800 */
[----:B------:R-:W-:Y:S04]  /*1e70*/  STL [R1+0x94], R9 ;  /* 0x0000940901007387 */ /* 0x000fe80000100800 */
[----:B------:R0:W-:Y:S01]  /*1e80*/  STL [R1+0x90], R7 ;  /* 0x0000900701007387 */ /* 0x0001e20000100800 */
[----:B------:R-:W-:Y:S02]  /*1e90*/  @!P5 IMAD.MOV R28, RZ, RZ, -R28 ;  /* 0x000000ffff1cd224 */ /* 0x000fe400078e0a1c */
[----:B0-----:R-:W-:Y:S01]  /*1ea0*/  IMAD R7, R18, c[0x0][0x18c], RZ ;  /* 0x0000630012077a24 */ /* 0x001fe200078e02ff */
[----:B------:R-:W0:Y:S04]  /*1eb0*/  S2R R17, SR_TID.X ;  /* 0x0000000000117919 */ /* 0x000e280000002100 */
[----:B------:R-:W-:Y:S01]  /*1ec0*/  LEA R18, P5, R7, c[0x0][0x168], 0x1 ;  /* 0x00005a0007127a11 */ /* 0x000fe200078a08ff */
[----:B------:R-:W-:-:S03]  /*1ed0*/  @!P3 IMAD.MOV R6, RZ, RZ, -R6 ;  /* 0x000000ffff06b224 */ /* 0x000fc600078e0a06 */
[----:B------:R-:W-:Y:S02]  /*1ee0*/  LEA.HI.X.SX32 R19, R7, c[0x0][0x16c], 0x1, P5 ;  /* 0x00005b0007137a11 */ /* 0x000fe400028f0eff */
[----:B------:R-:W-:Y:S02]  /*1ef0*/  ISETP.NE.AND P5, PT, RZ, c[0x0][0x17c], PT ;  /* 0x00005f00ff007a0c */ /* 0x000fe40003fa5270 */
[----:B------:R-:W-:Y:S01]  /*1f00*/  LOP3.LUT R7, RZ, c[0x0][0x17c], RZ, 0x33, !PT ;  /* 0x00005f00ff077a12 */ /* 0x000fe200078e33ff */
[----:B------:R-:W-:-:S03]  /*1f10*/  @!P2 IMAD.MOV R5, RZ, RZ, -R5 ;  /* 0x000000ffff05a224 */ /* 0x000fc600078e0a05 */
[C---:B------:R-:W-:Y:S02]  /*1f20*/  SEL R0, R7.reuse, R0, !P5 ;  /* 0x0000000007007207 */ /* 0x040fe40006800000 */
[C---:B------:R-:W-:Y:S02]  /*1f30*/  SEL R20, R7.reuse, R20, !P5 ;  /* 0x0000001407147207 */ /* 0x040fe40006800000 */
[C---:B------:R-:W-:Y:S02]  /*1f40*/  SEL R6, R7.reuse, R6, !P5 ;  /* 0x0000000607067207 */ /* 0x040fe40006800000 */
[C---:B------:R-:W-:Y:S02]  /*1f50*/  SEL R5, R7.reuse, R5, !P5 ;  /* 0x0000000507057207 */ /* 0x040fe40006800000 */
[C---:B------:R-:W-:Y:S02]  /*1f60*/  SEL R4, R7.reuse, R4, !P5 ;  /* 0x0000000407047207 */ /* 0x040fe40006800000 */
[C---:B------:R-:W-:Y:S01]  /*1f70*/  SEL R2, R7.reuse, R2, !P5 ;  /* 0x0000000207027207 */ /* 0x040fe20006800000 */
[----:B------:R-:W-:Y:S01]  /*1f80*/  IMAD R0, R0, c[0x0][0x190], RZ ;  /* 0x0000640000007a24 */ /* 0x000fe200078e02ff */
[----:B------:R-:W-:-:S02]  /*1f90*/  SEL R21, R7, R21, !P5 ;  /* 0x0000001507157207 */ /* 0x000fc40006800000 */
[C---:B------:R-:W-:Y:S01]  /*1fa0*/  SEL R3, R7.reuse, R3, !P5 ;  /* 0x0000000307037207 */ /* 0x040fe20006800000 */
[----:B------:R-:W-:Y:S01]  /*1fb0*/  IMAD R20, R20, c[0x0][0x190], RZ ;  /* 0x0000640014147a24 */ /* 0x000fe200078e02ff */
[C---:B------:R-:W-:Y:S01]  /*1fc0*/  SEL R22, R7.reuse, R22, !P5 ;  /* 0x0000001607167207 */ /* 0x040fe20006800000 */
[----:B------:R-:W-:Y:S01]  /*1fd0*/  IMAD R15, R6, c[0x0][0x190], RZ ;  /* 0x00006400060f7a24 */ /* 0x000fe200078e02ff */
[----:B------:R-:W-:Y:S01]  /*1fe0*/  SEL R23, R7, R23, !P5 ;  /* 0x0000001707177207 */ /* 0x000fe20006800000 */
[----:B------:R-:W-:Y:S02]  /*1ff0*/  IMAD R11, R5, c[0x0][0x190], RZ ;  /* 0x00006400050b7a24 */ /* 0x000fe400078e02ff */
[----:B------:R-:W-:Y:S02]  /*2000*/  IMAD R10, R4, c[0x0][0x190], RZ ;  /* 0x00006400040a7a24 */ /* 0x000fe400078e02ff */
[----:B------:R-:W-:Y:S02]  /*2010*/  IMAD R6, R2, c[0x0][0x190], RZ ;  /* 0x0000640002067a24 */ /* 0x000fe400078e02ff */
[----:B------:R-:W-:Y:S01]  /*2020*/  IMAD.WIDE R4, R0, 0x2, R18 ;  /* 0x0000000200047825 */ /* 0x000fe200078e0212 */
[----:B------:R-:W-:-:S03]  /*2030*/  SEL R24, R7, R24, !P5 ;  /* 0x0000001807187207 */ /* 0x000fc60006800000 */
[----:B------:R-:W-:Y:S02]  /*2040*/  IMAD R21, R21, c[0x0][0x190], RZ ;  /* 0x0000640015157a24 */ /* 0x000fe400078e02ff */
[----:B------:R-:W-:Y:S01]  /*2050*/  IMAD R14, R3, c[0x0][0x190], RZ ;  /* 0x00006400030e7a24 */ /* 0x000fe200078e02ff */
[C---:B------:R-:W-:Y:S01]  /*2060*/  SEL R25, R7.reuse, R25, !P5 ;  /* 0x0000001907197207 */ /* 0x040fe20006800000 */
[----:B------:R-:W-:Y:S02]  /*2070*/  IMAD R22, R22, c[0x0][0x190], RZ ;  /* 0x0000640016167a24 */ /* 0x000fe400078e02ff */
[----:B------:R-:W-:Y:S01]  /*2080*/  IMAD.WIDE R2, R20, 0x2, R18 ;  /* 0x0000000214027825 */ /* 0x000fe200078e0212 */
[C---:B------:R-:W-:Y:S01]  /*2090*/  SEL R26, R7.reuse, R26, !P5 ;  /* 0x0000001a071a7207 */ /* 0x040fe20006800000 */
[----:B------:R1:W-:Y:S01]  /*20a0*/  STL [R1+0xb4], R6 ;  /* 0x0000b40601007387 */ /* 0x0003e20000100800 */
[----:B------:R-:W-:Y:S01]  /*20b0*/  SEL R27, R7, R27, !P5 ;  /* 0x0000001b071b7207 */ /* 0x000fe20006800000 */
[----:B------:R-:W-:Y:S01]  /*20c0*/  IMAD R23, R23, c[0x0][0x190], RZ ;  /* 0x0000640017177a24 */ /* 0x000fe200078e02ff */
[C---:B------:R-:W-:Y:S01]  /*20d0*/  SEL R28, R7.reuse, R28, !P5 ;  /* 0x0000001c071c7207 */ /* 0x040fe20006800000 */
[----:B------:R2:W-:Y:S01]  /*20e0*/  STL.64 [R1+0x88], R4 ;  /* 0x0000880401007387 */ /* 0x0005e20000100a00 */
[----:B------:R-:W-:Y:S01]  /*20f0*/  SEL R29, R7, R29, !P5 ;  /* 0x0000001d071d7207 */ /* 0x000fe20006800000 */
[----:B------:R-:W-:-:S02]  /*2100*/  IMAD R24, R24, c[0x0][0x190], RZ ;  /* 0x0000640018187a24 */ /* 0x000fc400078e02ff */
[----:B------:R3:W-:Y:S01]  /*2110*/  STL.64 [R1+0x80], R2 ;  /* 0x0000800201007387 */ /* 0x0007e20000100a00 */
[----:B-1----:R-:W-:Y:S01]  /*2120*/  IMAD.WIDE R6, R21, 0x2, R18 ;  /* 0x0000000215067825 */ /* 0x002fe200078e0212 */
[----:B0-----:R-:W-:-:S03]  /*2130*/  LOP3.LUT R17, R17, 0x3f, RZ, 0xc0, !PT ;  /* 0x0000003f11117812 */ /* 0x001fc600078ec0ff */
[----:B------:R-:W-:Y:S02]  /*2140*/  IMAD R25, R25, c[0x0][0x190], RZ ;  /* 0x0000640019197a24 */ /* 0x000fe400078e02ff */
[--C-:B--2---:R-:W-:Y:S01]  /*2150*/  IMAD.WIDE R4, R22, 0x2, R18.reuse ;  /* 0x0000000216047825 */ /* 0x104fe200078e0212 */
[----:B------:R0:W-:Y:S03]  /*2160*/  STL.64 [R1+0x78], R6 ;  /* 0x0000780601007387 */ /* 0x0001e60000100a00 */
[----:B---3--:R-:W-:Y:S01]  /*2170*/  IMAD.WIDE R2, R23, 0x2, R18 ;  /* 0x0000000217027825 */ /* 0x008fe200078e0212 */
[----:B------:R1:W-:Y:S03]  /*2180*/  STL.64 [R1+0x48], R4 ;  /* 0x0000480401007387 */ /* 0x0003e60000100a00 */
[----:B------:R-:W-:-:S02]  /*2190*/  IMAD R27, R27, c[0x0][0x190], RZ ;  /* 0x000064001b1b7a24 */ /* 0x000fc400078e02ff */
[----:B------:R-:W-:Y:S02]  /*21a0*/  IMAD R26, R26, c[0x0][0x190], RZ ;  /* 0x000064001a1a7a24 */ /* 0x000fe400078e02ff */
[----:B------:R-:W-:Y:S02]  /*21b0*/  IMAD R28, R28, c[0x0][0x190], RZ ;  /* 0x000064001c1c7a24 */ /* 0x000fe400078e02ff */
[--C-:B0-----:R-:W-:Y:S01]  /*21c0*/  IMAD.WIDE R6, R24, 0x2, R18.reuse ;  /* 0x0000000218067825 */ /* 0x101fe200078e0212 */
[----:B------:R0:W-:Y:S03]  /*21d0*/  STL.64 [R1+0x38], R2 ;  /* 0x0000380201007387 */ /* 0x0001e60000100a00 */
[--C-:B-1----:R-:W-:Y:S01]  /*21e0*/  IMAD.WIDE R4, R25, 0x2, R18.reuse ;  /* 0x0000000219047825 */ /* 0x102fe200078e0212 */
[----:B------:R-:W-:Y:S03]  /*21f0*/  STL.64 [R1+0x28], R6 ;  /* 0x0000280601007387 */ /* 0x000fe60000100a00 */
[----:B------:R-:W-:Y:S01]  /*2200*/  IMAD.WIDE R12, R27, 0x2, R18 ;  /* 0x000000021b0c7825 */ /* 0x000fe200078e0212 */
[----:B------:R-:W-:Y:S03]  /*2210*/  STL.64 [R1+0x18], R4 ;  /* 0x0000180401007387 */ /* 0x000fe60000100a00 */
[----:B------:R-:W-:-:S02]  /*2220*/  IMAD R9, R17, c[0x0][0x18c], RZ ;  /* 0x0000630011097a24 */ /* 0x000fc400078e02ff */
[--C-:B0-----:R-:W-:Y:S01]  /*2230*/  IMAD.WIDE R2, R26, 0x2, R18.reuse ;  /* 0x000000021a027825 */ /* 0x101fe200078e0212 */
[----:B------:R0:W-:Y:S03]  /*2240*/  STL.64 [R1+0x32f8], R12 ;  /* 0x0032f80c01007387 */ /* 0x0001e60000100a00 */
[----:B------:R-:W-:Y:S01]  /*2250*/  IMAD.WIDE R16, R28, 0x2, R18 ;  /* 0x000000021c107825 */ /* 0x000fe200078e0212 */
[----:B------:R1:W-:Y:S03]  /*2260*/  STL.64 [R1+0x8], R2 ;  /* 0x0000080201007387 */ /* 0x0003e60000100a00 */
[----:B------:R-:W-:Y:S01]  /*2270*/  IMAD R29, R29, c[0x0][0x190], RZ ;  /* 0x000064001d1d7a24 */ /* 0x000fe200078e02ff */
[----:B------:R2:W-:Y:S01]  /*2280*/  STL.64 [R1+0x3300], R16 ;  /* 0x0033001001007387 */ /* 0x0005e20000100a00 */
[----:B0-----:R-:W-:-:S02]  /*2290*/  IMAD.MOV.U32 R12, RZ, RZ, R15 ;  /* 0x000000ffff0c7224 */ /* 0x001fc400078e000f */
[----:B------:R-:W-:Y:S02]  /*22a0*/  IMAD.MOV.U32 R13, RZ, RZ, R14 ;  /* 0x000000ffff0d7224 */ /* 0x000fe400078e000e */
[----:B-1----:R-:W-:-:S04]  /*22b0*/  IMAD.WIDE R2, R29, 0x2, R18 ;  /* 0x000000021d027825 */ /* 0x002fc800078e0212 */
[----:B--2---:R-:W-:Y:S02]  /*22c0*/  IMAD.MOV.U32 R16, RZ, RZ, R11 ;  /* 0x000000ffff107224 */ /* 0x004fe400078e000b */
[----:B------:R-:W-:Y:S02]  /*22d0*/  IMAD.MOV.U32 R17, RZ, RZ, R10 ;  /* 0x000000ffff117224 */ /* 0x000fe400078e000a */
[--C-:B------:R-:W-:Y:S01]  /*22e0*/  IMAD.WIDE R4, R12, 0x2, R18.reuse ;  /* 0x000000020c047825 */ /* 0x100fe200078e0212 */
[----:B------:R0:W-:Y:S03]  /*22f0*/  STL.64 [R1+0x3308], R2 ;  /* 0x0033080201007387 */ /* 0x0001e60000100a00 */
[----:B------:R-:W-:-:S04]  /*2300*/  IMAD.WIDE R6, R16, 0x2, R18 ;  /* 0x0000000210067825 */ /* 0x000fc800078e0212 */
[----:B------:R-:W-:-:S04]  /*2310*/  IMAD.WIDE R10, R17, 0x2, R18 ;  /* 0x00000002110a7825 */ /* 0x000fc800078e0212 */
[--C-:B------:R-:W-:Y:S01]  /*2320*/  IMAD.WIDE R14, R13, 0x2, R18.reuse ;  /* 0x000000020d0e7825 */ /* 0x100fe200078e0212 */
[----:B0-----:R-:W2:Y:S04]  /*2330*/  LDL R3, [R1+0xb4] ;  /* 0x0000b40001037983 */ /* 0x001ea80000100800 */
[----:B------:R-:W-:Y:S04]  /*2340*/  STL.64 [R1+0x3310], R4 ;  /* 0x0033100401007387 */ /* 0x000fe80000100a00 */
[----:B------:R-:W-:Y:S04]  /*2350*/  STL.64 [R1+0x3318], R6 ;  /* 0x0033180601007387 */ /* 0x000fe80000100a00 */
[----:B------:R0:W-:Y:S04]  /*2360*/  STL.64 [R1+0x3320], R10 ;  /* 0x0033200a01007387 */ /* 0x0001e80000100a00 */
[----:B------:R-:W-:Y:S04]  /*2370*/  STL.64 [R1+0x3328], R14 ;  /* 0x0033280e01007387 */ /* 0x000fe80000100a00 */
[----:B0-----:R-:W3:Y:S01]  /*2380*/  LDL.LU.64 R10, [R1+0x28] ;  /* 0x00002800010a7983 */ /* 0x001ee20000300a00 */
[----:B--2---:R-:W-:-:S03]  /*2390*/  IMAD.WIDE R2, R3, 0x2, R18 ;  /* 0x0000000203027825 */ /* 0x004fc600078e0212 */
[----:B---3--:R0:W-:Y:S04]  /*23a0*/  STL.64 [R1+0x3330], R10 ;  /* 0x0033300a01007387 */ /* 0x0081e80000100a00 */
[----:B------:R-:W-:Y:S04]  /*23b0*/  STL.64 [R1+0x68], R2 ;  /* 0x0000680201007387 */ /* 0x000fe80000100a00 */
[----:B0-----:R-:W2:Y:S04]  /*23c0*/  LDL.LU.64 R10, [R1+0x38] ;  /* 0x00003800010a7983 */ /* 0x001ea80000300a00 */
[----:B--2---:R-:W-:Y:S04]  /*23d0*/  STL.64 [R1+0x3338], R10 ;  /* 0x0033380a01007387 */ /* 0x004fe80000100a00 */
[----:B------:R-:W2:Y:S01]  /*23e0*/  LDL.LU.64 R4, [R1+0x18] ;  /* 0x0000180001047983 */ /* 0x000ea20000300a00 */
[----:B------:R-:W-:-:S03]  /*23f0*/  LEA R8, P6, R9, c[0x0][0x168], 0x1 ;  /* 0x00005a0009087a11 */ /* 0x000fc600078c08ff */
[----:B--2---:R0:W-:Y:S04]  /*2400*/  STL.64 [R1+0x3340], R4 ;  /* 0x0033400401007387 */ /* 0x0041e80000100a00 */
[----:B0-----:R-:W2:Y:S01]  /*2410*/  LDL.LU.64 R4, [R1+0x48] ;  /* 0x0000480001047983 */ /* 0x001ea20000300a00 */
[----:B------:R-:W-:-:S05]  /*2420*/  LEA.HI.X.SX32 R9, R9, c[0x0][0x16c], 0x1, P6 ;  /* 0x00005b0009097a11 */ /* 0x000fca00030f0eff */
[--C-:B------:R-:W-:Y:S01]  /*2430*/  IMAD.WIDE R2, R20, 0x2, R8.reuse ;  /* 0x0000000214027825 */ /* 0x100fe200078e0208 */
[----:B--2---:R0:W-:Y:S03]  /*2440*/  STL.64 [R1+0x3348], R4 ;  /* 0x0033480401007387 */ /* 0x0041e60000100a00 */
[--C-:B0-----:R-:W-:Y:S02]  /*2450*/  IMAD.WIDE R4, R0, 0x2, R8.reuse ;  /* 0x0000000200047825 */ /* 0x101fe400078e0208 */
[----:B------:R-:W2:Y:S04]  /*2460*/  LDL.LU R0, [R1+0xb4] ;  /* 0x0000b40001007983 */ /* 0x000ea80000300800 */
[----:B------:R0:W-:Y:S02]  /*2470*/  STL.64 [R1+0x60], R4 ;  /* 0x0000600401007387 */ /* 0x0001e40000100a00 */
[----:B0-----:R-:W-:-:S05]  /*2480*/  IMAD.WIDE R4, R21, 0x2, R8 ;  /* 0x0000000215047825 */ /* 0x001fca00078e0208 */
[----:B------:R0:W-:Y:S04]  /*2490*/  STL.64 [R1+0x3350], R4 ;  /* 0x0033500401007387 */ /* 0x0001e80000100a00 */
[----:B------:R-:W-:Y:S04]  /*24a0*/  STL.64 [R1+0x58], R2 ;  /* 0x0000580201007387 */ /* 0x000fe80000100a00 */
[----:B0-----:R-:W3:Y:S04]  /*24b0*/  LDL.LU.64 R4, [R1+0x78] ;  /* 0x0000780001047983 */ /* 0x001ee80000300a00 */
[----:B---3--:R0:W-:Y:S04]  /*24c0*/  STL.64 [R1+0x3358], R4 ;  /* 0x0033580401007387 */ /* 0x0081e80000100a00 */
[----:B0-----:R-:W3:Y:S04]  /*24d0*/  LDL.LU.64 R4, [R1+0x58] ;  /* 0x0000580001047983 */ /* 0x001ee80000300a00 */
[----:B---3--:R0:W-:Y:S04]  /*24e0*/  STL.64 [R1+0x3360], R4 ;  /* 0x0033600401007387 */ /* 0x0081e80000100a00 */
[----:B0-----:R-:W3:Y:S04]  /*24f0*/  LDL.LU.64 R4, [R1+0x80] ;  /* 0x0000800001047983 */ /* 0x001ee80000300a00 */
[----:B---3--:R0:W-:Y:S04]  /*2500*/  STL.64 [R1+0x3368], R4 ;  /* 0x0033680401007387 */ /* 0x0081e80000100a00 */
[----:B0-----:R-:W3:Y:S04]  /*2510*/  LDL.LU.64 R4, [R1+0x60] ;  /* 0x0000600001047983 */ /* 0x001ee80000300a00 */
[----:B---3--:R0:W-:Y:S04]  /*2520*/  STL.64 [R1+0x3370], R4 ;  /* 0x0033700401007387 */ /* 0x0081e80000100a00 */
[----:B0-----:R-:W3:Y:S01]  /*2530*/  LDL.LU.64 R4, [R1+0x88] ;  /* 0x0000880001047983 */ /* 0x001ee20000300a00 */
[----:B------:R-:W-:-:S04]  /*2540*/  IMAD.WIDE R6, R24, 0x2, R8 ;  /* 0x0000000218067825 */ /* 0x000fc800078e0208 */
[----:B------:R-:W-:-:S04]  /*2550*/  IMAD.WIDE R2, R25, 0x2, R8 ;  /* 0x0000000219027825 */ /* 0x000fc800078e0208 */
[----:B------:R-:W-:-:S04]  /*2560*/  IMAD.WIDE R10, R22, 0x2, R8 ;  /* 0x00000002160a7825 */ /* 0x000fc800078e0208 */
[----:B------:R-:W-:-:S04]  /*2570*/  IMAD.WIDE R14, R23, 0x2, R8 ;  /* 0x00000002170e7825 */ /* 0x000fc800078e0208 */
[----:B------:R-:W-:-:S04]  /*2580*/  IMAD.WIDE R18, R27, 0x2, R8 ;  /* 0x000000021b127825 */ /* 0x000fc800078e0208 */
[----:B------:R-:W-:-:S04]  /*2590*/  IMAD.WIDE R20, R28, 0x2, R8 ;  /* 0x000000021c147825 */ /* 0x000fc800078e0208 */
[----:B------:R-:W-:-:S04]  /*25a0*/  IMAD.WIDE R22, R29, 0x2, R8 ;  /* 0x000000021d167825 */ /* 0x000fc800078e0208 */
[----:B------:R-:W-:Y:S01]  /*25b0*/  IMAD.WIDE R28, R17, 0x2, R8 ;  /* 0x00000002111c7825 */ /* 0x000fe200078e0208 */
[----:B---3--:R0:W-:Y:S03]  /*25c0*/  STL.64 [R1+0x3378], R4 ;  /* 0x0033780401007387 */ /* 0x0081e60000100a00 */
[----:B0-----:R-:W-:Y:S02]  /*25d0*/  IMAD.MOV.U32 R4, RZ, RZ, R12 ;  /* 0x000000ffff047224 */ /* 0x001fe400078e000c */
[----:B------:R-:W-:Y:S02]  /*25e0*/  IMAD.MOV.U32 R5, RZ, RZ, R13 ;  /* 0x000000ffff057224 */ /* 0x000fe400078e000d */
[----:B------:R-:W-:-:S04]  /*25f0*/  IMAD.WIDE R24, R4, 0x2, R8 ;  /* 0x0000000204187825 */ /* 0x000fc800078e0208 */
[----:B------:R-:W-:-:S04]  /*2600*/  IMAD.WIDE R4, R5, 0x2, R8 ;  /* 0x0000000205047825 */ /* 0x000fc800078e0208 */
[----:B------:R-:W-:-:S04]  /*2610*/  IMAD.WIDE R12, R26, 0x2, R8 ;  /* 0x000000021a0c7825 */ /* 0x000fc800078e0208 */
[--C-:B------:R-:W-:Y:S02]  /*2620*/  IMAD.WIDE R26, R16, 0x2, R8.reuse ;  /* 0x00000002101a7825 */ /* 0x100fe400078e0208 */
[----:B------:R-:W3:Y:S04]  /*2630*/  LDL.LU.64 R16, [R1+0x8] ;  /* 0x0000080001107983 */ /* 0x000ee80000300a00 */
[----:B------:R0:W-:Y:S04]  /*2640*/  STL.64 [R1+0x70], R4 ;  /* 0x0000700401007387 */ /* 0x0001e80000100a00 */
[----:B0-----:R-:W4:Y:S01]  /*2650*/  LDL.LU.64 R4, [R1+0x3378] ;  /* 0x0033780001047983 */ /* 0x001f220000300a00 */
[----:B--2---:R-:W-:-:S03]  /*2660*/  IMAD.WIDE R8, R0, 0x2, R8 ;  /* 0x0000000200087825 */ /* 0x004fc600078e0208 */
[----:B----4-:R0:W-:Y:S01]  /*2670*/  STL [R1+0x32cc], R4 ;  /* 0x0032cc0401007387 */ /* 0x0101e20000100800 */
[----:B------:R-:W-:-:S03]  /*2680*/  IMAD.MOV.U32 R0, RZ, RZ, R5 ;  /* 0x000000ffff007224 */ /* 0x000fc600078e0005 */
[----:B0-----:R-:W2:Y:S04]  /*2690*/  LDL.LU.64 R4, [R1+0x3370] ;  /* 0x0033700001047983 */ /* 0x001ea80000300a00 */
[----:B--2---:R-:W-:Y:S04]  /*26a0*/  STL [R1+0x32c8], R4 ;  /* 0x0032c80401007387 */ /* 0x004fe80000100800 */
[----:B------:R0:W-:Y:S02]  /*26b0*/  STL [R1+0x32c4], R0 ;  /* 0x0032c40001007387 */ /* 0x0001e40000100800 */
[----:B0-----:R-:W-:-:S02]  /*26c0*/  IMAD.MOV.U32 R0, RZ, RZ, R5 ;  /* 0x000000ffff007224 */ /* 0x001fc400078e0005 */
[----:B------:R-:W2:Y:S04]  /*26d0*/  LDL.LU.64 R4, [R1+0x3368] ;  /* 0x0033680001047983 */ /* 0x000ea80000300a00 */
        /* <DEDUP_REMOVED lines=20> */
[----:B------:R-:W-:Y:S04]  /*2820*/  STL [R1+0x3298], R10 ;  /* 0x0032980a01007387 */ /* 0x000fe80000100800 */
[----:B------:R0:W-:Y:S02]  /*2830*/  STL [R1+0x3294], R0 ;  /* 0x0032940001007387 */ /* 0x0001e40000100800 */
[----:B0-----:R-:W-:-:S02]  /*2840*/  IMAD.MOV.U32 R0, RZ, RZ, R11 ;  /* 0x000000ffff007224 */ /* 0x001fc400078e000b */
[----:B------:R-:W4:Y:S04]  /*2850*/  LDL.LU.64 R10, [R1+0x3338] ;  /* 0x00333800010a7983 */ /* 0x000f280000300a00 */
[----:B----4-:R-:W-:Y:S04]  /*2860*/  STL [R1+0x3290], R10 ;  /* 0x0032900a01007387 */ /* 0x010fe80000100800 */
[----:B------:R0:W-:Y:S02]  /*2870*/  STL [R1+0x328c], R0 ;  /* 0x00328c0001007387 */ /* 0x0001e40000100800 */
[----:B0-----:R-:W-:-:S02]  /*2880*/  IMAD.MOV.U32 R0, RZ, RZ, R11 ;  /* 0x000000ffff007224 */ /* 0x001fc400078e000b */
[----:B------:R-:W4:Y:S04]  /*2890*/  LDL.LU.64 R10, [R1+0x3330] ;  /* 0x00333000010a7983 */ /* 0x000f280000300a00 */
[----:B------:R-:W-:Y:S04]  /*28a0*/  STL [R1+0x3288], R14 ;  /* 0x0032880e01007387 */ /* 0x000fe80000100800 */
[----:B------:R0:W-:Y:S02]  /*28b0*/  STL [R1+0x3284], R0 ;  /* 0x0032840001007387 */ /* 0x0001e40000100800 */
[----:B0-----:R-:W-:-:S02]  /*28c0*/  IMAD.MOV.U32 R0, RZ, RZ, R15 ;  /* 0x000000ffff007224 */ /* 0x001fc400078e000f */
[----:B------:R-:W5:Y:S04]  /*28d0*/  LDL.LU.64 R14, [R1+0x3328] ;  /* 0x00332800010e7983 */ /* 0x000f680000300a00 */
[----:B----4-:R-:W-:Y:S04]  /*28e0*/  STL [R1+0x3280], R10 ;  /* 0x0032800a01007387 */ /* 0x010fe80000100800 */
[----:B------:R0:W-:Y:S02]  /*28f0*/  STL [R1+0x327c], R0 ;  /* 0x00327c0001007387 */ /* 0x0001e40000100800 */
[----:B0-----:R-:W-:-:S02]  /*2900*/  IMAD.MOV.U32 R0, RZ, RZ, R11 ;  /* 0x000000ffff007224 */ /* 0x001fc400078e000b */
[----:B------:R-:W4:Y:S04]  /*2910*/  LDL.LU.64 R10, [R1+0x3320] ;  /* 0x00332000010a7983 */ /* 0x000f280000300a00 */
[----:B------:R-:W-:Y:S04]  /*2920*/  STL [R1+0x3278], R6 ;  /* 0x0032780601007387 */ /* 0x000fe80000100800 */
[----:B------:R0:W-:Y:S02]  /*2930*/  STL [R1+0x3274], R0 ;  /* 0x0032740001007387 */ /* 0x0001e40000100800 */
[----:B0-----:R-:W-:-:S02]  /*2940*/  IMAD.MOV.U32 R0, RZ, RZ, R7 ;  /* 0x000000ffff007224 */ /* 0x001fc400078e0007 */
[----:B------:R-:W4:Y:S04]  /*2950*/  LDL.LU.64 R6, [R1+0x3318] ;  /* 0x0033180001067983 */ /* 0x000f280000300a00 */
[----:B--2---:R-:W-:Y:S04]  /*2960*/  STL [R1+0x3270], R4 ;  /* 0x0032700401007387 */ /* 0x004fe80000100800 */
[----:B------:R0:W-:Y:S02]  /*2970*/  STL [R1+0x326c], R0 ;  /* 0x00326c0001007387 */ /* 0x0001e40000100800 */
[----:B0-----:R-:W-:-:S02]  /*2980*/  IMAD.MOV.U32 R0, RZ, RZ, R5 ;  /* 0x000000ffff007224 */ /* 0x001fc400078e0005 */
[----:B------:R-:W2:Y:S04]  /*2990*/  LDL.LU.64 R4, [R1+0x3310] ;  /* 0x0033100001047983 */ /* 0x000ea80000300a00 */
[----:B------:R-:W-:Y:S04]  /*29a0*/  STL [R1+0x3268], R2 ;  /* 0x0032680201007387 */ /* 0x000fe80000100800 */
[----:B------:R0:W-:Y:S02]  /*29b0*/  STL [R1+0x3264], R0 ;  /* 0x0032640001007387 */ /* 0x0001e40000100800 */
[----:B0-----:R-:W-:-:S02]  /*29c0*/  IMAD.MOV.U32 R0, RZ, RZ, R3 ;  /* 0x000000ffff007224 */ /* 0x001fc400078e0003 */
[----:B------:R-:W2:Y:S04]  /*29d0*/  LDL.LU.64 R2, [R1+0x3308] ;  /* 0x0033080001027983 */ /* 0x000ea80000300a00 */
[----:B---3--:R-:W-:Y:S04]  /*29e0*/  STL [R1+0x3260], R16 ;  /* 0x0032601001007387 */ /* 0x008fe80000100800 */
[----:B------:R0:W-:Y:S02]  /*29f0*/  STL [R1+0x325c], R0 ;  /* 0x00325c0001007387 */ /* 0x0001e40000100800 */
[----:B0-----:R-:W-:-:S02]  /*2a00*/  IMAD.MOV.U32 R0, RZ, RZ, R17 ;  /* 0x000000ffff007224 */ /* 0x001fc400078e0011 */
[----:B------:R-:W3:Y:S04]  /*2a10*/  LDL.LU.64 R16, [R1+0x3300] ;  /* 0x0033000001107983 */ /* 0x000ee80000300a00 */
[----:B------:R-:W-:Y:S04]  /*2a20*/  STL [R1+0x3258], R12 ;  /* 0x0032580c01007387 */ /* 0x000fe80000100800 */
[----:B------:R0:W-:Y:S02]  /*2a30*/  STL [R1+0x3254], R0 ;  /* 0x0032540001007387 */ /* 0x0001e40000100800 */
[----:B0-----:R-:W-:-:S02]  /*2a40*/  IMAD.MOV.U32 R0, RZ, RZ, R13 ;  /* 0x000000ffff007224 */ /* 0x001fc400078e000d */
[----:B------:R-:W2:Y:S04]  /*2a50*/  LDL.LU.64 R12, [R1+0x32f8] ;  /* 0x0032f800010c7983 */ /* 0x000ea80000300a00 */
[----:B--2---:R-:W-:Y:S04]  /*2a60*/  STL [R1+0x3250], R12 ;  /* 0x0032500c01007387 */ /* 0x004fe80000100800 */
[----:B------:R-:W-:Y:S04]  /*2a70*/  STL [R1+0x324c], R0 ;  /* 0x00324c0001007387 */ /* 0x000fe80000100800 */
[----:B------:R0:W-:Y:S04]  /*2a80*/  STL [R1+0x3244], R13 ;  /* 0x0032440d01007387 */ /* 0x0001e80000100800 */
[----:B0-----:R-:W2:Y:S04]  /*2a90*/  LDL.LU R13, [R1+0xbc] ;  /* 0x0000bc00010d7983 */ /* 0x001ea80000300800 */
[----:B------:R-:W2:Y:S04]  /*2aa0*/  LDL.LU R12, [R1+0x90] ;  /* 0x00009000010c7983 */ /* 0x000ea80000300800 */
[----:B------:R-:W-:Y:S04]  /*2ab0*/  STL [R1+0x3248], R18 ;  /* 0x0032481201007387 */ /* 0x000fe80000100800 */
[----:B------:R0:W-:Y:S04]  /*2ac0*/  STL [R1+0x323c], R19 ;  /* 0x00323c1301007387 */ /* 0x0001e80000100800 */
[----:B0-----:R-:W2:Y:S04]  /*2ad0*/  LDL.LU.64 R18, [R1+0x70] ;  /* 0x0000700001127983 */ /* 0x001ea80000300a00 */
[----:B---3--:R-:W-:Y:S04]  /*2ae0*/  STL [R1+0x3240], R16 ;  /* 0x0032401001007387 */ /* 0x008fe80000100800 */
[----:B------:R-:W-:Y:S04]  /*2af0*/  STL [R1+0x3234], R17 ;  /* 0x0032341101007387 */ /* 0x000fe80000100800 */
[----:B------:R-:W3:Y:S04]  /*2b00*/  LDL.LU R0, [R1+0x94] ;  /* 0x0000940001007983 */ /* 0x000ee80000300800 */
[----:B------:R-:W-:Y:S04]  /*2b10*/  STL [R1+0x3238], R20 ;  /* 0x0032381401007387 */ /* 0x000fe80000100800 */
[----:B------:R-:W-:Y:S04]  /*2b20*/  STL [R1+0x322c], R21 ;  /* 0x00322c1501007387 */ /* 0x000fe80000100800 */
[----:B------:R-:W-:Y:S04]  /*2b30*/  STL [R1+0x3230], R2 ;  /* 0x0032300201007387 */ /* 0x000fe80000100800 */
[----:B------:R-:W-:Y:S04]  /*2b40*/  STL [R1+0x3224], R3 ;  /* 0x0032240301007387 */ /* 0x000fe80000100800 */
[----:B------:R-:W-:Y:S04]  /*2b50*/  STL [R1+0x3228], R22 ;  /* 0x0032281601007387 */ /* 0x000fe80000100800 */
[----:B------:R0:W-:Y:S04]  /*2b60*/  STL [R1+0x321c], R23 ;  /* 0x00321c1701007387 */ /* 0x0001e80000100800 */
[----:B0-----:R-:W3:Y:S04]  /*2b70*/  LDL.LU.64 R22, [R1+0x68] ;  /* 0x0000680001167983 */ /* 0x001ee80000300a00 */
[----:B------:R-:W-:Y:S04]  /*2b80*/  STL [R1+0x3220], R4 ;  /* 0x0032200401007387 */ /* 0x000fe80000100800 */
[----:B------:R-:W3:Y:S04]  /*2b90*/  LDL.LU R21, [R1+0x98] ;  /* 0x0000980001157983 */ /* 0x000ee80000300800 */
[----:B------:R-:W-:Y:S04]  /*2ba0*/  STL [R1+0x3214], R5 ;  /* 0x0032140501007387 */ /* 0x000fe80000100800 */
[----:B------:R-:W-:Y:S04]  /*2bb0*/  STL [R1+0x3218], R24 ;  /* 0x0032181801007387 */ /* 0x000fe80000100800 */
[----:B------:R-:W-:Y:S04]  /*2bc0*/  STL [R1+0x320c], R25 ;  /* 0x00320c1901007387 */ /* 0x000fe80000100800 */
[----:B----4-:R-:W-:Y:S04]  /*2bd0*/  STL [R1+0x3210], R6 ;  /* 0x0032100601007387 */ /* 0x010fe80000100800 */
[----:B------:R-:W-:Y:S04]  /*2be0*/  STL [R1+0x3204], R7 ;  /* 0x0032040701007387 */ /* 0x000fe80000100800 */
[----:B------:R-:W-:Y:S04]  /*2bf0*/  STL [R1+0x3208], R26 ;  /* 0x0032081a01007387 */ /* 0x000fe80000100800 */
[----:B------:R-:W-:Y:S04]  /*2c00*/  STL [R1+0x31fc], R27 ;  /* 0x0031fc1b01007387 */ /* 0x000fe80000100800 */
[----:B------:R-:W-:Y:S04]  /*2c10*/  STL [R1+0x3200], R10 ;  /* 0x0032000a01007387 */ /* 0x000fe80000100800 */
[----:B------:R-:W4:Y:S04]  /*2c20*/  LDL.LU R16, [R1+0x9c] ;  /* 0x00009c0001107983 */ /* 0x000f280000300800 */
[----:B------:R-:W-:Y:S04]  /*2c30*/  STL [R1+0x31f8], R11 ;  /* 0x0031f80b01007387 */ /* 0x000fe80000100800 */
[----:B------:R-:W-:Y:S04]  /*2c40*/  STL [R1+0x31f4], R28 ;  /* 0x0031f41c01007387 */ /* 0x000fe80000100800 */
[----:B------:R-:W4:Y:S04]  /*2c50*/  LDL.LU R17, [R1+0xa0] ;  /* 0x0000a00001117983 */ /* 0x000f280000300800 */
[----:B------:R-:W-:Y:S04]  /*2c60*/  STL [R1+0x31ec], R29 ;  /* 0x0031ec1d01007387 */ /* 0x000fe80000100800 */
[----:B-----5:R-:W-:Y:S04]  /*2c70*/  STL [R1+0x31f0], R14 ;  /* 0x0031f00e01007387 */ /* 0x020fe80000100800 */
[----:B------:R-:W-:Y:S01]  /*2c80*/  STL [R1+0x31e4], R15 ;  /* 0x0031e40f01007387 */ /* 0x000fe20000100800 */
[----:B--2---:R-:W-:-:S02]  /*2c90*/  IMAD R2, R12, c[0x0][0x184], RZ ;  /* 0x000061000c027a24 */ /* 0x004fc400078e02ff */
[----:B------:R-:W-:Y:S01]  /*2ca0*/  IMAD.MOV.U32 R3, RZ, RZ, R19 ;  /* 0x000000ffff037224 */ /* 0x000fe200078e0013 */
[----:B------:R0:W-:Y:S04]  /*2cb0*/  STL [R1+0x31e8], R18 ;  /* 0x0031e81201007387 */ /* 0x0001e80000100800 */
[----:B------:R-:W-:Y:S04]  /*2cc0*/  STL [R1+0x31e0], R3 ;  /* 0x0031e00301007387 */ /* 0x000fe80000100800 */
[----:B0-----:R-:W2:Y:S04]  /*2cd0*/  LDL.LU R18, [R1+0xb8] ;  /* 0x0000b80001127983 */ /* 0x001ea80000300800 */
[----:B---3--:R-:W-:Y:S04]  /*2ce0*/  STL [R1+0x31dc], R22 ;  /* 0x0031dc1601007387 */ /* 0x008fe80000100800 */
[----:B------:R-:W3:Y:S04]  /*2cf0*/  LDL.LU R19, [R1+0xa4] ;  /* 0x0000a40001137983 */ /* 0x000ee80000300800 */
[----:B------:R-:W5:Y:S01]  /*2d00*/  LDL.LU R12, [R1+0xa8] ;  /* 0x0000a800010c7983 */ /* 0x000f620000300800 */
[----:B------:R-:W-:Y:S01]  /*2d10*/  IMAD R0, R0, c[0x0][0x184], RZ ;  /* 0x0000610000007a24 */ /* 0x000fe200078e02ff */
[----:B------:R-:W-:Y:S01]  /*2d20*/  LEA R28, P0, R2, c[0x0][0x160], 0x1 ;  /* 0x00005800021c7a11 */ /* 0x000fe200078008ff */
[----:B------:R-:W-:-:S02]  /*2d30*/  IMAD.MOV.U32 R11, RZ, RZ, c[0x0][0x188] ;  /* 0x00006200ff0b7624 */ /* 0x000fc400078e00ff */
[----:B------:R-:W-:Y:S01]  /*2d40*/  IMAD R4, R21, c[0x0][0x184], RZ ;  /* 0x0000610015047a24 */ /* 0x000fe200078e02ff */
[----:B------:R-:W-:Y:S01]  /*2d50*/  LEA.HI.X.SX32 R29, R2, c[0x0][0x164], 0x1, P0 ;  /* 0x00005900021d7a11 */ /* 0x000fe200000f0eff */
[----:B------:R-:W-:Y:S01]  /*2d60*/  IMAD.MOV.U32 R2, RZ, RZ, R23 ;  /* 0x000000ffff027224 */ /* 0x000fe200078e0017 */
[----:B------:R-:W-:Y:S01]  /*2d70*/  LEA R26, P1, R0, c[0x0][0x160], 0x1 ;  /* 0x00005800001a7a11 */ /* 0x000fe200078208ff */
[----:B------:R-:W-:Y:S01]  /*2d80*/  IMAD R10, R11, 0x7f, RZ ;  /* 0x0000007f0b0a7824 */ /* 0x000fe200078e02ff */
[----:B------:R-:W-:Y:S02]  /*2d90*/  LEA R24, P0, R4, c[0x0][0x160], 0x1 ;  /* 0x0000580004187a11 */ /* 0x000fe400078008ff */
[----:B------:R-:W-:Y:S01]  /*2da0*/  LEA.HI.X.SX32 R27, R0, c[0x0][0x164], 0x1, P1 ;  /* 0x00005900001b7a11 */ /* 0x000fe200008f0eff */
[----:B------:R0:W-:Y:S01]  /*2db0*/  STL [R1+0x31d8], R2 ;  /* 0x0031d80201007387 */ /* 0x0001e20000100800 */
[----:B------:R-:W-:-:S03]  /*2dc0*/  LEA.HI.X.SX32 R25, R4, c[0x0][0x164], 0x1, P0 ;  /* 0x0000590004197a11 */ /* 0x000fc600000f0eff */
[----:B------:R-:W-:Y:S01]  /*2dd0*/  STL.64 [R1+0x398], R28 ;  /* 0x0003981c01007387 */ /* 0x000fe20000100a00 */
[----:B------:R-:W-:-:S04]  /*2de0*/  IMAD.WIDE R4, R10, 0x2, R26 ;  /* 0x000000020a047825 */ /* 0x000fc800078e021a */
[----:B0-----:R-:W-:Y:S01]  /*2df0*/  IMAD.WIDE R2, R10, 0x2, R28 ;  /* 0x000000020a027825 */ /* 0x001fe200078e021c */
[----:B------:R-:W-:Y:S04]  /*2e00*/  STL [R1+0x31d4], R8 ;  /* 0x0031d40801007387 */ /* 0x000fe80000100800 */
[----:B------:R-:W-:Y:S01]  /*2e10*/  STL [R1+0x31c8], R9 ;  /* 0x0031c80901007387 */ /* 0x000fe20000100800 */
[----:B----4-:R-:W-:-:S03]  /*2e20*/  IMAD R0, R16, c[0x0][0x184], RZ ;  /* 0x0000610010007a24 */ /* 0x010fc600078e02ff */
[----:B------:R-:W-:Y:S02]  /*2e30*/  STL [R1+0x31d0], R2 ;  /* 0x0031d00201007387 */ /* 0x000fe40000100800 */
[C---:B------:R-:W-:Y:S01]  /*2e40*/  LEA R22, P1, R0.reuse, c[0x0][0x160], 0x1 ;  /* 0x0000580000167a11 */ /* 0x040fe200078208ff */
[----:B------:R-:W-:Y:S01]  /*2e50*/  IMAD R6, R17, c[0x0][0x184], RZ ;  /* 0x0000610011067a24 */ /* 0x000fe200078e02ff */
[----:B------:R0:W-:Y:S02]  /*2e60*/  STL [R1+0x31cc], R3 ;  /* 0x0031cc0301007387 */ /* 0x0001e40000100800 */
[----:B------:R-:W-:Y:S02]  /*2e70*/  LEA.HI.X.SX32 R23, R0, c[0x0][0x164], 0x1, P1 ;  /* 0x0000590000177a11 */ /* 0x000fe400008f0eff */
[C---:B------:R-:W-:Y:S01]  /*2e80*/  LEA R20, P0, R6.reuse, c[0x0][0x160], 0x1 ;  /* 0x0000580006147a11 */ /* 0x040fe200078008ff */
[----:B------:R-:W-:Y:S03]  /*2e90*/  STL.64 [R1+0x3a0], R26 ;  /* 0x0003a01a01007387 */ /* 0x000fe60000100a00 */
[----:B------:R-:W-:Y:S01]  /*2ea0*/  LEA.HI.X.SX32 R21, R6, c[0x0][0x164], 0x1, P0 ;  /* 0x0000590006157a11 */ /* 0x000fe200000f0eff */
[C---:B0-----:R-:W-:Y:S01]  /*2eb0*/  IMAD.WIDE R2, R10.reuse, 0x2, R24 ;  /* 0x000000020a027825 */ /* 0x041fe200078e0218 */
[----:B------:R-:W-:Y:S04]  /*2ec0*/  STL.64 [R1+0x3a8], R24 ;  /* 0x0003a81801007387 */ /* 0x000fe80000100a00 */
[----:B------:R-:W-:Y:S04]  /*2ed0*/  STL [R1+0x31bc], R4 ;  /* 0x0031bc0401007387 */ /* 0x000fe80000100800 */
[----:B------:R0:W-:Y:S04]  /*2ee0*/  STL [R1+0x31b8], R5 ;  /* 0x0031b80501007387 */ /* 0x0001e80000100800 */
[----:B------:R-:W-:Y:S04]  /*2ef0*/  STL [R1+0x31c4], R2 ;  /* 0x0031c40201007387 */ /* 0x000fe80000100800 */
[----:B------:R1:W-:Y:S01]  /*2f00*/  STL [R1+0x31c0], R3 ;  /* 0x0031c00301007387 */ /* 0x0003e20000100800 */
[----:B0-----:R-:W-:-:S03]  /*2f10*/  IMAD.WIDE R4, R10, 0x2, R22 ;  /* 0x000000020a047825 */ /* 0x001fc600078e0216 */
[----:B------:R-:W-:Y:S04]  /*2f20*/  STL.64 [R1+0x3b0], R22 ;  /* 0x0003b01601007387 */ /* 0x000fe80000100a00 */
[----:B------:R-:W-:Y:S01]  /*2f30*/  STL.64 [R1+0x3b8], R20 ;  /* 0x0003b81401007387 */ /* 0x000fe20000100a00 */
[----:B-1----:R-:W-:-:S03]  /*2f40*/  IMAD.WIDE R2, R10, 0x2, R20 ;  /* 0x000000020a027825 */ /* 0x002fc600078e0214 */
[----:B------:R-:W-:Y:S04]  /*2f50*/  STL [R1+0x1214], R4 ;  /* 0x0012140401007387 */ /* 0x000fe80000100800 */
[----:B------:R0:W-:Y:S04]  /*2f60*/  STL [R1+0x1210], R5 ;  /* 0x0012100501007387 */ /* 0x0001e80000100800 */
[----:B------:R-:W-:Y:S04]  /*2f70*/  STL [R1+0x31b0], R2 ;  /* 0x0031b00201007387 */ /* 0x000fe80000100800 */
[----:B------:R1:W-:Y:S01]  /*2f80*/  STL [R1+0x31ac], R3 ;  /* 0x0031ac0301007387 */ /* 0x0003e20000100800 */
[----:B------:R-:W-:-:S02]  /*2f90*/  IMAD R8, R11, 0x7d, RZ ;  /* 0x0000007d0b087824 */ /* 0x000fc400078e02ff */
[----:B--2---:R-:W-:-:S05]  /*2fa0*/  IMAD R0, R18, c[0x0][0x184], RZ ;  /* 0x0000610012007a24 */ /* 0x004fca00078e02ff */
[----:B------:R-:W-:-:S04]  /*2fb0*/  LEA R14, P0, R0, c[0x0][0x160], 0x1 ;  /* 0x00005800000e7a11 */ /* 0x000fc800078008ff */
[----:B------:R-:W-:Y:S01]  /*2fc0*/  LEA.HI.X.SX32 R15, R0, c[0x0][0x164], 0x1, P0 ;  /* 0x00005900000f7a11 */ /* 0x000fe200000f0eff */
[----:B------:R-:W-:-:S04]  /*2fd0*/  IMAD R0, R11, 0x7e, RZ ;  /* 0x0000007e0b007824 */ /* 0x000fc800078e02ff */
[----:B0-----:R-:W-:-:S04]  /*2fe0*/  IMAD.WIDE R4, R10, 0x2, R14 ;  /* 0x000000020a047825 */ /* 0x001fc800078e020e */
[----:B---3--:R-:W-:Y:S02]  /*2ff0*/  IMAD R7, R19, c[0x0][0x184], RZ ;  /* 0x0000610013077a24 */ /* 0x008fe400078e02ff */
[----:B-----5:R-:W-:-:S03]  /*3000*/  IMAD R6, R12, c[0x0][0x184], RZ ;  /* 0x000061000c067a24 */ /* 0x020fc600078e02ff */
[C---:B------:R-:W-:Y:S02]  /*3010*/  LEA R18, P2, R7.reuse, c[0x0][0x160], 0x1 ;  /* 0x0000580007127a11 */ /* 0x040fe400078408ff */
[C---:B------:R-:W-:Y:S02]  /*3020*/  LEA R16, P1, R6.reuse, c[0x0][0x160], 0x1 ;  /* 0x0000580006107a11 */ /* 0x040fe400078208ff */
[----:B------:R-:W-:Y:S02]  /*3030*/  LEA.HI.X.SX32 R19, R7, c[0x0][0x164], 0x1, P2 ;  /* 0x0000590007137a11 */ /* 0x000fe400010f0eff */
[----:B------:R-:W-:-:S03]  /*3040*/  LEA.HI.X.SX32 R17, R6, c[0x0][0x164], 0x1, P1 ;  /* 0x0000590006117a11 */ /* 0x000fc600008f0eff */
[C---:B-1----:R-:W-:Y:S01]  /*3050*/  IMAD.WIDE R2, R10.reuse, 0x2, R18 ;  /* 0x000000020a027825 */ /* 0x042fe200078e0212 */
[----:B------:R-:W-:Y:S03]  /*3060*/  STL.64 [R1+0x3c0], R18 ;  /* 0x0003c01201007387 */ /* 0x000fe60000100a00 */
[----:B------:R-:W-:Y:S01]  /*3070*/  IMAD.WIDE R6, R10, 0x2, R16 ;  /* 0x000000020a067825 */ /* 0x000fe200078e0210 */
[----:B------:R-:W-:Y:S04]  /*3080*/  STL.64 [R1+0x3d0], R14 ;  /* 0x0003d00e01007387 */ /* 0x000fe80000100a00 */
[----:B------:R-:W-:Y:S04]  /*3090*/  STL.64 [R1+0x3c8], R16 ;  /* 0x0003c81001007387 */ /* 0x000fe80000100a00 */
[----:B------:R-:W-:Y:S04]  /*30a0*/  STL [R1+0x31b4], R2 ;  /* 0x0031b40201007387 */ /* 0x000fe80000100800 */
[----:B------:R0:W-:Y:S04]  /*30b0*/  STL [R1+0x31a4], R3 ;  /* 0x0031a40301007387 */ /* 0x0001e80000100800 */
[----:B------:R-:W-:Y:S04]  /*30c0*/  STL [R1+0x31a8], R6 ;  /* 0x0031a80601007387 */ /* 0x000fe80000100800 */
[----:B------:R1:W-:Y:S01]  /*30d0*/  STL [R1+0x318c], R7 ;  /* 0x00318c0701007387 */ /* 0x0003e20000100800 */
[----:B0-----:R-:W-:-:S03]  /*30e0*/  IMAD.WIDE R2, R0, 0x2, R28 ;  /* 0x0000000200027825 */ /* 0x001fc600078e021c */
[----:B------:R-:W-:Y:S04]  /*30f0*/  STL [R1+0x31a0], R4 ;  /* 0x0031a00401007387 */ /* 0x000fe80000100800 */
[----:B------:R0:W-:Y:S01]  /*3100*/  STL [R1+0x3198], R5 ;  /* 0x0031980501007387 */ /* 0x0001e20000100800 */
[----:B-1----:R-:W-:-:S03]  /*3110*/  IMAD.WIDE R6, R0, 0x2, R24 ;  /* 0x0000000200067825 */ /* 0x002fc600078e0218 */
[----:B------:R-:W-:Y:S01]  /*3120*/  STL [R1+0x319c], R2 ;  /* 0x00319c0201007387 */ /* 0x000fe20000100800 */
[----:B0-----:R-:W-:-:S03]  /*3130*/  IMAD.WIDE R4, R0, 0x2, R26 ;  /* 0x0000000200047825 */ /* 0x001fc600078e021a */
[----:B------:R0:W-:Y:S04]  /*3140*/  STL [R1+0x3190], R3 ;  /* 0x0031900301007387 */ /* 0x0001e80000100800 */
[----:B------:R-:W-:Y:S04]  /*3150*/  STL [R1+0x3194], R4 ;  /* 0x0031940401007387 */ /* 0x000fe80000100800 */
[----:B------:R1:W-:Y:S01]  /*3160*/  STL [R1+0x3184], R5 ;  /* 0x0031840501007387 */ /* 0x0003e20000100800 */
[----:B0-----:R-:W-:-:S03]  /*3170*/  IMAD.WIDE R2, R0, 0x2, R22 ;  /* 0x0000000200027825 */ /* 0x001fc600078e0216 */
[----:B------:R-:W-:Y:S04]  /*3180*/  STL [R1+0x3188], R6 ;  /* 0x0031880601007387 */ /* 0x000fe80000100800 */
[----:B------:R0:W-:Y:S01]  /*3190*/  STL [R1+0x316c], R7 ;  /* 0x00316c0701007387 */ /* 0x0001e20000100800 */
[----:B-1----:R-:W-:-:S03]  /*31a0*/  IMAD.WIDE R4, R0, 0x2, R20 ;  /* 0x0000000200047825 */ /* 0x002fc600078e0214 */
[----:B------:R-:W-:Y:S04]  /*31b0*/  STL [R1+0x3180], R2 ;  /* 0x0031800201007387 */ /* 0x000fe80000100800 */
[----:B------:R1:W-:Y:S01]  /*31c0*/  STL [R1+0x3178], R3 ;  /* 0x0031780301007387 */ /* 0x0003e20000100800 */
[----:B0-----:R-:W-:-:S03]  /*31d0*/  IMAD.WIDE R6, R0, 0x2, R16 ;  /* 0x0000000200067825 */ /* 0x001fc600078e0210 */
[----:B------:R-:W-:Y:S01]  /*31e0*/  STL [R1+0x317c], R4 ;  /* 0x00317c0401007387 */ /* 0x000fe20000100800 */
[----:B-1----:R-:W-:-:S03]  /*31f0*/  IMAD.WIDE R2, R0, 0x2, R18 ;  /* 0x0000000200027825 */ /* 0x002fc600078e0212 */
        /* <DEDUP_REMOVED lines=23> */
[----:B------:R-:W-:Y:S02]  /*3370*/  IMAD R0, R11, 0x7c, RZ ;  /* 0x0000007c0b007824 */ /* 0x000fe400078e02ff */
[C---:B-1----:R-:W-:Y:S01]  /*3380*/  IMAD.WIDE R2, R8.reuse, 0x2, R18 ;  /* 0x0000000208027825 */ /* 0x042fe200078e0212 */
        /* <DEDUP_REMOVED lines=474> */
[----:B------:R0:W-:Y:S01]  /*5130*/  STL [R1+0x2c70], R5 ;  /* 0x002c700501007387 */ /* 0x0001e20000100800 */
[----:B------:R-:W-:-:S03]  /*5140*/  IMAD R8, R11, 0x69, RZ ;  /* 0x000000690b087824 */ /* 0x000fc600078e02ff */
        /* <DEDUP_REMOVED lines=20> */
[----:B------:R-:W-:-:S03]  /*5290*/  IMAD R0, R11, 0x68, RZ ;  /* 0x000000680b007824 */ /* 0x000fc600078e02ff */
[----:B------:R-:W-:Y:S01]  /*52a0*/  STL [R1+0x2c3c], R4 ;  /* 0x002c3c0401007387 */ /* 0x000fe20000100800 */
[----:B0-----:R-:W-:-:S03]  /*52b0*/  IMAD.WIDE R6, R8, 0x2, R14 ;  /* 0x0000000208067825 */ /* 0x001fc600078e020e */
[----:B------:R0:W-:Y:S01]  /*52c0*/  STL [R1+0x121c], R5 ;  /* 0x00121c0501007387 */ /* 0x0001e20000100800 */
[----:B-1----:R-:W-:-:S05]  /*52d0*/  IMAD.WIDE R2, R8, 0x2, R18 ;  /* 0x0000000208027825 */ /* 0x002fca00078e0212 */
[----:B------:R-:W-:Y:S01]  /*52e0*/  STL [R1+0x2c34], R2 ;  /* 0x002c340201007387 */ /* 0x000fe20000100800 */
[----:B0-----:R-:W-:-:S03]  /*52f0*/  IMAD.WIDE R4, R8, 0x2, R16 ;  /* 0x0000000208047825 */ /* 0x001fc600078e0210 */
[----:B------:R0:W-:Y:S01]  /*5300*/  STL [R1+0x1220], R3 ;  /* 0x0012200301007387 */ /* 0x0001e20000100800 */
[----:B------:R-:W-:-:S03]  /*5310*/  IMAD.WIDE R8, R0, 0x2, R28 ;  /* 0x0000000200087825 */ /* 0x000fc600078e021c */
        /* <DEDUP_REMOVED lines=9> */
[----:B------:R-:W-:Y:S04]  /*53b0*/  STL [R1+0x1240], R2 ;  /* 0x0012400201007387 */ /* 0x000fe80000100800 */
[----:B------:R0:W-:Y:S01]  /*53c0*/  STL [R1+0x123c], R3 ;  /* 0x00123c0301007387 */ /* 0x0001e20000100800 */
[----:B-1----:R-:W-:-:S03]  /*53d0*/  IMAD.WIDE R8, R0, 0x2, R20 ;  /* 0x0000000200087825 */ /* 0x002fc600078e0214 */
[----:B------:R-:W-:Y:S01]  /*53e0*/  STL [R1+0x1248], R4 ;  /* 0x0012480401007387 */ /* 0x000fe20000100800 */
[----:B------:R-:W-:-:S03]  /*53f0*/  IMAD R10, R11, 0x67, RZ ;  /* 0x000000670b0a7824 */ /* 0x000fc600078e02ff */
        /* <DEDUP_REMOVED lines=974> */
[----:B------:R-:W-:-:S03]  /*90e0*/  IMAD.SHL.U32 R0, R11, 0x40, RZ ;  /* 0x000000400b007824 */ /* 0x000fc600078e00ff */
        /* <DEDUP_REMOVED lines=1428> */
[----:B------:R-:W-:Y:S02]  /*ea30*/  IMAD R12, R11, 0x7, RZ ;  /* 0x000000070b0c7824 */ /* 0x000fe400078e02ff */
[----:B-1----:R-:W-:Y:S01]  /*ea40*/  IMAD.WIDE R4, R0, 0x2, R16 ;  /* 0x0000000200047825 */ /* 0x002fe200078e0210 */
[----:B------:R-:W-:Y:S04]  /*ea50*/  STL [R1+0x2a58], R8 ;  /* 0x002a580801007387 */ /* 0x000fe80000100800 */
[----:B------:R-:W-:Y:S04]  /*ea60*/  STL [R1+0x2a54], R9 ;  /* 0x002a540901007387 */ /* 0x000fe80000100800 */
[----:B------:R-:W-:Y:S01]  /*ea70*/  STL [R1+0x2a60], R2 ;  /* 0x002a600201007387 */ /* 0x000fe20000100800 */
[----:B0-----:R-:W-:-:S03]  /*ea80*/  IMAD.WIDE R6, R12, 0x2, R28 ;  /* 0x000000020c067825 */ /* 0x001fc600078e021c */
[----:B------:R0:W-:Y:S04]  /*ea90*/  STL [R1+0x2a5c], R3 ;  /* 0x002a5c0301007387 */ /* 0x0001e80000100800 */
        /* <DEDUP_REMOVED lines=13> */
[----:B------:R-:W-:Y:S01]  /*eb70*/  STL [R1+0x2a88], R2 ;  /* 0x002a880201007387 */ /* 0x000fe20000100800 */
[----:B------:R-:W-:-:S04]  /*eb80*/  IMAD.WIDE R8, R0, 0x2, R28 ;  /* 0x0000000200087825 */ /* 0x000fc800078e021c */
[----:B-1----:R-:W-:Y:S01]  /*eb90*/  IMAD.WIDE R4, R12, 0x2, R22 ;  /* 0x000000020c047825 */ /* 0x002fe200078e0216 */
        /* <DEDUP_REMOVED lines=96> */
[----:B------:R-:W-:Y:S04]  /*f1a0*/  STL [R1+0x2b7c], R9 ;  /* 0x002b7c0901007387 */ /* 0x000fe80000100800 */
[----:B------:R-:W-:Y:S04]  /*f1b0*/  STL [R1+0x2b88], R2 ;  /* 0x002b880201007387 */ /* 0x000fe80000100800 */
[----:B------:R1:W-:Y:S04]  /*f1c0*/  STL [R1+0x2b84], R3 ;  /* 0x002b840301007387 */ /* 0x0003e80000100800 */
[----:B------:R-:W-:Y:S01]  /*f1d0*/  STL [R1+0x2b90], R4 ;  /* 0x002b900401007387 */ /* 0x000fe20000100800 */
[----:B0-----:R-:W-:-:S03]  /*f1e0*/  IMAD.WIDE R6, R0, 0x2, R26 ;  /* 0x0000000200067825 */ /* 0x001fc600078e021a */
[----:B------:R0:W-:Y:S01]  /*f1f0*/  STL [R1+0x2b8c], R5 ;  /* 0x002b8c0501007387 */ /* 0x0001e20000100800 */
[----:B-1----:R-:W-:-:S04]  /*f200*/  IMAD.WIDE R2, R10, 0x2, R14 ;  /* 0x000000020a027825 */ /* 0x002fc800078e020e */
[C---:B------:R-:W-:Y:S01]  /*f210*/  IMAD.WIDE R8, R0.reuse, 0x2, R24 ;  /* 0x0000000200087825 */ /* 0x040fe200078e0218 */
[----:B------:R-:W-:Y:S03]  /*f220*/  STL [R1+0x2b98], R2 ;  /* 0x002b980201007387 */ /* 0x000fe60000100800 */
[C---:B0-----:R-:W-:Y:S01]  /*f230*/  IMAD.WIDE R4, R0.reuse, 0x2, R28 ;  /* 0x0000000200047825 */ /* 0x041fe200078e021c */
        /* <DEDUP_REMOVED lines=32> */
[----:B------:R-:W-:Y:S04]  /*f440*/  STL [R1+0x2bec], R9 ;  /* 0x002bec0901007387 */ /* 0x000fe80000100800 */
[----:B------:R-:W-:Y:S01]  /*f450*/  STL [R1+0x2bf8], R2 ;  /* 0x002bf80201007387 */ /* 0x000fe20000100800 */
[----:B0-----:R-:W-:-:S03]  /*f460*/  IMAD.WIDE R6, R11, 0x2, R18 ;  /* 0x000000020b067825 */ /* 0x001fc600078e0212 */
[----:B------:R-:W-:Y:S04]  /*f470*/  STL [R1+0x2bf4], R3 ;  /* 0x002bf40301007387 */ /* 0x000fe80000100800 */
[----:B------:R-:W-:Y:S04]  /*f480*/  STL [R1+0x2c00], R4 ;  /* 0x002c000401007387 */ /* 0x000fe80000100800 */
[----:B------:R0:W-:Y:S02]  /*f490*/  STL [R1+0x2bfc], R5 ;  /* 0x002bfc0501007387 */ /* 0x0001e40000100800 */
[----:B0-----:R-:W-:-:S02]  /*f4a0*/  IMAD.WIDE R4, R12, 0x2, R18 ;  /* 0x000000020c047825 */ /* 0x001fc400078e0212 */
[----:B------:R-:W0:Y:S02]  /*f4b0*/  S2R R18, SR_TID.X ;  /* 0x0000000000127919 */ /* 0x000e240000002100 */
[C---:B------:R-:W-:Y:S02]  /*f4c0*/  IMAD.WIDE R8, R11.reuse, 0x2, R16 ;  /* 0x000000020b087825 */ /* 0x040fe400078e0210 */
[----:B------:R-:W-:Y:S02]  /*f4d0*/  STL [R1+0x2c08], R6 ;  /* 0x002c080601007387 */ /* 0x000fe40000100800 */
[----:B------:R-:W-:Y:S02]  /*f4e0*/  IMAD.WIDE R2, R11, 0x2, R14 ;  /* 0x000000020b027825 */ /* 0x000fe400078e020e */
[----:B------:R1:W-:Y:S04]  /*f4f0*/  STL [R1+0x2c04], R7 ;  /* 0x002c040701007387 */ /* 0x0003e80000100800 */
[----:B------:R-:W-:Y:S04]  /*f500*/  STL [R1+0x2c10], R8 ;  /* 0x002c100801007387 */ /* 0x000fe80000100800 */
[----:B------:R-:W-:Y:S01]  /*f510*/  STL [R1+0x2c0c], R9 ;  /* 0x002c0c0901007387 */ /* 0x000fe20000100800 */
[----:B-1----:R-:W-:-:S03]  /*f520*/  IMAD.WIDE R6, R12, 0x2, R16 ;  /* 0x000000020c067825 */ /* 0x002fc600078e0210 */
[----:B------:R-:W-:Y:S04]  /*f530*/  STL [R1+0x2c18], R2 ;  /* 0x002c180201007387 */ /* 0x000fe80000100800 */
[----:B------:R1:W-:Y:S04]  /*f540*/  STL [R1+0x2c14], R3 ;  /* 0x002c140301007387 */ /* 0x0003e80000100800 */
[----:B------:R0:W-:Y:S04]  /*f550*/  STL [R1+0x2c20], R4 ;  /* 0x002c200401007387 */ /* 0x0001e80000100800 */
[----:B------:R-:W-:Y:S01]  /*f560*/  STL [R1+0x2c1c], R5 ;  /* 0x002c1c0501007387 */ /* 0x000fe20000100800 */
[----:B-1----:R-:W-:-:S03]  /*f570*/  IMAD.WIDE R2, R12, 0x2, R14 ;  /* 0x000000020c027825 */ /* 0x002fc600078e020e */
[----:B------:R-:W-:Y:S01]  /*f580*/  STL [R1+0x2c28], R6 ;  /* 0x002c280601007387 */ /* 0x000fe20000100800 */
[----:B0-----:R-:W-:-:S03]  /*f590*/  IMAD.SHL.U32 R4, R18, 0x200, RZ ;  /* 0x0000020012047824 */ /* 0x001fc600078e00ff */
[----:B------:R-:W-:Y:S04]  /*f5a0*/  STL [R1+0x2c24], R7 ;  /* 0x002c240701007387 */ /* 0x000fe80000100800 */
[----:B------:R-:W-:Y:S04]  /*f5b0*/  STL [R1+0x2c30], R2 ;  /* 0x002c300201007387 */ /* 0x000fe80000100800 */
[----:B------:R-:W-:Y:S04]  /*f5c0*/  STL [R1+0x2c2c], R3 ;  /* 0x002c2c0301007387 */ /* 0x000fe80000100800 */
[----:B------:R0:W-:Y:S04]  /*f5d0*/  STL [R1+0x32f0], R4 ;  /* 0x0032f00401007387 */ /* 0x0001e80000100800 */
[----:B------:R-:W-:Y:S04]  /*f5e0*/  STL [R1+0x120c], RZ ;  /* 0x00120cff01007387 */ /* 0x000fe80000100800 */
[----:B------:R-:W-:Y:S01]  /*f5f0*/  STL [R1+0x690], RZ ;  /* 0x000690ff01007387 */ /* 0x000fe20000100800 */
[----:B0-----:R-:W-:-:S03]  /*f600*/  LOP3.LUT R4, R13, 0x2000, R4, 0xf8, !PT ;  /* 0x000020000d047812 */ /* 0x001fc600078ef804 */
[----:B------:R-:W-:Y:S04]  /*f610*/  STL [R1+0x694], RZ ;  /* 0x000694ff01007387 */ /* 0x000fe80000100800 */
[----:B------:R-:W-:Y:S04]  /*f620*/  STL [R1+0x698], RZ ;  /* 0x000698ff01007387 */ /* 0x000fe80000100800 */
[----:B------:R-:W-:Y:S04]  /*f630*/  STL [R1+0x69c], RZ ;  /* 0x00069cff01007387 */ /* 0x000fe80000100800 */
[----:B------:R0:W-:Y:S04]  /*f640*/  STL [R1+0x390], R4 ;  /* 0x0003900401007387 */ /* 0x0001e80000100800 */
        /* <DEDUP_REMOVED lines=100> */
[----:B------:R-:W2:Y:S04]  /*fc90*/  LDL R13, [R1+0xfb4] ;  /* 0x000fb400010d7983 */ /* 0x000ea80000100800 */
[----:B------:R1:W-:Y:S04]  /*fca0*/  STL [R1+0x4f0], RZ ;  /* 0x0004f0ff01007387 */ /* 0x0003e80000100800 */
[----:B------:R1:W-:Y:S04]  /*fcb0*/  STL [R1+0x4f4], RZ ;  /* 0x0004f4ff01007387 */ /* 0x0003e80000100800 */
[----:B------:R1:W-:Y:S04]  /*fcc0*/  STL [R1+0x4f8], RZ ;  /* 0x0004f8ff01007387 */ /* 0x0003e80000100800 */
[----:B------:R1:W-:Y:S04]  /*fcd0*/  STL [R1+0x4fc], RZ ;  /* 0x0004fcff01007387 */ /* 0x0003e80000100800 */
[----:B------:R1:W-:Y:S01]  /*fce0*/  STL [R1+0x4e0], RZ ;  /* 0x0004e0ff01007387 */ /* 0x0003e20000100800 */
[----:B------:R-:W-:-:S03]  /*fcf0*/  LOP3.LUT R19, R18, 0x3f, RZ, 0xc0, !PT ;  /* 0x0000003f12137812 */ /* 0x000fc600078ec0ff */
[----:B------:R1:W-:Y:S04]  /*fd00*/  STL [R1+0x4e4], RZ ;  /* 0x0004e4ff01007387 */ /* 0x0003e80000100800 */
[----:B------:R1:W-:Y:S04]  /*fd10*/  STL [R1+0x4e8], RZ ;  /* 0x0004e8ff01007387 */ /* 0x0003e80000100800 */
[----:B------:R1:W-:Y:S04]  /*fd20*/  STL [R1+0x4ec], RZ ;  /* 0x0004ecff01007387 */ /* 0x0003e80000100800 */
[----:B------:R1:W-:Y:S04]  /*fd30*/  STL [R1+0x530], RZ ;  /* 0x000530ff01007387 */ /* 0x0003e80000100800 */
[----:B------:R1:W-:Y:S01]  /*fd40*/  STL [R1+0x534], RZ ;  /* 0x000534ff01007387 */ /* 0x0003e20000100800 */
[----:B------:R-:W-:-:S03]  /*fd50*/  IMAD.SHL.U32 R2, R19, 0x2, RZ ;  /* 0x0000000213027824 */ /* 0x000fc600078e00ff */
[----:B------:R1:W-:Y:S04]  /*fd60*/  STL [R1+0x538], RZ ;  /* 0x000538ff01007387 */ /* 0x0003e80000100800 */
[----:B------:R1:W-:Y:S04]  /*fd70*/  STL [R1+0x53c], RZ ;  /* 0x00053cff01007387 */ /* 0x0003e80000100800 */
[----:B------:R1:W-:Y:S04]  /*fd80*/  STL [R1+0x520], RZ ;  /* 0x000520ff01007387 */ /* 0x0003e80000100800 */
[----:B------:R1:W-:Y:S04]  /*fd90*/  STL [R1+0x524], RZ ;  /* 0x000524ff01007387 */ /* 0x0003e80000100800 */
[----:B------:R1:W-:Y:S01]  /*fda0*/  STL [R1+0x528], RZ ;  /* 0x000528ff01007387 */ /* 0x0003e20000100800 */
[----:B------:R-:W-:-:S03]  /*fdb0*/  LOP3.LUT R5, R2, 0x20, RZ, 0x3c, !PT ;  /* 0x0000002002057812 */ /* 0x000fc600078e3cff */
[----:B------:R1:W-:Y:S01]  /*fdc0*/  STL [R1+0x52c], RZ ;  /* 0x00052cff01007387 */ /* 0x0003e20000100800 */
[----:B------:R-:W-:-:S03]  /*fdd0*/  LOP3.LUT R5, R2, 0x50, RZ, 0x3c, !PT ;  /* 0x0000005002057812 */ /* 0x000fc600078e3cff */
[----:B------:R1:W-:Y:S01]  /*fde0*/  STL [R1+0x4c0], RZ ;  /* 0x0004c0ff01007387 */ /* 0x0003e20000100800 */
[----:B0-----:R-:W-:-:S03]  /*fdf0*/  LOP3.LUT R4, R4, 0x40, RZ, 0x3c, !PT ;  /* 0x0000004004047812 */ /* 0x001fc600078e3cff */
[----:B------:R1:W-:Y:S04]  /*fe00*/  STL [R1+0x4c4], RZ ;  /* 0x0004c4ff01007387 */ /* 0x0003e80000100800 */
[----:B------:R1:W-:Y:S04]  /*fe10*/  STL [R1+0x4c8], RZ ;  /* 0x0004c8ff01007387 */ /* 0x0003e80000100800 */
[----:B------:R1:W-:Y:S04]  /*fe20*/  STL [R1+0x4cc], RZ ;  /* 0x0004ccff01007387 */ /* 0x0003e80000100800 */
[----:B------:R1:W-:Y:S04]  /*fe30*/  STL [R1+0x4d0], RZ ;  /* 0x0004d0ff01007387 */ /* 0x0003e80000100800 */
[----:B------:R1:W-:Y:S04]  /*fe40*/  STL [R1+0x4d4], RZ ;  /* 0x0004d4ff01007387 */ /* 0x0003e80000100800 */
[----:B------:R1:W-:Y:S04]  /*fe50*/  STL [R1+0x4d8], RZ ;  /* 0x0004d8ff01007387 */ /* 0x0003e80000100800 */
[----:B------:R1:W-:Y:S04]  /*fe60*/  STL [R1+0x4dc], RZ ;  /* 0x0004dcff01007387 */ /* 0x0003e80000100800 */
[----:B------:R1:W-:Y:S01]  /*fe70*/  STL [R1+0x394], R4 ;  /* 0x0003940401007387 */ /* 0x0003e20000100800 */
[----:B------:R-:W-:Y:S01]  /*fe80*/  IMAD.SHL.U32 R3, R11, 0x80, RZ ;  /* 0x000000800b037824 */ /* 0x000fe200078e00ff */
[----:B------:R-:W-:-:S02]  /*fe90*/  ULDC UR4, c[0x0][0x18c] ;  /* 0x0000630000047ab9 */ /* 0x000fc40000000800 */
[----:B------:R-:W-:Y:S02]  /*fea0*/  USHF.R.S32.HI UR5, URZ, 0x1f, UR6 ;  /* 0x0000001f3f057899 */ /* 0x000fe40008011406 */
[----:B------:R-:W-:Y:S01]  /*feb0*/  USHF.L.U32 UR4, UR4, 0x7, URZ ;  /* 0x0000000704047899 */ /* 0x000fe2000800063f */
[----:B------:R-:W-:Y:S01]  /*fec0*/  SHF.R.S32.HI R0, RZ, 0x1f, R3 ;  /* 0x0000001fff007819 */ /* 0x000fe20000011403 */
[----:B------:R-:W-:Y:S01]  /*fed0*/  ULEA.HI UR5, UR5, UR6, URZ, 0x7 ;  /* 0x0000000605057291 */ /* 0x000fe2000f8f383f */
[C---:B------:R-:W-:Y:S01]  /*fee0*/  LOP3.LUT R6, R2.reuse, 0x10, RZ, 0x3c, !PT ;  /* 0x0000001002067812 */ /* 0x040fe200078e3cff */
[----:B------:R-:W-:Y:S01]  /*fef0*/  USHF.R.S32.HI UR6, URZ, 0x1f, UR4 ;  /* 0x0000001f3f067899 */ /* 0x000fe20008011404 */
[C---:B------:R-:W-:Y:S01]  /*ff00*/  SHF.L.U64.HI R0, R3.reuse, 0x1, R0 ;  /* 0x0000000103007819 */ /* 0x040fe20000010200 */
[----:B------:R-:W-:Y:S01]  /*ff10*/  IMAD.SHL.U32 R3, R3, 0x2, RZ ;  /* 0x0000000203037824 */ /* 0x000fe200078e00ff */
[C---:B------:R-:W-:Y:S02]  /*ff20*/  LOP3.LUT R7, R2.reuse, 0x30, RZ, 0x3c, !PT ;  /* 0x0000003002077812 */ /* 0x040fe400078e3cff */
[----:B------:R-:W-:-:S02]  /*ff30*/  LOP3.LUT R6, R2, 0x40, RZ, 0x3c, !PT ;  /* 0x0000004002067812 */ /* 0x000fc400078e3cff */
[C---:B------:R-:W-:Y:S02]  /*ff40*/  LOP3.LUT R7, R2.reuse, 0x60, RZ, 0x3c, !PT ;  /* 0x0000006002077812 */ /* 0x040fe400078e3cff */
[----:B------:R-:W-:Y:S01]  /*ff50*/  LOP3.LUT R6, R2, 0x70, RZ, 0x3c, !PT ;  /* 0x0000007002067812 */ /* 0x000fe200078e3cff */
[----:B------:R-:W-:Y:S02]  /*ff60*/  USHF.L.U32 UR10, UR4, 0x1, URZ ;  /* 0x00000001040a7899 */ /* 0x000fe4000800063f */
[----:B------:R-:W-:Y:S02]  /*ff70*/  USHF.R.S32.HI UR5, URZ, 0x7, UR5 ;  /* 0x000000073f057899 */ /* 0x000fe40008011405 */
[----:B------:R-:W-:Y:S01]  /*ff80*/  USHF.L.U64.HI UR6, UR4, 0x1, UR6 ;  /* 0x0000000104067899 */ /* 0x000fe20008010206 */
[----:B--2---:R-:W-:-:S05]  /*ff90*/  LOP3.LUT R5, R13, 0x40, RZ, 0x3c, !PT ;  /* 0x000000400d057812 */ /* 0x004fca00078e3cff */
[----:B------:R1:W-:Y:S04]  /*ffa0*/  STL [R1+0x32f4], R5 ;  /* 0x0032f40501007387 */ /* 0x0003e80000100800 */
.L_x_3:
[----:B01----:R-:W2:Y:S04]  /*ffb0*/  LDL.64 R4, [R1+0x3d0] ;  /* 0x0003d00001047983 */ /* 0x003ea80000100a00 */
[----:B--2---:R0:W-:Y:S04]  /*ffc0*/  STL [R1+0x4440], R5 ;  /* 0x0044400501007387 */ /* 0x0041e80000100800 */
[----:B0-----:R-:W2:Y:S01]  /*ffd0*/  LDL R5, [R1+0x120c] ;  /* 0x00120c0001057983 */ /* 0x001ea20000100800 */
[----:B------:R-:W-:-:S03]  /*ffe0*/  IMAD.MOV.U32 R13, RZ, RZ, -0x80 ;  /* 0xffffff80ff0d7424 */ /* 0x000fc600078e00ff */
[----:B------:R-:W-:Y:S04]  /*fff0*/  STL [R1+0x353c], R15 ;  /* 0x00353c0f01007387 */ /* 0x000fe80000100800 */
        /* <DEDUP_REMOVED lines=73> */
[----:B------:R-:W-:Y:S01]  /*10490*/  STL [R1+0x3664], R15 ;  /* 0x0036640f01007387 */ /* 0x000fe20000100800 */
[----:B--2---:R-:W-:-:S03]  /*104a0*/  IMAD R13, R5, R13, c[0x0][0x180] ;  /* 0x00006000050d7624 */ /* 0x004fc600078e020d */
        /* <DEDUP_REMOVED lines=887> */
[----:B------:R0:W-:Y:S04]  /*13c20*/  STL [R1+0x443c], R2 ;  /* 0x00443c0201007387 */ /* 0x0001e80000100800 */
[----:B-----5:R-:W-:Y:S04]  /*13c30*/  STL [R1+0x3530], R29 ;  /* 0x0035301d01007387 */ /* 0x020fe80000100800 */
        /* <DEDUP_REMOVED lines=23> */
[----:B------:R-:W2:Y:S01]  /*13db0*/  LDL.LU R5, [R1+0x4440] ;  /* 0x0044400001057983 */ /* 0x000ea20000300800 */
[----:B------:R-:W-:-:S02]  /*13dc0*/  ISETP.GT.AND P0, PT, R13, RZ, PT ;  /* 0x000000ff0d00720c */ /* 0x000fc40003f04270 */
[----:B0-----:R-:W-:Y:S02]  /*13dd0*/  PRMT R2, RZ, 0x7610, R2 ;  /* 0x00007610ff027816 */ /* 0x001fe40000000002 */
[----:B------:R-:W-:Y:S02]  /*13de0*/  PRMT R15, RZ, 0x7610, R15 ;  /* 0x00007610ff0f7816 */ /* 0x000fe4000000000f */
[----:B------:R-:W-:-:S07]  /*13df0*/  PRMT R14, RZ, 0x7610, R14 ;  /* 0x00007610ff0e7816 */ /* 0x000fce000000000e */
[----:B--2---:R-:W2:Y:S04]  /*13e00*/  @P0 LDG.E.U16 R2, [R4.64] ;  /* 0x0000000804020981 */ /* 0x004ea8000c1e1500 */
[----:B--2---:R0:W-:Y:S04]  /*13e10*/  STL [R1+0x1208], R2 ;  /* 0x0012080201007387 */ /* 0x0041e80000100800 */
[----:B0-----:R-:W2:Y:S04]  /*13e20*/  LDL.LU R2, [R1+0x443c] ;  /* 0x00443c0001027983 */ /* 0x001ea80000300800 */
[----:B------:R-:W3:Y:S04]  /*13e30*/  LDL.64 R4, [R1+0x3c8] ;  /* 0x0003c80001047983 */ /* 0x000ee80000100a00 */
[----:B---3--:R-:W3:Y:S04]  /*13e40*/  @P0 LDG.E.U16 R15, [R4.64] ;  /* 0x00000008040f0981 */ /* 0x008ee8000c1e1500 */
[----:B---3--:R0:W-:Y:S04]  /*13e50*/  STL [R1+0x1204], R15 ;  /* 0x0012040f01007387 */ /* 0x0081e80000100800 */
[----:B0-----:R-:W3:Y:S04]  /*13e60*/  LDL.LU R15, [R1+0x4438] ;  /* 0x00443800010f7983 */ /* 0x001ee80000300800 */
[----:B------:R-:W4:Y:S01]  /*13e70*/  LDL.64 R4, [R1+0x3c0] ;  /* 0x0003c00001047983 */ /* 0x000f220000100a00 */
[----:B---3--:R-:W-:-:S03]  /*13e80*/  PRMT R15, RZ, 0x7610, R15 ;  /* 0x00007610ff0f7816 */ /* 0x008fc6000000000f */
[----:B----4-:R-:W3:Y:S04]  /*13e90*/  @P0 LDG.E.U16 R14, [R4.64] ;  /* 0x00000008040e0981 */ /* 0x010ee8000c1e1500 */
        /* <DEDUP_REMOVED lines=8> */
[----:B------:R-:W-:-:S02]  /*13f20*/  ISETP.GT.AND P1, PT, R13, 0x1, PT ;  /* 0x000000010d00780c */ /* 0x000fc40003f24270 */
[----:B---3--:R-:W-:Y:S01]  /*13f30*/  PRMT R15, RZ, 0x7610, R15 ;  /* 0x00007610ff0f7816 */ /* 0x008fe2000000000f */
        /* <DEDUP_REMOVED lines=18> */
[----:B------:R-:W4:Y:S04]  /*14060*/  LDL R4, [R1+0x2c14] ;  /* 0x002c140001047983 */ /* 0x000f280000100800 */
[----:B------:R-:W4:Y:S01]  /*14070*/  LDL R5, [R1+0x2c18] ;  /* 0x002c180001057983 */ /* 0x000f220000100800 */
[----:B---3--:R-:W-:-:S02]  /*14080*/  PRMT R15, RZ, 0x7610, R15 ;  /* 0x00007610ff0f7816 */ /* 0x008fc4000000000f */
[----:B----4-:R-:W-:-:S04]  /*14090*/  @P1 LOP3.LUT R5, R5, R4, RZ, 0x3c, !PT ;  /* 0x0000000405051212 */ /* 0x010fc800078e3cff */
[----:B------:R-:W-:-:S04]  /*140a0*/  @P1 LOP3.LUT R4, R5, R4, RZ, 0x3c, !PT ;  /* 0x0000000405041212 */ /* 0x000fc800078e3cff */
[----:B------:R-:W-:-:S05]  /*140b0*/  @P1 LOP3.LUT R5, R5, R4, RZ, 0x3c, !PT ;  /* 0x0000000405051212 */ /* 0x000fca00078e3cff */
[----:B------:R-:W3:Y:S04]  /*140c0*/  @P1 LDG.E.U16 R14, [R4.64] ;  /* 0x00000008040e1981 */ /* 0x000ee8000c1e1500 */
        /* <DEDUP_REMOVED lines=31> */
[----:B------:R-:W-:-:S02]  /*142c0*/  ISETP.GT.AND P0, PT, R13, 0x2, PT ;  /* 0x000000020d00780c */ /* 0x000fc40003f04270 */
[----:B---3--:R-:W-:Y:S02]  /*142d0*/  PRMT R15, RZ, 0x7610, R15 ;  /* 0x00007610ff0f7816 */ /* 0x008fe4000000000f */
        /* <DEDUP_REMOVED lines=1273> */
[----:B0-----:R-:W3:Y:S01]  /*19270*/  LDL.LU R15, [R1+0x41e0] ;  /* 0x0041e000010f7983 */ /* 0x001ee20000300800 */
[----:B------:R-:W4:Y:S02]  /*19280*/  LDL R4, [R1+0x27ac] ;  /* 0x0027ac0001047983 */ /* 0x000f240000100800 */
        /* <DEDUP_REMOVED lines=6141> */
[----:B------:R-:W4:Y:S02]  /*31260*/  LDL R5, [R1+0x12a8] ;  /* 0x0012a80001057983 */ /* 0x000f240000100800 */
[----:B----4-:R-:W-:-:S04]  /*31270*/  @P1 LOP3.LUT R5, R5, R4, RZ, 0x3c, !PT ;  /* 0x0000000405051212 */ /* 0x010fc800078e3cff */
[----:B------:R-:W-:-:S04]  /*31280*/  @P1 LOP3.LUT R4, R5, R4, RZ, 0x3c, !PT ;  /* 0x0000000405041212 */ /* 0x000fc800078e3cff */
[----:B------:R-:W-:-:S05]  /*31290*/  @P1 LOP3.LUT R5, R5, R4, RZ, 0x3c, !PT ;  /* 0x0000000405051212 */ /* 0x000fca00078e3cff */
[----:B------:R-:W4:Y:S04]  /*312a0*/  @P1 LDG.E.U16 R15, [R4.64] ;  /* 0x00000008040f1981 */ /* 0x000f28000c1e1500 */
[----:B----4-:R0:W-:Y:S04]  /*312b0*/  STL [R1+0x2bc], R15 ;  /* 0x0002bc0f01007387 */ /* 0x0101e80000100800 */
[----:B0-----:R-:W4:Y:S01]  /*312c0*/  LDL.LU R15, [R1+0x3758] ;  /* 0x00375800010f7983 */ /* 0x001f220000300800 */
[----:B------:R-:W2:Y:S02]  /*312d0*/  LDL R4, [R1+0x129c] ;  /* 0x00129c0001047983 */ /* 0x000ea40000100800 */
[----:B------:R-:W2:Y:S01]  /*312e0*/  LDL R5, [R1+0x12a0] ;  /* 0x0012a00001057983 */ /* 0x000ea20000100800 */
[----:B----4-:R-:W-:-:S02]  /*312f0*/  PRMT R15, RZ, 0x7610, R15 ;  /* 0x00007610ff0f7816 */ /* 0x010fc4000000000f */
[----:B--2---:R-:W-:-:S04]  /*31300*/  @P1 LOP3.LUT R5, R5, R4, RZ, 0x3c, !PT ;  /* 0x0000000405051212 */ /* 0x004fc800078e3cff */
[----:B------:R-:W-:-:S04]  /*31310*/  @P1 LOP3.LUT R4, R5, R4, RZ, 0x3c, !PT ;  /* 0x0000000405041212 */ /* 0x000fc800078e3cff */
[----:B------:R-:W-:-:S05]  /*31320*/  @P1 LOP3.LUT R5, R5, R4, RZ, 0x3c, !PT ;  /* 0x0000000405051212 */ /* 0x000fca00078e3cff */
[----:B------:R-:W2:Y:S04]  /*31330*/  @P1 LDG.E.U16 R15, [R4.64] ;  /* 0x00000008040f1981 */ /* 0x000ea8000c1e1500 */
[----:B--2---:R0:W-:Y:S04]  /*31340*/  STL [R1+0x2b8], R15 ;  /* 0x0002b80f01007387 */ /* 0x0041e80000100800 */
[----:B0-----:R-:W2:Y:S01]  /*31350*/  LDL.LU R15, [R1+0x3754] ;  /* 0x00375400010f7983 */ /* 0x001ea20000300800 */
[----:B------:R-:W4:Y:S02]  /*31360*/  LDL R4, [R1+0x1294] ;  /* 0x0012940001047983 */ /* 0x000f240000100800 */
[----:B------:R-:W4:Y:S01]  /*31370*/  LDL R5, [R1+0x1298] ;  /* 0x0012980001057983 */ /* 0x000f220000100800 */
[----:B--2---:R-:W-:-:S02]  /*31380*/  PRMT R15, RZ, 0x7610, R15 ;  /* 0x00007610ff0f7816 */ /* 0x004fc4000000000f */
[----:B----4-:R-:W-:-:S04]  /*31390*/  @P1 LOP3.LUT R5, R5, R4, RZ, 0x3c, !PT ;  /* 0x0000000405051212 */ /* 0x010fc800078e3cff */
        /* <DEDUP_REMOVED lines=34> */
[----:B------:R-:W-:-:S02]  /*315c0*/  ISETP.GT.AND P0, PT, R13, 0x68, PT ;  /* 0x000000680d00780c */ /* 0x000fc40003f04270 */
[----:B--2---:R-:W-:Y:S02]  /*315d0*/  PRMT R15, RZ, 0x7610, R15 ;  /* 0x00007610ff0f7816 */ /* 0x004fe4000000000f */
        /* <DEDUP_REMOVED lines=537> */
[----:B------:R-:W-:-:S02]  /*33770*/  PRMT R0, RZ, 0x7610, R0 ;  /* 0x00007610ff007816 */ /* 0x000fc40000000000 */
[----:B----4-:R-:W-:-:S04]  /*33780*/  @P1 LOP3.LUT R5, R5, R4, RZ, 0x3c, !PT ;  /* 0x0000000405051212 */ /* 0x010fc800078e3cff */
[----:B------:R-:W-:-:S04]  /*33790*/  @P1 LOP3.LUT R4, R5, R4, RZ, 0x3c, !PT ;  /* 0x0000000405041212 */ /* 0x000fc800078e3cff */
[----:B------:R-:W-:-:S05]  /*337a0*/  @P1 LOP3.LUT R5, R5, R4, RZ, 0x3c, !PT ;  /* 0x0000000405051212 */ /* 0x000fca00078e3cff */
[----:B------:R0:W4:Y:S04]  /*337b0*/  @P1 LDG.E.U16 R0, [R4.64] ;  /* 0x0000000804001981 */ /* 0x000128000c1e1500 */
[----:B0-----:R-:W2:Y:S04]  /*337c0*/  LDL R4, [R1+0x2db0] ;  /* 0x002db00001047983 */ /* 0x001ea80000100800 */
[----:B------:R-:W2:Y:S01]  /*337d0*/  LDL R5, [R1+0x2dbc] ;  /* 0x002dbc0001057983 */ /* 0x000ea20000100800 */
[----:B------:R-:W-:-:S03]  /*337e0*/  PRMT R3, RZ, 0x7610, R3 ;  /* 0x00007610ff037816 */ /* 0x000fc60000000003 */
[----:B----4-:R-:W-:Y:S01]  /*337f0*/  STL [R1+0x335c], R0 ;  /* 0x00335c0001007387 */ /* 0x010fe20000100800 */
[----:B--2---:R-:W-:-:S04]  /*33800*/  @P1 LOP3.LUT R5, R5, R4, RZ, 0x3c, !PT ;  /* 0x0000000405051212 */ /* 0x004fc800078e3cff */
[----:B------:R-:W-:-:S04]  /*33810*/  @P1 LOP3.LUT R4, R5, R4, RZ, 0x3c, !PT ;  /* 0x0000000405041212 */ /* 0x000fc800078e3cff */
[----:B------:R-:W-:-:S05]  /*33820*/  @P1 LOP3.LUT R5, R5, R4, RZ, 0x3c, !PT ;  /* 0x0000000405051212 */ /* 0x000fca00078e3cff */
[----:B------:R0:W2:Y:S04]  /*33830*/  @P1 LDG.E.U16 R3, [R4.64] ;  /* 0x0000000804031981 */ /* 0x0000a8000c1e1500 */
[----:B0-----:R-:W4:Y:S04]  /*33840*/  LDL R4, [R1+0x2db8] ;  /* 0x002db80001047983 */ /* 0x001f280000100800 */
[----:B------:R-:W4:Y:S01]  /*33850*/  LDL R5, [R1+0x2dc0] ;  /* 0x002dc00001057983 */ /* 0x000f220000100800 */
[----:B------:R-:W-:-:S03]  /*33860*/  PRMT R15, RZ, 0x7610, R15 ;  /* 0x00007610ff0f7816 */ /* 0x000fc6000000000f */
[----:B--2---:R-:W-:Y:S01]  /*33870*/  STL [R1+0x3360], R3 ;  /* 0x0033600301007387 */ /* 0x004fe20000100800 */
        /* <DEDUP_REMOVED lines=672> */
[----:B------:R-:W-:-:S02]  /*36280*/  PRMT R2, RZ, 0x7610, R2 ;  /* 0x00007610ff027816 */ /* 0x000fc40000000002 */
        /* <DEDUP_REMOVED lines=8> */
[----:B------:R-:W-:-:S02]  /*36310*/  PRMT R29, RZ, 0x7610, R29 ;  /* 0x00007610ff1d7816 */ /* 0x000fc4000000001d */
[----:B------:R-:W-:Y:S02]  /*36320*/  ISETP.GT.AND P1, PT, R13, 0x79, PT ;  /* 0x000000790d00780c */ /* 0x000fe40003f24270 */
[----:B--2---:R-:W-:-:S04]  /*36330*/  @P0 LOP3.LUT R5, R5, R4, RZ, 0x3c, !PT ;  /* 0x0000000405050212 */ /* 0x004fc800078e3cff */
[----:B------:R-:W-:-:S04]  /*36340*/  @P0 LOP3.LUT R4, R5, R4, RZ, 0x3c, !PT ;  /* 0x0000000405040212 */ /* 0x000fc800078e3cff */
[----:B------:R-:W-:-:S05]  /*36350*/  @P0 LOP3.LUT R5, R5, R4, RZ, 0x3c, !PT ;  /* 0x0000000405050212 */ /* 0x000fca00078e3cff */
[----:B------:R-:W2:Y:S04]  /*36360*/  @P0 LDG.E.U16 R29, [R4.64] ;  /* 0x00000008041d0981 */ /* 0x000ea8000c1e1500 */
[----:B--2---:R0:W-:Y:S04]  /*36370*/  STL [R1+0x74], R29 ;  /* 0x0000741d01007387 */ /* 0x0041e80000100800 */
[----:B0-----:R-:W2:Y:S01]  /*36380*/  LDL.LU R29, [R1+0x3530] ;  /* 0x00353000011d7983 */ /* 0x001ea20000300800 */
[----:B------:R-:W2:Y:S02]  /*36390*/  LDL R4, [R1+0x3018] ;  /* 0x0030180001047983 */ /* 0x000ea40000100800 */
[----:B------:R-:W2:Y:S01]  /*363a0*/  LDL R5, [R1+0x3020] ;  /* 0x0030200001057983 */ /* 0x000ea20000100800 */
[----:B------:R-:W-:-:S02]  /*363b0*/  PRMT R28, RZ, 0x7610, R28 ;  /* 0x00007610ff1c7816 */ /* 0x000fc4000000001c */
        /* <DEDUP_REMOVED lines=63> */
[----:B------:R-:W-:Y:S02]  /*367b0*/  ISETP.GT.AND P0, PT, R13, 0x7a, PT ;  /* 0x0000007a0d00780c */ /* 0x000fe40003f04270 */
[----:B--2---:R-:W-:-:S04]  /*367c0*/  @P1 LOP3.LUT R5, R5, R4, RZ, 0x3c, !PT ;  /* 0x0000000405051212 */ /* 0x004fc800078e3cff */
[----:B------:R-:W-:-:S04]  /*367d0*/  @P1 LOP3.LUT R4, R5, R4, RZ, 0x3c, !PT ;  /* 0x0000000405041212 */ /* 0x000fc800078e3cff */
[----:B------:R-:W-:-:S05]  /*367e0*/  @P1 LOP3.LUT R5, R5, R4, RZ, 0x3c, !PT ;  /* 0x0000000405051212 */ /* 0x000fca00078e3cff */
[----:B------:R0:W2:Y:S04]  /*367f0*/  @P1 LDG.E.U16 R15, [R4.64] ;  /* 0x00000008040f1981 */ /* 0x0000a8000c1e1500 */
[----:B0-----:R-:W3:Y:S04]  /*36800*/  LDL R4, [R1+0x3058] ;  /* 0x0030580001047983 */ /* 0x001ee80000100800 */
[----:B------:R-:W3:Y:S01]  /*36810*/  LDL R5, [R1+0x3060] ;  /* 0x0030600001057983 */ /* 0x000ee20000100800 */
[----:B------:R-:W-:-:S03]  /*36820*/  PRMT R21, RZ, 0x7610, R21 ;  /* 0x00007610ff157816 */ /* 0x000fc60000000015 */
[----:B--2---:R0:W-:Y:S04]  /*36830*/  STL [R1+0x44], R15 ;  /* 0x0000440f01007387 */ /* 0x0041e80000100800 */
[----:B0-----:R-:W2:Y:S01]  /*36840*/  LDL R15, [R1+0x3088] ;  /* 0x00308800010f7983 */ /* 0x001ea20000100800 */
[----:B---3--:R-:W-:-:S04]  /*36850*/  @P0 LOP3.LUT R5, R5, R4, RZ, 0x3c, !PT ;  /* 0x0000000405050212 */ /* 0x008fc800078e3cff */
[----:B------:R-:W-:-:S04]  /*36860*/  @P0 LOP3.LUT R4, R5, R4, RZ, 0x3c, !PT ;  /* 0x0000000405040212 */ /* 0x000fc800078e3cff */
[----:B------:R-:W-:-:S05]  /*36870*/  @P0 LOP3.LUT R5, R5, R4, RZ, 0x3c, !PT ;  /* 0x0000000405050212 */ /* 0x000fca00078e3cff */
[----:B------:R-:W3:Y:S04]  /*36880*/  @P0 LDG.E.U16 R21, [R4.64] ;  /* 0x0000000804150981 */ /* 0x000ee8000c1e1500 */
[----:B---3--:R0:W-:Y:S04]  /*36890*/  STL [R1+0x40], R21 ;  /* 0x0000401501007387 */ /* 0x0081e80000100800 */
[----:B0-----:R-:W3:Y:S01]  /*368a0*/  LDL.LU R21, [R1+0x3510] ;  /* 0x0035100001157983 */ /* 0x001ee20000300800 */
        /* <DEDUP_REMOVED lines=33> */
[----:B------:R-:W2:Y:S01]  /*36ac0*/  @P0 LDG.E.U16 R17, [R4.64] ;  /* 0x0000000804110981 */ /* 0x000ea2000c1e1500 */
[----:B------:R-:W-:-:S03]  /*36ad0*/  PRMT R14, RZ, 0x7610, R14 ;  /* 0x00007610ff0e7816 */ /* 0x000fc6000000000e */
[----:B--2---:R0:W-:Y:S04]  /*36ae0*/  STL [R1+0x30], R17 ;  /* 0x0000301101007387 */ /* 0x0041e80000100800 */
[----:B0-----:R-:W2:Y:S01]  /*36af0*/  LDL.LU R17, [R1+0x3500] ;  /* 0x0035000001117983 */ /* 0x001ea20000300800 */
[----:B------:R-:W2:Y:S02]  /*36b00*/  LDL R5, [R1+0x306c] ;  /* 0x00306c0001057983 */ /* 0x000ea40000100800 */
[----:B------:R-:W-:Y:S01]  /*36b10*/  @P0 IMAD.MOV.U32 R4, RZ, RZ, R15 ;  /* 0x000000ffff040224 */ /* 0x000fe200078e000f */
[----:B------:R-:W-:Y:S01]  /*36b20*/  PRMT R16, RZ, 0x7610, R16 ;  /* 0x00007610ff107816 */ /* 0x000fe20000000010 */
[----:B------:R-:W3:Y:S04]  /*36b30*/  LDL R15, [R1+0x30b0] ;  /* 0x0030b000010f7983 */ /* 0x000ee80000100800 */
[----:B--2---:R0:W2:Y:S04]  /*36b40*/  @P0 LDG.E.U16 R14, [R4.64] ;  /* 0x00000008040e0981 */ /* 0x0040a8000c1e1500 */
[----:B0-----:R-:W2:Y:S04]  /*36b50*/  LDL R4, [R1+0x3084] ;  /* 0x0030840001047983 */ /* 0x001ea80000100800 */
[----:B------:R-:W2:Y:S02]  /*36b60*/  LDL R5, [R1+0x3094] ;  /* 0x0030940001057983 */ /* 0x000ea40000100800 */
[----:B--2---:R-:W-:-:S04]  /*36b70*/  @P0 LOP3.LUT R5, R5, R4, RZ, 0x3c, !PT ;  /* 0x0000000405050212 */ /* 0x004fc800078e3cff */
[----:B------:R-:W-:-:S04]  /*36b80*/  @P0 LOP3.LUT R4, R5, R4, RZ, 0x3c, !PT ;  /* 0x0000000405040212 */ /* 0x000fc800078e3cff */
[----:B------:R-:W-:-:S05]  /*36b90*/  @P0 LOP3.LUT R5, R5, R4, RZ, 0x3c, !PT ;  /* 0x0000000405050212 */ /* 0x000fca00078e3cff */
[----:B------:R-:W2:Y:S04]  /*36ba0*/  @P0 LDG.E.U16 R16, [R4.64] ;  /* 0x0000000804100981 */ /* 0x000ea8000c1e1500 */
[----:B------:R0:W-:Y:S04]  /*36bb0*/  STL [R1+0x2c], R14 ;  /* 0x00002c0e01007387 */ /* 0x0001e80000100800 */
[----:B0-----:R-:W3:Y:S04]  /*36bc0*/  LDL R14, [R1+0x30bc] ;  /* 0x0030bc00010e7983 */ /* 0x001ee80000100800 */
        /* <DEDUP_REMOVED lines=9> */
[----:B------:R-:W-:-:S03]  /*36c60*/  ISETP.GT.AND P1, PT, R13, 0x7b, PT ;  /* 0x0000007b0d00780c */ /* 0x000fc60003f24270 */
[----:B--2---:R0:W-:Y:S04]  /*36c70*/  STL [R1+0x24], R12 ;  /* 0x0000240c01007387 */ /* 0x0041e80000100800 */
[----:B0-----:R-:W2:Y:S01]  /*36c80*/  LDL.LU R12, [R1+0x34f8] ;  /* 0x0034f800010c7983 */ /* 0x001ea20000300800 */
[----:B------:R-:W2:Y:S02]  /*36c90*/  LDL R4, [R1+0x3098] ;  /* 0x0030980001047983 */ /* 0x000ea40000100800 */
[----:B------:R-:W2:Y:S01]  /*36ca0*/  LDL R5, [R1+0x30a0] ;  /* 0x0030a00001057983 */ /* 0x000ea20000100800 */
[----:B------:R-:W-:Y:S02]  /*36cb0*/  PRMT R11, RZ, 0x7610, R11 ;  /* 0x00007610ff0b7816 */ /* 0x000fe4000000000b */
        /* <DEDUP_REMOVED lines=18> */
[----:B------:R-:W-:Y:S02]  /*36de0*/  PRMT R8, RZ, 0x7610, R8 ;  /* 0x00007610ff087816 */ /* 0x000fe40000000008 */
[----:B--2---:R-:W-:-:S04]  /*36df0*/  @P1 LOP3.LUT R5, R5, R4, RZ, 0x3c, !PT ;  /* 0x0000000405051212 */ /* 0x004fc800078e3cff */
[----:B------:R-:W-:-:S04]  /*36e00*/  @P1 LOP3.LUT R4, R5, R4, RZ, 0x3c, !PT ;  /* 0x0000000405041212 */ /* 0x000fc800078e3cff */
[----:B------:R-:W-:-:S05]  /*36e10*/  @P1 LOP3.LUT R5, R5, R4, RZ, 0x3c, !PT ;  /* 0x0000000405051212 */ /* 0x000fca00078e3cff */
[----:B------:R3:W2:Y:S02]  /*36e20*/  @P1 LDG.E.U16 R9, [R4.64] ;  /* 0x0000000804091981 */ /* 0x0006a4000c1e1500 */
[----:B---3--:R-:W-:Y:S02]  /*36e30*/  @P1 IMAD.MOV.U32 R4, RZ, RZ, R14 ;  /* 0x000000ffff041224 */ /* 0x008fe400078e000e */
[----:B------:R-:W-:-:S05]  /*36e40*/  @P1 IMAD.MOV.U32 R5, RZ, RZ, R15 ;  /* 0x000000ffff051224 */ /* 0x000fca00078e000f */
[----:B------:R-:W3:Y:S04]  /*36e50*/  @P1 LDG.E.U16 R8, [R4.64] ;  /* 0x0000000804081981 */ /* 0x000ee8000c1e1500 */
[----:B--2---:R0:W-:Y:S04]  /*36e60*/  STL [R1+0x18], R9 ;  /* 0x0000180901007387 */ /* 0x0041e80000100800 */
[----:B0-----:R-:W2:Y:S01]  /*36e70*/  LDL.LU R9, [R1+0x34ec] ;  /* 0x0034ec0001097983 */ /* 0x001ea20000300800 */
[----:B------:R-:W2:Y:S02]  /*36e80*/  LDL R15, [R1+0x30d8] ;  /* 0x0030d800010f7983 */ /* 0x000ea40000100800 */
[----:B------:R-:W2:Y:S01]  /*36e90*/  LDL R14, [R1+0x30e0] ;  /* 0x0030e000010e7983 */ /* 0x000ea20000100800 */
        /* <DEDUP_REMOVED lines=8> */
[----:B------:R0:W2:Y:S04]  /*36f20*/  @P1 LDG.E.U16 R3, [R4.64] ;  /* 0x0000000804031981 */ /* 0x0000a8000c1e1500 */
[----:B0-----:R-:W2:Y:S04]  /*36f30*/  LDL R4, [R1+0x30ac] ;  /* 0x0030ac0001047983 */ /* 0x001ea80000100800 */
[----:B------:R-:W2:Y:S01]  /*36f40*/  LDL R5, [R1+0x30c8] ;  /* 0x0030c80001057983 */ /* 0x000ea20000100800 */
[----:B------:R-:W-:Y:S02]  /*36f50*/  PRMT R7, RZ, 0x7610, R7 ;  /* 0x00007610ff077816 */ /* 0x000fe40000000007 */
        /* <DEDUP_REMOVED lines=19> */
[----:B----4-:R-:W-:-:S02]  /*37090*/  PRMT R2, RZ, 0x7610, R2 ;  /* 0x00007610ff027816 */ /* 0x010fc40000000002 */
[----:B------:R-:W-:Y:S02]  /*370a0*/  ISETP.GT.AND P0, PT, R13, 0x7c, PT ;  /* 0x0000007c0d00780c */ /* 0x000fe40003f04270 */
[----:B--2---:R-:W-:-:S04]  /*370b0*/  @P1 LOP3.LUT R5, R5, R4, RZ, 0x3c, !PT ;  /* 0x0000000405051212 */ /* 0x004fc800078e3cff */
[----:B------:R-:W-:-:S04]  /*370c0*/  @P1 LOP3.LUT R4, R5, R4, RZ, 0x3c, !PT ;  /* 0x0000000405041212 */ /* 0x000fc800078e3cff */
[----:B------:R-:W-:-:S05]  /*370d0*/  @P1 LOP3.LUT R5, R5, R4, RZ, 0x3c, !PT ;  /* 0x0000000405051212 */ /* 0x000fca00078e3cff */
[----:B------:R0:W2:Y:S01]  /*370e0*/  @P1 LDG.E.U16 R2, [R4.64] ;  /* 0x0000000804021981 */ /* 0x0000a2000c1e1500 */
[----:B------:R-:W-:Y:S01]  /*370f0*/  PRMT R0, RZ, 0x7610, R0 ;  /* 0x00007610ff007816 */ /* 0x000fe20000000000 */
[----:B0-----:R-:W-:Y:S02]  /*37100*/  @P0 IMAD.MOV.U32 R4, RZ, RZ, R14 ;  /* 0x000000ffff040224 */ /* 0x001fe400078e000e */
[----:B------:R-:W-:-:S05]  /*37110*/  @P0 IMAD.MOV.U32 R5, RZ, RZ, R15 ;  /* 0x000000ffff050224 */ /* 0x000fca00078e000f */
[----:B------:R0:W4:Y:S04]  /*37120*/  @P0 LDG.E.U16 R0, [R4.64] ;  /* 0x0000000804000981 */ /* 0x000128000c1e1500 */
[----:B--2---:R-:W-:Y:S01]  /*37130*/  STL [R1+0x4], R2 ;  /* 0x0000040201007387 */ /* 0x004fe20000100800 */
[----:B0-----:R-:W2:Y:S01]  /*37140*/  LDL R5, [R1+0x30cc] ;  /* 0x0030cc0001057983 */ /* 0x001ea20000100800 */
[----:B------:R-:W-:Y:S01]  /*37150*/  PRMT R29, RZ, 0x7610, R29 ;  /* 0x00007610ff1d7816 */ /* 0x000fe2000000001d */
[----:B---3--:R-:W-:Y:S01]  /*37160*/  @P0 IMAD.MOV.U32 R4, RZ, RZ, R3 ;  /* 0x000000ffff040224 */ /* 0x008fe200078e0003 */
[----:B------:R-:W3:Y:S04]  /*37170*/  LDL R15, [R1+0x30f8] ;  /* 0x0030f800010f7983 */ /* 0x000ee80000100800 */
[----:B------:R-:W3:Y:S04]  /*37180*/  LDL R14, [R1+0x3100] ;  /* 0x00310000010e7983 */ /* 0x000ee80000100800 */
[----:B----4-:R0:W-:Y:S01]  /*37190*/  STL [R1+0x3454], R0 ;  /* 0x0034540001007387 */ /* 0x0101e20000100800 */
[----:B------:R-:W-:Y:S01]  /*371a0*/  PRMT R28, RZ, 0x7610, R28 ;  /* 0x00007610ff1c7816 */ /* 0x000fe2000000001c */
[----:B------:R-:W4:Y:S02]  /*371b0*/  LDL R3, [R1+0x30ec] ;  /* 0x0030ec0001037983 */ /* 0x000f240000100800 */
[----:B0-----:R-:W3:Y:S04]  /*371c0*/  LDL R0, [R1+0x3108] ;  /* 0x0031080001007983 */ /* 0x001ee80000100800 */
[----:B--2---:R0:W2:Y:S04]  /*371d0*/  @P0 LDG.E.U16 R29, [R4.64] ;  /* 0x00000008041d0981 */ /* 0x0040a8000c1e1500 */
[----:B0-----:R-:W2:Y:S04]  /*371e0*/  LDL R4, [R1+0x30e4] ;  /* 0x0030e40001047983 */ /* 0x001ea80000100800 */
[----:B------:R-:W2:Y:S02]  /*371f0*/  LDL R5, [R1+0x30f4] ;  /* 0x0030f40001057983 */ /* 0x000ea40000100800 */
[----:B--2---:R-:W-:-:S04]  /*37200*/  @P0 LOP3.LUT R5, R5, R4, RZ, 0x3c, !PT ;  /* 0x0000000405050212 */ /* 0x004fc800078e3cff */
[----:B------:R-:W-:-:S04]  /*37210*/  @P0 LOP3.LUT R4, R5, R4, RZ, 0x3c, !PT ;  /* 0x0000000405040212 */ /* 0x000fc800078e3cff */
[----:B------:R-:W-:Y:S01]  /*37220*/  @P0 LOP3.LUT R5, R5, R4, RZ, 0x3c, !PT ;  /* 0x0000000405050212 */ /* 0x000fe200078e3cff */
[----:B------:R0:W-:Y:S04]  /*37230*/  STL [R1+0x3458], R29 ;  /* 0x0034581d01007387 */ /* 0x0001e80000100800 */
[----:B------:R1:W2:Y:S01]  /*37240*/  @P0 LDG.E.U16 R28, [R4.64] ;  /* 0x00000008041c0981 */ /* 0x0002a2000c1e1500 */
[----:B------:R-:W-:-:S03]  /*37250*/  PRMT R27, RZ, 0x7610, R27 ;  /* 0x00007610ff1b7816 */ /* 0x000fc6000000001b */
[----:B0-----:R-:W2:Y:S04]  /*37260*/  LDL R29, [R1+0x3114] ;  /* 0x00311400011d7983 */ /* 0x001ea80000100800 */
[----:B-1----:R-:W2:Y:S04]  /*37270*/  LDL R4, [R1+0x30f0] ;  /* 0x0030f00001047983 */ /* 0x002ea80000100800 */
[----:B------:R-:W2:Y:S02]  /*37280*/  LDL R5, [R1+0x30fc] ;  /* 0x0030fc0001057983 */ /* 0x000ea40000100800 */
[----:B--2---:R-:W-:-:S04]  /*37290*/  @P0 LOP3.LUT R5, R5, R4, RZ, 0x3c, !PT ;  /* 0x0000000405050212 */ /* 0x004fc800078e3cff */
[----:B------:R-:W-:-:S04]  /*372a0*/  @P0 LOP3.LUT R4, R5, R4, RZ, 0x3c, !PT ;  /* 0x0000000405040212 */ /* 0x000fc800078e3cff */
[----:B------:R-:W-:-:S05]  /*372b0*/  @P0 LOP3.LUT R5, R5, R4, RZ, 0x3c, !PT ;  /* 0x0000000405050212 */ /* 0x000fca00078e3cff */
[----:B------:R3:W2:Y:S04]  /*372c0*/  @P0 LDG.E.U16 R27, [R4.64] ;  /* 0x00000008041b0981 */ /* 0x0006a8000c1e1500 */
[----:B------:R0:W-:Y:S04]  /*372d0*/  STL [R1+0x345c], R28 ;  /* 0x00345c1c01007387 */ /* 0x0001e80000100800 */
[----:B0-----:R-:W4:Y:S01]  /*372e0*/  LDL R28, [R1+0x3104] ;  /* 0x00310400011c7983 */ /* 0x001f220000100800 */
[----:B---3--:R-:W-:Y:S02]  /*372f0*/  @P0 IMAD.MOV.U32 R4, RZ, RZ, R14 ;  /* 0x000000ffff040224 */ /* 0x008fe400078e000e */
[----:B------:R-:W-:Y:S01]  /*37300*/  @P0 IMAD.MOV.U32 R5, RZ, RZ, R15 ;  /* 0x000000ffff050224 */ /* 0x000fe200078e000f */
[----:B------:R-:W-:-:S02]  /*37310*/  PRMT R26, RZ, 0x7610, R26 ;  /* 0x00007610ff1a7816 */ /* 0x000fc4000000001a */
[----:B------:R-:W-:-:S04]  /*37320*/  PRMT R25, RZ, 0x7610, R25 ;  /* 0x00007610ff197816 */ /* 0x000fc80000000019 */
[----:B------:R0:W3:Y:S04]  /*37330*/  @P0 LDG.E.U16 R26, [R4.64] ;  /* 0x00000008041a0981 */ /* 0x0000e8000c1e1500 */
[----:B--2---:R1:W-:Y:S01]  /*37340*/  STL [R1+0x3460], R27 ;  /* 0x0034601b01007387 */ /* 0x0043e20000100800 */
[----:B------:R-:W2:Y:S02]  /*37350*/  LDL R15, [R1+0x3110] ;  /* 0x00311000010f7983 */ /* 0x000ea40000100800 */
[----:B------:R-:W3:Y:S02]  /*37360*/  LDL R14, [R1+0x311c] ;  /* 0x00311c00010e7983 */ /* 0x000ee40000100800 */
[----:B0-----:R-:W-:Y:S02]  /*37370*/  @P0 IMAD.MOV.U32 R4, RZ, RZ, R0 ;  /* 0x000000ffff040224 */ /* 0x001fe400078e0000 */
[----:B----4-:R-:W-:Y:S01]  /*37380*/  @P0 IMAD.MOV.U32 R5, RZ, RZ, R3 ;  /* 0x000000ffff050224 */ /* 0x010fe200078e0003 */
[----:B------:R-:W-:-:S04]  /*37390*/  PRMT R24, RZ, 0x7610, R24 ;  /* 0x00007610ff187816 */ /* 0x000fc80000000018 */
[----:B------:R0:W4:Y:S01]  /*373a0*/  @P0 LDG.E.U16 R25, [R4.64] ;  /* 0x0000000804190981 */ /* 0x000122000c1e1500 */
[----:B------:R-:W-:Y:S01]  /*373b0*/  PRMT R23, RZ, 0x7610, R23 ;  /* 0x00007610ff177816 */ /* 0x000fe20000000017 */
[----:B0-----:R-:W-:Y:S02]  /*373c0*/  @P0 IMAD.MOV.U32 R4, RZ, RZ, R29 ;  /* 0x000000ffff040224 */ /* 0x001fe400078e001d */
[----:B------:R-:W-:-:S05]  /*373d0*/  @P0 IMAD.MOV.U32 R5, RZ, RZ, R28 ;  /* 0x000000ffff050224 */ /* 0x000fca00078e001c */
[----:B------:R2:W4:Y:S02]  /*373e0*/  @P0 LDG.E.U16 R24, [R4.64] ;  /* 0x0000000804180981 */ /* 0x000524000c1e1500 */
[----:B--2---:R-:W-:Y:S02]  /*373f0*/  @P0 IMAD.MOV.U32 R5, RZ, RZ, R15 ;  /* 0x000000ffff050224 */ /* 0x004fe400078e000f */
[----:B---3--:R-:W-:-:S05]  /*37400*/  @P0 IMAD.MOV.U32 R4, RZ, RZ, R14 ;  /* 0x000000ffff040224 */ /* 0x008fca00078e000e */
[----:B------:R-:W2:Y:S04]  /*37410*/  @P0 LDG.E.U16 R23, [R4.64] ;  /* 0x0000000804170981 */ /* 0x000ea8000c1e1500 */
[----:B------:R0:W-:Y:S01]  /*37420*/  STL [R1+0x3464], R26 ;  /* 0x0034641a01007387 */ /* 0x0001e20000100800 */
[----:B------:R-:W3:Y:S02]  /*37430*/  LDL R3, [R1+0x3118] ;  /* 0x0031180001037983 */ /* 0x000ee40000100800 */
[----:B------:R-:W3:Y:S01]  /*37440*/  LDL R0, [R1+0x3120] ;  /* 0x0031200001007983 */ /* 0x000ee20000100800 */
[----:B----4-:R4:W-:Y:S04]  /*37450*/  STL [R1+0x3468], R25 ;  /* 0x0034681901007387 */ /* 0x0109e80000100800 */
[----:B-1----:R-:W3:Y:S04]  /*37460*/  LDL R27, [R1+0x310c] ;  /* 0x00310c00011b7983 */ /* 0x002ee80000100800 */
[----:B0-----:R-:W3:Y:S04]  /*37470*/  LDL R26, [R1+0x3128] ;  /* 0x00312800011a7983 */ /* 0x001ee80000100800 */
[----:B------:R0:W-:Y:S01]  /*37480*/  STL [R1+0x346c], R24 ;  /* 0x00346c1801007387 */ /* 0x0001e20000100800 */
[----:B------:R-:W3:Y:S02]  /*37490*/  LDL R15, [R1+0x3124] ;  /* 0x00312400010f7983 */ /* 0x000ee40000100800 */
[----:B------:R-:W3:Y:S01]  /*374a0*/  LDL R14, [R1+0x3134] ;  /* 0x00313400010e7983 */ /* 0x000ee20000100800 */
[----:B------:R-:W-:Y:S01]  /*374b0*/  ISETP.GT.AND P1, PT, R13, 0x7d, PT ;  /* 0x0000007d0d00780c */ /* 0x000fe20003f24270 */
[----:B--2---:R1:W-:Y:S01]  /*374c0*/  STL [R1+0x3470], R23 ;  /* 0x0034701701007387 */ /* 0x0043e20000100800 */
[----:B----4-:R-:W2:Y:S02]  /*374d0*/  LDL R25, [R1+0x3130] ;  /* 0x0031300001197983 */ /* 0x010ea40000100800 */
[----:B0-----:R-:W4:Y:S01]  /*374e0*/  LDL R24, [R1+0x313c] ;  /* 0x00313c0001187983 */ /* 0x001f220000100800 */
[----:B------:R-:W-:-:S08]  /*374f0*/  PRMT R22, RZ, 0x7610, R22 ;  /* 0x00007610ff167816 */ /* 0x000fd00000000016 */
[----:B---3--:R-:W-:Y:S02]  /*37500*/  @P1 IMAD.MOV.U32 R4, RZ, RZ, R0 ;  /* 0x000000ffff041224 */ /* 0x008fe400078e0000 */
[----:B------:R-:W-:Y:S01]  /*37510*/  @P1 IMAD.MOV.U32 R5, RZ, RZ, R3 ;  /* 0x000000ffff051224 */ /* 0x000fe200078e0003 */
[----:B------:R-:W-:Y:S02]  /*37520*/  PRMT R21, RZ, 0x7610, R21 ;  /* 0x00007610ff157816 */ /* 0x000fe40000000015 */
[----:B------:R-:W-:Y:S01]  /*37530*/  PRMT R20, RZ, 0x7610, R20 ;  /* 0x00007610ff147816 */ /* 0x000fe20000000014 */
[----:B------:R-:W3:Y:S04]  /*37540*/  LDL R3, [R1+0x3138] ;  /* 0x0031380001037983 */ /* 0x000ee80000100800 */
[----:B------:R0:W3:Y:S04]  /*37550*/  @P1 LDG.E.U16 R22, [R4.64] ;  /* 0x0000000804161981 */ /* 0x0000e8000c1e1500 */
[----:B------:R-:W3:Y:S01]  /*37560*/  LDL R0, [R1+0x3140] ;  /* 0x0031400001007983 */ /* 0x000ee20000100800 */
[----:B0-----:R-:W-:-:S02]  /*37570*/  @P1 IMAD.MOV.U32 R4, RZ, RZ, R26 ;  /* 0x000000ffff041224 */ /* 0x001fc400078e001a */
[----:B------:R-:W-:-:S05]  /*37580*/  @P1 IMAD.MOV.U32 R5, RZ, RZ, R27 ;  /* 0x000000ffff051224 */ /* 0x000fca00078e001b */
[----:B------:R0:W3:Y:S01]  /*37590*/  @P1 LDG.E.U16 R21, [R4.64] ;  /* 0x0000000804151981 */ /* 0x0000e2000c1e1500 */
[----:B------:R-:W-:Y:S01]  /*375a0*/  PRMT R19, RZ, 0x7610, R19 ;  /* 0x00007610ff137816 */ /* 0x000fe20000000013 */
[----:B0-----:R-:W-:Y:S02]  /*375b0*/  @P1 IMAD.MOV.U32 R4, RZ, RZ, R14 ;  /* 0x000000ffff041224 */ /* 0x001fe400078e000e */
[----:B------:R-:W-:-:S05]  /*375c0*/  @P1 IMAD.MOV.U32 R5, RZ, RZ, R15 ;  /* 0x000000ffff051224 */ /* 0x000fca00078e000f */
[----:B------:R2:W3:Y:S02]  /*375d0*/  @P1 LDG.E.U16 R20, [R4.64] ;  /* 0x0000000804141981 */ /* 0x0004e4000c1e1500 */
[----:B--2---:R-:W-:Y:S02]  /*375e0*/  @P1 IMAD.MOV.U32 R5, RZ, RZ, R25 ;  /* 0x000000ffff051224 */ /* 0x004fe400078e0019 */
[----:B----4-:R-:W-:-:S05]  /*375f0*/  @P1 IMAD.MOV.U32 R4, RZ, RZ, R24 ;  /* 0x000000ffff041224 */ /* 0x010fca00078e0018 */
[----:B------:R0:W2:Y:S04]  /*37600*/  @P1 LDG.E.U16 R19, [R4.64] ;  /* 0x0000000804131981 */ /* 0x0000a8000c1e1500 */
[----:B---3--:R3:W-:Y:S01]  /*37610*/  STL [R1+0x3404], R22 ;  /* 0x0034041601007387 */ /* 0x0087e20000100800 */
[----:B-1----:R-:W4:Y:S01]  /*37620*/  LDL R23, [R1+0x312c] ;  /* 0x00312c0001177983 */ /* 0x002f220000100800 */
[----:B------:R-:W-:Y:S02]  /*37630*/  PRMT R18, RZ, 0x7610, R18 ;  /* 0x00007610ff127816 */ /* 0x000fe40000000012 */
[----:B---3--:R-:W3:Y:S01]  /*37640*/  LDL R22, [R1+0x3148] ;  /* 0x0031480001167983 */ /* 0x008ee20000100800 */
[----:B0-----:R-:W-:Y:S02]  /*37650*/  @P1 IMAD.MOV.U32 R4, RZ, RZ, R0 ;  /* 0x000000ffff041224 */ /* 0x001fe400078e0000 */
[----:B------:R-:W-:Y:S01]  /*37660*/  @P1 IMAD.MOV.U32 R5, RZ, RZ, R3 ;  /* 0x000000ffff051224 */ /* 0x000fe200078e0003 */
[----:B------:R-:W-:Y:S01]  /*37670*/  STL [R1+0x3408], R21 ;  /* 0x0034081501007387 */ /* 0x000fe20000100800 */
[----:B------:R-:W3:Y:S02]  /*37680*/  LDL R15, [R1+0x3144] ;  /* 0x00314400010f7983 */ /* 0x000ee40000100800 */
[----:B------:R-:W3:Y:S01]  /*37690*/  LDL R14, [R1+0x3154] ;  /* 0x00315400010e7983 */ /* 0x000ee20000100800 */
[----:B------:R4:W3:Y:S04]  /*376a0*/  @P1 LDG.E.U16 R18, [R4.64] ;  /* 0x0000000804121981 */ /* 0x0008e8000c1e1500 */
[----:B------:R0:W-:Y:S04]  /*376b0*/  STL [R1+0x340c], R20 ;  /* 0x00340c1401007387 */ /* 0x0001e80000100800 */
[----:B--2---:R-:W-:Y:S01]  /*376c0*/  STL [R1+0x3410], R19 ;  /* 0x0034101301007387 */ /* 0x004fe20000100800 */
[----:B------:R-:W2:Y:S02]  /*376d0*/  LDL R3, [R1+0x3150] ;  /* 0x0031500001037983 */ /* 0x000ea40000100800 */
[----:B------:R-:W2:Y:S01]  /*376e0*/  LDL R0, [R1+0x315c] ;  /* 0x00315c0001007983 */ /* 0x000ea20000100800 */
[----:B------:R-:W-:Y:S01]  /*376f0*/  PRMT R17, RZ, 0x7610, R17 ;  /* 0x00007610ff117816 */ /* 0x000fe20000000011 */
[----:B----4-:R-:W-:Y:S01]  /*37700*/  @P1 IMAD.MOV.U32 R5, RZ, RZ, R23 ;  /* 0x000000ffff051224 */ /* 0x010fe200078e0017 */
[----:B------:R-:W-:Y:S01]  /*37710*/  PRMT R16, RZ, 0x7610, R16 ;  /* 0x00007610ff107816 */ /* 0x000fe20000000010 */
[----:B---3--:R-:W-:-:S05]  /*37720*/  @P1 IMAD.MOV.U32 R4, RZ, RZ, R22 ;  /* 0x000000ffff041224 */ /* 0x008fca00078e0016 */
[----:B------:R1:W3:Y:S01]  /*37730*/  @P1 LDG.E.U16 R17, [R4.64] ;  /* 0x0000000804111981 */ /* 0x0002e2000c1e1500 */
[----:B------:R-:W-:-:S03]  /*37740*/  PRMT R12, RZ, 0x7610, R12 ;  /* 0x00007610ff0c7816 */ /* 0x000fc6000000000c */
[----:B------:R-:W-:Y:S01]  /*37750*/  STL [R1+0x3414], R18 ;  /* 0x0034141201007387 */ /* 0x000fe20000100800 */
[----:B------:R-:W4:Y:S02]  /*37760*/  LDL R22, [R1+0x3158] ;  /* 0x0031580001167983 */ /* 0x000f240000100800 */
[----:B0-----:R-:W4:Y:S02]  /*37770*/  LDL R20, [R1+0x3160] ;  /* 0x0031600001147983 */ /* 0x001f240000100800 */
[----:B-1----:R-:W-:Y:S02]  /*37780*/  @P1 IMAD.MOV.U32 R4, RZ, RZ, R14 ;  /* 0x000000ffff041224 */ /* 0x002fe400078e000e */
[----:B------:R-:W-:-:S05]  /*37790*/  @P1 IMAD.MOV.U32 R5, RZ, RZ, R15 ;  /* 0x000000ffff051224 */ /* 0x000fca00078e000f */
[----:B------:R2:W4:Y:S02]  /*377a0*/  @P1 LDG.E.U16 R16, [R4.64] ;  /* 0x0000000804101981 */ /* 0x000524000c1e1500 */
[----:B--2---:R-:W-:Y:S02]  /*377b0*/  @P1 IMAD.MOV.U32 R5, RZ, RZ, R3 ;  /* 0x000000ffff051224 */ /* 0x004fe400078e0003 */
[----:B------:R-:W-:-:S05]  /*377c0*/  @P1 IMAD.MOV.U32 R4, RZ, RZ, R0 ;  /* 0x000000ffff041224 */ /* 0x000fca00078e0000 */
[----:B------:R4:W2:Y:S01]  /*377d0*/  @P1 LDG.E.U16 R12, [R4.64] ;  /* 0x00000008040c1981 */ /* 0x0008a2000c1e1500 */
[----:B------:R-:W-:Y:S02]  /*377e0*/  ISETP.GT.AND P0, PT, R13, 0x7e, PT ;  /* 0x0000007e0d00780c */ /* 0x000fe40003f04270 */
[----:B------:R-:W-:Y:S01]  /*377f0*/  PRMT R11, RZ, 0x7610, R11 ;  /* 0x00007610ff0b7816 */ /* 0x000fe2000000000b */
[----:B---3--:R0:W-:Y:S01]  /*37800*/  STL [R1+0x3418], R17 ;  /* 0x0034181101007387 */ /* 0x0081e20000100800 */
[----:B------:R-:W3:Y:S02]  /*37810*/  LDL R15, [R1+0x314c] ;  /* 0x00314c00010f7983 */ /* 0x000ee40000100800 */
[----:B------:R-:W3:Y:S07]  /*37820*/  LDL R14, [R1+0x3168] ;  /* 0x00316800010e7983 */ /* 0x000eee0000100800 */
[----:B----4-:R-:W-:-:S02]  /*37830*/  @P0 IMAD.MOV.U32 R5, RZ, RZ, R22 ;  /* 0x000000ffff050224 */ /* 0x010fc400078e0016 */
[----:B------:R-:W-:-:S05]  /*37840*/  @P0 IMAD.MOV.U32 R4, RZ, RZ, R20 ;  /* 0x000000ffff040224 */ /* 0x000fca00078e0014 */
[----:B------:R3:W4:Y:S04]  /*37850*/  @P0 LDG.E.U16 R11, [R4.64] ;  /* 0x00000008040b0981 */ /* 0x000728000c1e1500 */
[----:B------:R1:W-:Y:S01]  /*37860*/  STL [R1+0x341c], R16 ;  /* 0x00341c1001007387 */ /* 0x0003e20000100800 */
[----:B------:R-:W4:Y:S02]  /*37870*/  LDL R3, [R1+0x3164] ;  /* 0x0031640001037983 */ /* 0x000f240000100800 */
[----:B------:R-:W4:Y:S01]  /*37880*/  LDL R0, [R1+0x3174] ;  /* 0x0031740001007983 */ /* 0x000f220000100800 */
[----:B--2---:R-:W-:Y:S01]  /*37890*/  STL [R1+0x3420], R12 ;  /* 0x0034200c01007387 */ /* 0x004fe20000100800 */
[----:B------:R-:W2:Y:S02]  /*378a0*/  LDL R22, [R1+0x3170] ;  /* 0x0031700001167983 */ /* 0x000ea40000100800 */
[----:B------:R-:W2:Y:S01]  /*378b0*/  LDL R20, [R1+0x317c] ;  /* 0x00317c0001147983 */ /* 0x000ea20000100800 */
[----:B------:R-:W-:Y:S01]  /*378c0*/  PRMT R10, RZ, 0x7610, R10 ;  /* 0x00007610ff0a7816 */ /* 0x000fe2000000000a */
[----:B0-----:R-:W2:Y:S04]  /*378d0*/  LDL R17, [R1+0x3178] ;  /* 0x0031780001117983 */ /* 0x001ea80000100800 */
[----:B-1----:R-:W2:Y:S01]  /*378e0*/  LDL R16, [R1+0x3180] ;  /* 0x0031800001107983 */ /* 0x002ea20000100800 */
[----:B---3--:R-:W-:-:S02]  /*378f0*/  @P0 IMAD.MOV.U32 R5, RZ, RZ, R15 ;  /* 0x000000ffff050224 */ /* 0x008fc400078e000f */
[----:B------:R-:W-:Y:S01]  /*37900*/  @P0 IMAD.MOV.U32 R4, RZ, RZ, R14 ;  /* 0x000000ffff040224 */ /* 0x000fe200078e000e */
[----:B------:R-:W-:-:S04]  /*37910*/  PRMT R9, RZ, 0x7610, R9 ;  /* 0x00007610ff097816 */ /* 0x000fc80000000009 */
[----:B------:R0:W3:Y:S01]  /*37920*/  @P0 LDG.E.U16 R10, [R4.64] ;  /* 0x00000008040a0981 */ /* 0x0000e2000c1e1500 */
[----:B------:R-:W-:-:S03]  /*37930*/  PRMT R8, RZ, 0x7610, R8 ;  /* 0x00007610ff087816 */ /* 0x000fc60000000008 */
[----:B----4-:R1:W-:Y:S01]  /*37940*/  STL [R1+0x33d4], R11 ;  /* 0x0033d40b01007387 */ /* 0x0103e20000100800 */
[----:B------:R-:W4:Y:S02]  /*37950*/  LDL R15, [R1+0x316c] ;  /* 0x00316c00010f7983 */ /* 0x000f240000100800 */
[----:B------:R-:W4:Y:S02]  /*37960*/  LDL R14, [R1+0x3188] ;  /* 0x00318800010e7983 */ /* 0x000f240000100800 */
[----:B0-----:R-:W-:Y:S02]  /*37970*/  @P0 IMAD.MOV.U32 R5, RZ, RZ, R3 ;  /* 0x000000ffff050224 */ /* 0x001fe400078e0003 */
[----:B------:R-:W-:-:S05]  /*37980*/  @P0 IMAD.MOV.U32 R4, RZ, RZ, R0 ;  /* 0x000000ffff040224 */ /* 0x000fca00078e0000 */
[----:B------:R2:W4:Y:S02]  /*37990*/  @P0 LDG.E.U16 R9, [R4.64] ;  /* 0x0000000804090981 */ /* 0x000524000c1e1500 */
[----:B--2---:R-:W-:Y:S02]  /*379a0*/  @P0 IMAD.MOV.U32 R5, RZ, RZ, R22 ;  /* 0x000000ffff050224 */ /* 0x004fe400078e0016 */
[----:B------:R-:W-:-:S05]  /*379b0*/  @P0 IMAD.MOV.U32 R4, RZ, RZ, R20 ;  /* 0x000000ffff040224 */ /* 0x000fca00078e0014 */
[----:B------:R0:W2:Y:S01]  /*379c0*/  @P0 LDG.E.U16 R8, [R4.64] ;  /* 0x0000000804080981 */ /* 0x0000a2000c1e1500 */
[----:B------:R-:W-:Y:S02]  /*379d0*/  PRMT R7, RZ, 0x7610, R7 ;  /* 0x00007610ff077816 */ /* 0x000fe40000000007 */
[----:B------:R-:W-:Y:S01]  /*379e0*/  PRMT R6, RZ, 0x7610, R6 ;  /* 0x00007610ff067816 */ /* 0x000fe20000000006 */
[----:B---3--:R3:W-:Y:S01]  /*379f0*/  STL [R1+0x33d8], R10 ;  /* 0x0033d80a01007387 */ /* 0x0087e20000100800 */
[----:B0-----:R-:W-:Y:S02]  /*37a00*/  @P0 IMAD.MOV.U32 R4, RZ, RZ, R16 ;  /* 0x000000ffff040224 */ /* 0x001fe400078e0010 */
[----:B------:R-:W-:Y:S02]  /*37a10*/  @P0 IMAD.MOV.U32 R5, RZ, RZ, R17 ;  /* 0x000000ffff050224 */ /* 0x000fe400078e0011 */
[----:B------:R-:W3:Y:S01]  /*37a20*/  LDL R3, [R1+0x3184] ;  /* 0x0031840001037983 */ /* 0x000ee20000100800 */
[----:B------:R-:W3:Y:S04]  /*37a30*/  LDL R0, [R1+0x3194] ;  /* 0x0031940001007983 */ /* 0x000ee80000100800 */
[----:B------:R4:W3:Y:S02]  /*37a40*/  @P0 LDG.E.U16 R7, [R4.64] ;  /* 0x0000000804070981 */ /* 0x0008e4000c1e1500 */
[----:B----4-:R-:W-:-:S02]  /*37a50*/  @P0 IMAD.MOV.U32 R4, RZ, RZ, R14 ;  /* 0x000000ffff040224 */ /* 0x010fc400078e000e */
[----:B------:R-:W-:Y:S01]  /*37a60*/  @P0 IMAD.MOV.U32 R5, RZ, RZ, R15 ;  /* 0x000000ffff050224 */ /* 0x000fe200078e000f */
[----:B------:R-:W-:Y:S04]  /*37a70*/  STL [R1+0x33dc], R9 ;  /* 0x0033dc0901007387 */ /* 0x000fe80000100800 */
[----:B------:R0:W4:Y:S04]  /*37a80*/  @P0 LDG.E.U16 R6, [R4.64] ;  /* 0x0000000804060981 */ /* 0x000128000c1e1500 */
[----:B--2---:R-:W-:Y:S01]  /*37a90*/  STL [R1+0x33e0], R8 ;  /* 0x0033e00801007387 */ /* 0x004fe20000100800 */
[----:B-1----:R-:W2:Y:S02]  /*37aa0*/  LDL R11, [R1+0x3190] ;  /* 0x00319000010b7983 */ /* 0x002ea40000100800 */
[----:B---3--:R-:W3:Y:S01]  /*37ab0*/  LDL R10, [R1+0x319c] ;  /* 0x00319c00010a7983 */ /* 0x008ee20000100800 */
[----:B0-----:R-:W-:Y:S01]  /*37ac0*/  PRMT R5, RZ, 0x7610, R5 ;  /* 0x00007610ff057816 */ /* 0x001fe20000000005 */
[----:B------:R-:W-:-:S02]  /*37ad0*/  @P0 IMAD.MOV.U32 R15, RZ, RZ, R3 ;  /* 0x000000ffff0f0224 */ /* 0x000fc400078e0003 */
[----:B------:R-:W-:Y:S01]  /*37ae0*/  @P0 IMAD.MOV.U32 R14, RZ, RZ, R0 ;  /* 0x000000ffff0e0224 */ /* 0x000fe200078e0000 */
[----:B------:R-:W-:Y:S04]  /*37af0*/  STL [R1+0x33e4], R7 ;  /* 0x0033e40701007387 */ /* 0x000fe80000100800 */
[----:B------:R2:W3:Y:S01]  /*37b00*/  @P0 LDG.E.U16 R5, [R14.64] ;  /* 0x000000080e050981 */ /* 0x0004e2000c1e1500 */
[----:B------:R-:W-:-:S03]  /*37b10*/  PRMT R4, RZ, 0x7610, R4 ;  /* 0x00007610ff047816 */ /* 0x000fc60000000004 */
[----:B----4-:R0:W-:Y:S01]  /*37b20*/  STL [R1+0x33e8], R6 ;  /* 0x0033e80601007387 */ /* 0x0101e20000100800 */
[----:B------:R-:W4:Y:S02]  /*37b30*/  LDL R23, [R1+0x3198] ;  /* 0x0031980001177983 */ /* 0x000f240000100800 */
[----:B------:R-:W4:Y:S02]  /*37b40*/  LDL R22, [R1+0x31a0] ;  /* 0x0031a00001167983 */ /* 0x000f240000100800 */
[----:B------:R-:W4:Y:S01]  /*37b50*/  LDL R20, [R1+0x318c] ;  /* 0x00318c0001147983 */ /* 0x000f220000100800 */
[----:B------:R-:W-:Y:S01]  /*37b60*/  ISETP.GT.AND P1, PT, R13, 0x7f, PT ;  /* 0x0000007f0d00780c */ /* 0x000fe20003f24270 */
[----:B------:R-:W4:Y:S04]  /*37b70*/  LDL R3, [R1+0x31a4] ;  /* 0x0031a40001037983 */ /* 0x000f280000100800 */
[----:B------:R-:W4:Y:S04]  /*37b80*/  LDL R0, [R1+0x31b4] ;  /* 0x0031b40001007983 */ /* 0x000f280000100800 */
[----:B0-----:R-:W4:Y:S01]  /*37b90*/  LDL R6, [R1+0x31a8] ;  /* 0x0031a80001067983 */ /* 0x001f220000100800 */
[----:B--2---:R-:W-:-:S02]  /*37ba0*/  @P0 IMAD.MOV.U32 R15, RZ, RZ, R11 ;  /* 0x000000ffff0f0224 */ /* 0x004fc400078e000b */
[----:B---3--:R-:W-:-:S05]  /*37bb0*/  @P0 IMAD.MOV.U32 R14, RZ, RZ, R10 ;  /* 0x000000ffff0e0224 */ /* 0x008fca00078e000a */
[----:B------:R4:W2:Y:S01]  /*37bc0*/  @P0 LDG.E.U16 R4, [R14.64] ;  /* 0x000000080e040981 */ /* 0x0008a2000c1e1500 */
[----:B------:R-:W-:-:S03]  /*37bd0*/  PRMT R21, RZ, 0x7610, R21 ;  /* 0x00007610ff157816 */ /* 0x000fc60000000015 */
[----:B------:R-:W-:Y:S01]  /*37be0*/  STL [R1+0x33ec], R5 ;  /* 0x0033ec0501007387 */ /* 0x000fe20000100800 */
[----:B------:R-:W3:Y:S02]  /*37bf0*/  LDL R17, [R1+0x31ac] ;  /* 0x0031ac0001117983 */ /* 0x000ee40000100800 */
[----:B------:R-:W3:Y:S02]  /*37c00*/  LDL R16, [R1+0x31b0] ;  /* 0x0031b00001107983 */ /* 0x000ee40000100800 */
[----:B------:R-:W3:Y:S01]  /*37c10*/  LDL R11, [R1+0x1210] ;  /* 0x00121000010b7983 */ /* 0x000ee20000100800 */
[----:B------:R-:W3:Y:S01]  /*37c20*/  LDL R10, [R1+0x1214] ;  /* 0x00121400010a7983 */ /* 0x000ee20000100800 */
[----:B----4-:R-:W-:Y:S02]  /*37c30*/  @P1 IMAD.MOV.U32 R15, RZ, RZ, R23 ;  /* 0x000000ffff0f1224 */ /* 0x010fe400078e0017 */
[----:B------:R-:W-:-:S05]  /*37c40*/  @P1 IMAD.MOV.U32 R14, RZ, RZ, R22 ;  /* 0x000000ffff0e1224 */ /* 0x000fca00078e0016 */
[----:B------:R0:W4:Y:S02]  /*37c50*/  @P1 LDG.E.U16 R21, [R14.64] ;  /* 0x000000080e151981 */ /* 0x000124000c1e1500 */
[----:B0-----:R-:W-:Y:S02]  /*37c60*/  @P1 IMAD.MOV.U32 R14, RZ, RZ, R6 ;  /* 0x000000ffff0e1224 */ /* 0x001fe400078e0006 */
[----:B--2---:R0:W-:Y:S01]  /*37c70*/  STL [R1+0x33f0], R4 ;  /* 0x0033f00401007387 */ /* 0x0041e20000100800 */
[----:B------:R-:W2:Y:S03]  /*37c80*/  LDL R6, [R1+0x31c0] ;  /* 0x0031c00001067983 */ /* 0x000ea60000100800 */
[----:B0-----:R-:W4:Y:S01]  /*37c90*/  LDL R4, [R1+0x31c4] ;  /* 0x0031c40001047983 */ /* 0x001f220000100800 */
[----:B------:R-:W-:Y:S01]  /*37ca0*/  PRMT R19, RZ, 0x7610, R19 ;  /* 0x00007610ff137816 */ /* 0x000fe20000000013 */
[----:B------:R-:W-:Y:S01]  /*37cb0*/  @P1 IMAD.MOV.U32 R15, RZ, RZ, R20 ;  /* 0x000000ffff0f1224 */ /* 0x000fe200078e0014 */
[----:B------:R-:W-:-:S04]  /*37cc0*/  PRMT R18, RZ, 0x7610, R18 ;  /* 0x00007610ff127816 */ /* 0x000fc80000000012 */
[----:B------:R0:W4:Y:S01]  /*37cd0*/  @P1 LDG.E.U16 R19, [R14.64] ;  /* 0x000000080e131981 */ /* 0x000122000c1e1500 */
[----:B------:R-:W-:Y:S01]  /*37ce0*/  PRMT R12, RZ, 0x7610, R12 ;  /* 0x00007610ff0c7816 */ /* 0x000fe2000000000c */
[----:B0-----:R-:W-:Y:S02]  /*37cf0*/  @P1 IMAD.MOV.U32 R14, RZ, RZ, R0 ;  /* 0x000000ffff0e1224 */ /* 0x001fe400078e0000 */
[----:B------:R-:W-:Y:S01]  /*37d00*/  @P1 IMAD.MOV.U32 R15, RZ, RZ, R3 ;  /* 0x000000ffff0f1224 */ /* 0x000fe200078e0003 */
[----:B------:R-:W-:Y:S01]  /*37d10*/  PRMT R9, RZ, 0x7610, R9 ;  /* 0x00007610ff097816 */ /* 0x000fe20000000009 */
[----:B------:R-:W4:Y:S04]  /*37d20*/  LDL R3, [R1+0x31b8] ;  /* 0x0031b80001037983 */ /* 0x000f280000100800 */
[----:B------:R3:W4:Y:S04]  /*37d30*/  @P1 LDG.E.U16 R18, [R14.64] ;  /* 0x000000080e121981 */ /* 0x000728000c1e1500 */
[----:B------:R-:W4:Y:S01]  /*37d40*/  LDL R0, [R1+0x31bc] ;  /* 0x0031bc0001007983 */ /* 0x000f220000100800 */
[----:B------:R-:W4:Y:S02]  /*37d50*/  LDL.LU R28, [R1+0x1208] ;  /* 0x00120800011c7983 */ /* 0x000f240000300800 */
[----:B------:R-:W4:Y:S02]  /*37d60*/  LDL.LU R29, [R1+0x1204] ;  /* 0x00120400011d7983 */ /* 0x000f240000300800 */
[----:B------:R-:W4:Y:S01]  /*37d70*/  LDL.LU R23, [R1+0x1200] ;  /* 0x0012000001177983 */ /* 0x000f220000300800 */
[----:B------:R-:W4:Y:S01]  /*37d80*/  LDL.LU R26, [R1+0x11fc] ;  /* 0x0011fc00011a7983 */ /* 0x000f220000300800 */
[----:B---3--:R-:W-:-:S02]  /*37d90*/  @P1 IMAD.MOV.U32 R14, RZ, RZ, R16 ;  /* 0x000000ffff0e1224 */ /* 0x008fc400078e0010 */
[----:B------:R-:W-:-:S05]  /*37da0*/  @P1 IMAD.MOV.U32 R15, RZ, RZ, R17 ;  /* 0x000000ffff0f1224 */ /* 0x000fca00078e0011 */
[----:B------:R0:W3:Y:S02]  /*37db0*/  @P1 LDG.E.U16 R12, [R14.64] ;  /* 0x000000080e0c1981 */ /* 0x0000e4000c1e1500 */
[----:B0-----:R-:W-:Y:S02]  /*37dc0*/  @P1 IMAD.MOV.U32 R14, RZ, RZ, R10 ;  /* 0x000000ffff0e1224 */ /* 0x001fe400078e000a */
[----:B------:R-:W-:-:S05]  /*37dd0*/  @P1 IMAD.MOV.U32 R15, RZ, RZ, R11 ;  /* 0x000000ffff0f1224 */ /* 0x000fca00078e000b */
[----:B------:R2:W3:Y:S02]  /*37de0*/  @P1 LDG.E.U16 R9, [R14.64] ;  /* 0x000000080e091981 */ /* 0x0004e4000c1e1500 */
[----:B--2---:R-:W-:Y:S02]  /*37df0*/  @P1 IMAD.MOV.U32 R15, RZ, RZ, R6 ;  /* 0x000000ffff0f1224 */ /* 0x004fe400078e0006 */
[----:B------:R-:W2:Y:S01]  /*37e00*/  LDL R6, [R1+0x31cc] ;  /* 0x0031cc0001067983 */ /* 0x000ea20000100800 */
[----:B----4-:R-:W-:-:S03]  /*37e10*/  @P1 IMAD.MOV.U32 R14, RZ, RZ, R4 ;  /* 0x000000ffff0e1224 */ /* 0x010fc600078e0004 */
[----:B------:R-:W4:Y:S01]  /*37e20*/  LDL R4, [R1+0x31d0] ;  /* 0x0031d00001047983 */ /* 0x000f220000100800 */
[----:B------:R-:W-:Y:S02]  /*37e30*/  PRMT R8, RZ, 0x7610, R8 ;  /* 0x00007610ff087816 */ /* 0x000fe40000000008 */
[----:B------:R-:W-:Y:S01]  /*37e40*/  PRMT R7, RZ, 0x7610, R7 ;  /* 0x00007610ff077816 */ /* 0x000fe20000000007 */
[----:B------:R-:W4:Y:S01]  /*37e50*/  LDL.LU R27, [R1+0x11f8] ;  /* 0x0011f800011b7983 */ /* 0x000f220000300800 */
[----:B------:R-:W-:Y:S01]  /*37e60*/  PRMT R5, RZ, 0x7610, R5 ;  /* 0x00007610ff057816 */ /* 0x000fe20000000005 */
[----:B------:R-:W4:Y:S04]  /*37e70*/  LDL.LU R17, [R1+0x11f4] ;  /* 0x0011f40001117983 */ /* 0x000f280000300800 */
[----:B------:R0:W4:Y:S02]  /*37e80*/  @P1 LDG.E.U16 R8, [R14.64] ;  /* 0x000000080e081981 */ /* 0x000124000c1e1500 */
[----:B0-----:R-:W-:-:S02]  /*37e90*/  @P1 IMAD.MOV.U32 R15, RZ, RZ, R3 ;  /* 0x000000ffff0f1224 */ /* 0x001fc400078e0003 */
[----:B------:R-:W-:-:S05]  /*37ea0*/  @P1 IMAD.MOV.U32 R14, RZ, RZ, R0 ;  /* 0x000000ffff0e1224 */ /* 0x000fca00078e0000 */
[----:B------:R2:W4:Y:S04]  /*37eb0*/  @P1 LDG.E.U16 R7, [R14.64] ;  /* 0x000000080e071981 */ /* 0x000528000c1e1500 */
[----:B------:R0:W-:Y:S04]  /*37ec0*/  STL [R1+0x84], R18 ;  /* 0x0000841201007387 */ /* 0x0001e80000100800 */
[----:B0-----:R-:W4:Y:S01]  /*37ed0*/  LDL.LU R18, [R1+0x11f0] ;  /* 0x0011f00001127983 */ /* 0x001f220000300800 */
[----:B------:R-:W-:Y:S02]  /*37ee0*/  STL [R1+0x98], R21 ;  /* 0x0000981501007387 */ /* 0x000fe40000100800 */
[----:B------:R0:W-:Y:S02]  /*37ef0*/  STL [R1+0x90], R19 ;  /* 0x0000901301007387 */ /* 0x0001e40000100800 */
[----:B0-----:R-:W4:Y:S01]  /*37f00*/  LDL.LU R19, [R1+0x11ec] ;  /* 0x0011ec0001137983 */ /* 0x001f220000300800 */
[----:B------:R-:W4:Y:S02]  /*37f10*/  LDL.LU R20, [R1+0x10ec] ;  /* 0x0010ec0001147983 */ /* 0x000f240000300800 */
[----:B------:R-:W4:Y:S02]  /*37f20*/  LDL.LU R21, [R1+0x10e8] ;  /* 0x0010e80001157983 */ /* 0x000f240000300800 */
[----:B------:R-:W4:Y:S01]  /*37f30*/  LDL.LU R24, [R1+0x10e4] ;  /* 0x0010e40001187983 */ /* 0x000f220000300800 */
[----:B------:R-:W4:Y:S01]  /*37f40*/  LDL.LU R25, [R1+0x10e0] ;  /* 0x0010e00001197983 */ /* 0x000f220000300800 */
[----:B------:R-:W4:Y:S03]  /*37f50*/  LDL.LU R0, [R1+0x10dc] ;  /* 0x0010dc0001007983 */ /* 0x000f260000300800 */
[----:B------:R-:W0:Y:S04]  /*37f60*/  S2R R2, SR_TID.X ;  /* 0x0000000000027919 */ /* 0x000e280000002100 */
[----:B------:R-:W1:Y:S01]  /*37f70*/  S2R R3, SR_TID.X ;  /* 0x0000000000037919 */ /* 0x000e620000002100 */
[----:B---3--:R1:W-:Y:S02]  /*37f80*/  STL [R1+0x6c], R9 ;  /* 0x00006c0901007387 */ /* 0x0083e40000100800 */
[----:B------:R-:W-:Y:S01]  /*37f90*/  STL [R1+0x78], R12 ;  /* 0x0000780c01007387 */ /* 0x000fe20000100800 */
[----:B0-----:R-:W-:-:S02]  /*37fa0*/  LOP3.LUT R2, R2, 0x3f, RZ, 0xc0, !PT ;  /* 0x0000003f02027812 */ /* 0x001fc400078ec0ff */
[----:B-1----:R-:W-:Y:S01]  /*37fb0*/  LOP3.LUT R9, R3, 0x3f, RZ, 0xc0, !PT ;  /* 0x0000003f03097812 */ /* 0x002fe200078ec0ff */
[----:B------:R-:W-:Y:S02]  /*37fc0*/  STL [R1+0x3424], R3 ;  /* 0x0034240301007387 */ /* 0x000fe40000100800 */
[----:B------:R-:W-:Y:S02]  /*37fd0*/  IMAD.SHL.U32 R2, R2, 0x2, RZ ;  /* 0x0000000202027824 */ /* 0x000fe400078e00ff */
[----:B--2---:R-:W-:Y:S02]  /*37fe0*/  @P1 IMAD.MOV.U32 R15, RZ, RZ, R6 ;  /* 0x000000ffff0f1224 */ /* 0x004fe400078e0006 */
[----:B----4-:R-:W-:-:S05]  /*37ff0*/  @P1 IMAD.MOV.U32 R14, RZ, RZ, R4 ;  /* 0x000000ffff0e1224 */ /* 0x010fca00078e0004 */
[----:B------:R0:W2:Y:S01]  /*38000*/  @P1 LDG.E.U16 R5, [R14.64] ;  /* 0x000000080e051981 */ /* 0x0000a2000c1e1500 */
[----:B------:R-:W-:Y:S06]  /*38010*/  BAR.SYNC.DEFER_BLOCKING 0x0 ;  /* 0x0000000000007b1d */ /* 0x000fec0000010000 */
[----:B------:R-:W-:Y:S01]  /*38020*/  STL [R1+0x3364], R15 ;  /* 0x0033640f01007387 */ /* 0x000fe20000100800 */
[----:B------:R-:W-:Y:S03]  /*38030*/  STL [R1+0x3428], R9 ;  /* 0x0034280901007387 */ /* 0x000fe60000100800 */
[----:B------:R1:W-:Y:S04]  /*38040*/  STS.U16 [R2], R28 ;  /* 0x0000001c02007388 */ /* 0x0003e80000000400 */
[----:B-1----:R-:W3:Y:S04]  /*38050*/  LDL.LU R28, [R1+0x10d8] ;  /* 0x0010d800011c7983 */ /* 0x002ee80000300800 */
[----:B------:R-:W1:Y:S04]  /*38060*/  S2R R22, SR_TID.X ;  /* 0x0000000000167919 */ /* 0x000e680000002100 */
[----:B------:R4:W-:Y:S04]  /*38070*/  STS.U16 [R2+0x80], R29 ;  /* 0x0000801d02007388 */ /* 0x0009e80000000400 */
[----:B------:R0:W-:Y:S04]  /*38080*/  STS.U16 [R2+0x180], R26 ;  /* 0x0001801a02007388 */ /* 0x0001e80000000400 */
[----:B------:R0:W-:Y:S04]  /*38090*/  STS.U16 [R2+0x100], R23 ;  /* 0x0001001702007388 */ /* 0x0001e80000000400 */
[----:B------:R1:W-:Y:S04]  /*380a0*/  STS.U16 [R2+0x200], R27 ;  /* 0x0002001b02007388 */ /* 0x0003e80000000400 */
[----:B----4-:R-:W4:Y:S01]  /*380b0*/  LDL.LU R29, [R1+0x10d4] ;  /* 0x0010d400011d7983 */ /* 0x010f220000300800 */
[----:B------:R-:W-:Y:S02]  /*380c0*/  STL [R1+0x60], R8 ;  /* 0x0000600801007387 */ /* 0x000fe40000100800 */
[----:B0-----:R-:W4:Y:S01]  /*380d0*/  LDL.LU R26, [R1+0x10d0] ;  /* 0x0010d000011a7983 */ /* 0x001f220000300800 */
[----:B-1----:R-:W-:-:S04]  /*380e0*/  LOP3.LUT R22, R22, 0x3f, RZ, 0xc0, !PT ;  /* 0x0000003f16167812 */ /* 0x002fc800078ec0ff */
[----:B------:R-:W-:Y:S02]  /*380f0*/  LOP3.LUT R4, R22, 0x40, RZ, 0xfc, !PT ;  /* 0x0000004016047812 */ /* 0x000fe400078efcff */
[----:B------:R-:W4:Y:S01]  /*38100*/  LDL.LU R22, [R1+0xfec] ;  /* 0x000fec0001167983 */ /* 0x000f220000300800 */
[----:B------:R-:W4:Y:S02]  /*38110*/  LDL.LU R23, [R1+0xfe8] ;  /* 0x000fe80001177983 */ /* 0x000f240000300800 */
[----:B------:R-:W4:Y:S02]  /*38120*/  LDL.LU R27, [R1+0xfe4] ;  /* 0x000fe400011b7983 */ /* 0x000f240000300800 */
[----:B------:R-:W-:Y:S01]  /*38130*/  STL [R1+0x54], R7 ;  /* 0x0000540701007387 */ /* 0x000fe20000100800 */
[----:B------:R-:W4:Y:S01]  /*38140*/  LDL.LU R14, [R1+0xfe0] ;  /* 0x000fe000010e7983 */ /* 0x000f220000300800 */
[----:B------:R-:W-:Y:S01]  /*38150*/  ISETP.GE.AND P1, PT, R4, R13, PT ;  /* 0x0000000d0400720c */ /* 0x000fe20003f26270 */
[----:B------:R-:W4:Y:S02]  /*38160*/  LDL.LU R3, [R1+0xfdc] ;  /* 0x000fdc0001037983 */ /* 0x000f240000300800 */
[----:B------:R-:W4:Y:S01]  /*38170*/  LDL.LU R4, [R1+0xfd8] ;  /* 0x000fd80001047983 */ /* 0x000f220000300800 */
[----:B------:R-:W-:Y:S04]  /*38180*/  STS.U16 [R2+0x2100], R24 ;  /* 0x0021001802007388 */ /* 0x000fe80000000400 */
[----:B------:R-:W-:Y:S04]  /*38190*/  STS.U16 [R2+0x2200], R0 ;  /* 0x0022000002007388 */ /* 0x000fe80000000400 */
[----:B--2---:R0:W-:Y:S04]  /*381a0*/  STL [R1+0x48], R5 ;  /* 0x0000480501007387 */ /* 0x0041e80000100800 */
[----:B0-----:R-:W2:Y:S01]  /*381b0*/  LDL.LU R5, [R1+0xfd4] ;  /* 0x000fd40001057983 */ /* 0x001ea20000300800 */
[----:B------:R-:W2:Y:S02]  /*381c0*/  LDL.LU R6, [R1+0xfd0] ;  /* 0x000fd00001067983 */ /* 0x000ea40000300800 */
[----:B------:R-:W2:Y:S02]  /*381d0*/  LDL.LU R7, [R1+0xee8] ;  /* 0x000ee80001077983 */ /* 0x000ea40000300800 */
[----:B------:R-:W2:Y:S01]  /*381e0*/  LDL.LU R8, [R1+0xee4] ;  /* 0x000ee40001087983 */ /* 0x000ea20000300800 */
[----:B------:R-:W2:Y:S01]  /*381f0*/  LDL.LU R10, [R1+0xee0] ;  /* 0x000ee000010a7983 */ /* 0x000ea20000300800 */
[----:B------:R-:W2:Y:S02]  /*38200*/  LDL.LU R11, [R1+0xedc] ;  /* 0x000edc00010b7983 */ /* 0x000ea40000300800 */
[----:B------:R-:W2:Y:S02]  /*38210*/  LDL.LU R12, [R1+0xed8] ;  /* 0x000ed800010c7983 */ /* 0x000ea40000300800 */
[----:B------:R-:W2:Y:S01]  /*38220*/  LDL.LU R16, [R1+0xed4] ;  /* 0x000ed40001107983 */ /* 0x000ea20000300800 */
[----:B------:R-:W2:Y:S01]  /*38230*/  LDL.LU R24, [R1+0xed0] ;  /* 0x000ed00001187983 */ /* 0x000ea20000300800 */
[----:B------:R-:W2:Y:S03]  /*38240*/  LDL.LU R0, [R1+0xecc] ;  /* 0x000ecc0001007983 */ /* 0x000ea60000300800 */
[----:B---3--:R0:W-:Y:S04]  /*38250*/  STS.U16 [R2+0x2280], R28 ;  /* 0x0022801c02007388 */ /* 0x0081e80000000400 */
[----:B0-----:R-:W3:Y:S04]  /*38260*/  LDL.LU R28, [R1+0xde8] ;  /* 0x000de800011c7983 */ /* 0x001ee80000300800 */
[----:B------:R0:W-:Y:S04]  /*38270*/  STS.U16 [R2+0x2180], R25 ;  /* 0x0021801902007388 */ /* 0x0001e80000000400 */
[----:B----4-:R1:W-:Y:S04]  /*38280*/  STS.U16 [R2+0x2300], R29 ;  /* 0x0023001d02007388 */ /* 0x0103e80000000400 */
[----:B------:R4:W-:Y:S04]  /*38290*/  STS.U16 [R2+0x2380], R26 ;  /* 0x0023801a02007388 */ /* 0x0009e80000000400 */
[----:B0-----:R-:W3:Y:S04]  /*382a0*/  LDL.LU R25, [R1+0xde4] ;  /* 0x000de40001197983 */ /* 0x001ee80000300800 */
[----:B-1----:R-:W3:Y:S01]  /*382b0*/  LDL.LU R29, [R1+0xde0] ;  /* 0x000de000011d7983 */ /* 0x002ee20000300800 */
[----:B----4-:R-:W4:Y:S03]  /*382c0*/  LDL.LU R26, [R1+0xddc] ;  /* 0x000ddc00011a7983 */ /* 0x010f260000300800 */
[----:B------:R0:W-:Y:S04]  /*382d0*/  STS.U16 [R2+0x280], R17 ;  /* 0x0002801102007388 */ /* 0x0001e80000000400 */
[----:B------:R1:W-:Y:S04]  /*382e0*/  STS.U16 [R2+0x300], R18 ;  /* 0x0003001202007388 */ /* 0x0003e80000000400 */
[----:B------:R1:W-:Y:S04]  /*382f0*/  STS.U16 [R2+0x380], R19 ;  /* 0x0003801302007388 */ /* 0x0003e80000000400 */
[----:B------:R1:W-:Y:S04]  /*38300*/  STS.U16 [R2+0x2000], R20 ;  /* 0x0020001402007388 */ /* 0x0003e80000000400 */
[----:B------:R1:W-:Y:S04]  /*38310*/  STS.U16 [R2+0x2080], R21 ;  /* 0x0020801502007388 */ /* 0x0003e80000000400 */
[----:B------:R1:W-:Y:S04]  /*38320*/  STS.U16 [R2+0x4000], R22 ;  /* 0x0040001602007388 */ /* 0x0003e80000000400 */
[----:B0-----:R-:W4:Y:S01]  /*38330*/  LDL.LU R17, [R1+0xdd8] ;  /* 0x000dd80001117983 */ /* 0x001f220000300800 */
[----:B-1----:R-:W4:Y:S02]  /*38340*/  LDL.LU R18, [R1+0xdd4] ;  /* 0x000dd40001127983 */ /* 0x002f240000300800 */
[----:B------:R-:W4:Y:S02]  /*38350*/  LDL.LU R19, [R1+0xdd0] ;  /* 0x000dd00001137983 */ /* 0x000f240000300800 */
[----:B------:R-:W4:Y:S01]  /*38360*/  LDL.LU R20, [R1+0xdcc] ;  /* 0x000dcc0001147983 */ /* 0x000f220000300800 */
[----:B------:R-:W4:Y:S04]  /*38370*/  LDL.LU R21, [R1+0xce8] ;  /* 0x000ce80001157983 */ /* 0x000f280000300800 */
[----:B------:R0:W-:Y:S01]  /*38380*/  STS.U16 [R2+0x4080], R23 ;  /* 0x0040801702007388 */ /* 0x0001e20000000400 */
[----:B------:R-:W4:Y:S03]  /*38390*/  LDL.LU R22, [R1+0xce4] ;  /* 0x000ce40001167983 */ /* 0x000f260000300800 */
[----:B------:R1:W-:Y:S04]  /*383a0*/  STS.U16 [R2+0x4100], R27 ;  /* 0x0041001b02007388 */ /* 0x0003e80000000400 */
[----:B0-----:R-:W4:Y:S01]  /*383b0*/  LDL.LU R23, [R1+0xce0] ;  /* 0x000ce00001177983 */ /* 0x001f220000300800 */
[----:B-1----:R-:W4:Y:S03]  /*383c0*/  LDL.LU R27, [R1+0xcdc] ;  /* 0x000cdc00011b7983 */ /* 0x002f260000300800 */
[----:B--2---:R0:W-:Y:S04]  /*383d0*/  STS.U16 [R2+0x6380], R0 ;  /* 0x0063800002007388 */ /* 0x0041e80000000400 */
[----:B0-----:R-:W2:Y:S04]  /*383e0*/  LDL.LU R0, [R1+0xcd8] ;  /* 0x000cd80001007983 */ /* 0x001ea80000300800 */
[----:B---3--:R0:W-:Y:S04]  /*383f0*/  STS.U16 [R2+0x8000], R28 ;  /* 0x0080001c02007388 */ /* 0x0081e80000000400 */
[----:B0-----:R-:W3:Y:S04]  /*38400*/  LDL.LU R28, [R1+0xcd4] ;  /* 0x000cd400011c7983 */ /* 0x001ee80000300800 */
[----:B------:R0:W-:Y:S04]  /*38410*/  STS.U16 [R2+0x8100], R29 ;  /* 0x0081001d02007388 */ /* 0x0001e80000000400 */
[----:B------:R1:W-:Y:S04]  /*38420*/  STS.U16 [R2+0x6300], R24 ;  /* 0x0063001802007388 */ /* 0x0003e80000000400 */
[----:B------:R4:W-:Y:S04]  /*38430*/  STS.U16 [R2+0x8080], R25 ;  /* 0x0080801902007388 */ /* 0x0009e80000000400 */
[----:B----4-:R4:W-:Y:S04]  /*38440*/  STS.U16 [R2+0x8180], R26 ;  /* 0x0081801a02007388 */ /* 0x0109e80000000400 */
[----:B------:R4:W-:Y:S04]  /*38450*/  STS.U16 [R2+0x4180], R14 ;  /* 0x0041800e02007388 */ /* 0x0009e80000000400 */
[----:B------:R4:W-:Y:S04]  /*38460*/  STS.U16 [R2+0x4200], R3 ;  /* 0x0042000302007388 */ /* 0x0009e80000000400 */
[----:B0-----:R-:W3:Y:S01]  /*38470*/  LDL.LU R29, [R1+0xcd0] ;  /* 0x000cd000011d7983 */ /* 0x001ee20000300800 */
[----:B-1----:R-:W3:Y:S02]  /*38480*/  LDL.LU R24, [R1+0xccc] ;  /* 0x000ccc0001187983 */ /* 0x002ee40000300800 */
[----:B------:R-:W3:Y:S01]  /*38490*/  LDL.LU R25, [R1+0xbe8] ;  /* 0x000be80001197983 */ /* 0x000ee20000300800 */
[----:B----4-:R-:W4:Y:S04]  /*384a0*/  LDL.LU R26, [R1+0xbe4] ;  /* 0x000be400011a7983 */ /* 0x010f280000300800 */
[----:B------:R-:W4:Y:S04]  /*384b0*/  LDL.LU R14, [R1+0xbe0] ;  /* 0x000be000010e7983 */ /* 0x000f280000300800 */
[----:B------:R0:W-:Y:S01]  /*384c0*/  STS.U16 [R2+0x4280], R4 ;  /* 0x0042800402007388 */ /* 0x0001e20000000400 */
[----:B------:R-:W4:Y:S03]  /*384d0*/  LDL.LU R3, [R1+0xbdc] ;  /* 0x000bdc0001037983 */ /* 0x000f260000300800 */
[----:B------:R1:W-:Y:S04]  /*384e0*/  STS.U16 [R2+0x4300], R5 ;  /* 0x0043000502007388 */ /* 0x0003e80000000400 */
[----:B------:R1:W-:Y:S04]  /*384f0*/  STS.U16 [R2+0x4380], R6 ;  /* 0x0043800602007388 */ /* 0x0003e80000000400 */
[----:B------:R1:W-:Y:S04]  /*38500*/  STS.U16 [R2+0x6000], R7 ;  /* 0x0060000702007388 */ /* 0x0003e80000000400 */
[----:B------:R1:W-:Y:S04]  /*38510*/  STS.U16 [R2+0x6080], R8 ;  /* 0x0060800802007388 */ /* 0x0003e80000000400 */
[----:B------:R1:W-:Y:S04]  /*38520*/  STS.U16 [R2+0x6100], R10 ;  /* 0x0061000a02007388 */ /* 0x0003e80000000400 */
[----:B0-----:R-:W4:Y:S01]  /*38530*/  LDL.LU R4, [R1+0xbd8] ;  /* 0x000bd80001047983 */ /* 0x001f220000300800 */
[----:B-1----:R-:W4:Y:S02]  /*38540*/  LDL.LU R5, [R1+0xbd4] ;  /* 0x000bd40001057983 */ /* 0x002f240000300800 */
[----:B------:R-:W4:Y:S01]  /*38550*/  LDL.LU R6, [R1+0xbd0] ;  /* 0x000bd00001067983 */ /* 0x000f220000300800 */
[----:B------:R-:W4:Y:S01]  /*38560*/  LDL.LU R7, [R1+0xbcc] ;  /* 0x000bcc0001077983 */ /* 0x000f220000300800 */
[----:B------:R-:W4:Y:S03]  /*38570*/  LDL.LU R8, [R1+0xae8] ;  /* 0x000ae80001087983 */ /* 0x000f260000300800 */
[----:B------:R0:W-:Y:S01]  /*38580*/  STS.U16 [R2+0x6180], R11 ;  /* 0x0061800b02007388 */ /* 0x0001e20000000400 */
[----:B------:R-:W4:Y:S03]  /*38590*/  LDL.LU R10, [R1+0xae4] ;  /* 0x000ae400010a7983 */ /* 0x000f260000300800 */
        /* <DEDUP_REMOVED lines=9> */
[----:B------:R-:W-:Y:S04]  /*38630*/  STS.U16 [R2+0xa100], R23 ;  /* 0x00a1001702007388 */ /* 0x000fe80000000400 */
[----:B--2---:R0:W-:Y:S04]  /*38640*/  STS.U16 [R2+0xa200], R0 ;  /* 0x00a2000002007388 */ /* 0x0041e80000000400 */
[----:B0-----:R-:W2:Y:S01]  /*38650*/  LDL.LU R0, [R1+0xacc] ;  /* 0x000acc0001007983 */ /* 0x001ea20000300800 */
[----:B------:R-:W2:Y:S03]  /*38660*/  LDL.LU R23, [R1+0x9e8] ;  /* 0x0009e80001177983 */ /* 0x000ea60000300800 */
[----:B---3--:R0:W-:Y:S04]  /*38670*/  STS.U16 [R2+0xa280], R28 ;  /* 0x00a2801c02007388 */ /* 0x0081e80000000400 */
[----:B0-----:R-:W3:Y:S04]  /*38680*/  LDL.LU R28, [R1+0x9e4] ;  /* 0x0009e400011c7983 */ /* 0x001ee80000300800 */
[----:B------:R0:W-:Y:S04]  /*38690*/  STS.U16 [R2+0xa300], R29 ;  /* 0x00a3001d02007388 */ /* 0x0001e80000000400 */
[----:B------:R1:W-:Y:S04]  /*386a0*/  STS.U16 [R2+0x8200], R17 ;  /* 0x0082001102007388 */ /* 0x0003e80000000400 */
[----:B------:R1:W-:Y:S04]  /*386b0*/  STS.U16 [R2+0x8280], R18 ;  /* 0x0082801202007388 */ /* 0x0003e80000000400 */
[----:B0-----:R-:W3:Y:S01]  /*386c0*/  LDL.LU R29, [R1+0x9e0] ;  /* 0x0009e000011d7983 */ /* 0x001ee20000300800 */
[----:B-1----:R-:W3:Y:S03]  /*386d0*/  LDL.LU R17, [R1+0x9dc] ;  /* 0x0009dc0001117983 */ /* 0x002ee60000300800 */
[----:B------:R0:W-:Y:S01]  /*386e0*/  STS.U16 [R2+0x8300], R19 ;  /* 0x0083001302007388 */ /* 0x0001e20000000400 */
[----:B------:R-:W3:Y:S03]  /*386f0*/  LDL.LU R18, [R1+0x9d8] ;  /* 0x0009d80001127983 */ /* 0x000ee60000300800 */
[----:B------:R1:W-:Y:S04]  /*38700*/  STS.U16 [R2+0x8380], R20 ;  /* 0x0083801402007388 */ /* 0x0003e80000000400 */
[----:B------:R4:W-:Y:S04]  /*38710*/  STS.U16 [R2+0xa000], R21 ;  /* 0x00a0001502007388 */ /* 0x0009e80000000400 */
[----:B------:R4:W-:Y:S04]  /*38720*/  STS.U16 [R2+0xa380], R24 ;  /* 0x00a3801802007388 */ /* 0x0009e80000000400 */
[----:B------:R4:W-:Y:S04]  /*38730*/  STS.U16 [R2+0xc000], R25 ;  /* 0x00c0001902007388 */ /* 0x0009e80000000400 */
[----:B----4-:R4:W-:Y:S04]  /*38740*/  STS.U16 [R2+0xc080], R26 ;  /* 0x00c0801a02007388 */ /* 0x0109e80000000400 */
[----:B0-----:R-:W3:Y:S01]  /*38750*/  LDL.LU R19, [R1+0x9d4] ;  /* 0x0009d40001137983 */ /* 0x001ee20000300800 */
[----:B-1----:R-:W3:Y:S02]  /*38760*/  LDL.LU R20, [R1+0x9d0] ;  /* 0x0009d00001147983 */ /* 0x002ee40000300800 */
[----:B------:R-:W3:Y:S01]  /*38770*/  LDL.LU R21, [R1+0x9cc] ;  /* 0x0009cc0001157983 */ /* 0x000ee20000300800 */
[----:B------:R-:W3:Y:S01]  /*38780*/  LDL.LU R24, [R1+0x8e8] ;  /* 0x0008e80001187983 */ /* 0x000ee20000300800 */
[----:B------:R-:W3:Y:S03]  /*38790*/  LDL.LU R25, [R1+0x8e4] ;  /* 0x0008e40001197983 */ /* 0x000ee60000300800 */
[----:B----4-:R-:W4:Y:S04]  /*387a0*/  LDL.LU R26, [R1+0x8e0] ;  /* 0x0008e000011a7983 */ /* 0x010f280000300800 */
[----:B------:R0:W-:Y:S04]  /*387b0*/  STS.U16 [R2+0xe300], R27 ;  /* 0x00e3001b02007388 */ /* 0x0001e80000000400 */
[----:B0-----:R-:W4:Y:S04]  /*387c0*/  LDL.LU R27, [R1+0x8dc] ;  /* 0x0008dc00011b7983 */ /* 0x001f280000300800 */
[----:B--2---:R0:W-:Y:S04]  /*387d0*/  STS.U16 [R2+0xe380], R0 ;  /* 0x00e3800002007388 */ /* 0x0041e80000000400 */
[----:B0-----:R-:W2:Y:S04]  /*387e0*/  LDL.LU R0, [R1+0x8d8] ;  /* 0x0008d80001007983 */ /* 0x001ea80000300800 */
[----:B---3--:R0:W-:Y:S04]  /*387f0*/  STS.U16 [R2+0x10080], R28 ;  /* 0x0100801c02007388 */ /* 0x0081e80000000400 */
[----:B0-----:R-:W3:Y:S04]  /*38800*/  LDL.LU R28, [R1+0x8d4] ;  /* 0x0008d400011c7983 */ /* 0x001ee80000300800 */
[----:B------:R0:W-:Y:S04]  /*38810*/  STS.U16 [R2+0xe280], R22 ;  /* 0x00e2801602007388 */ /* 0x0001e80000000400 */
[----:B------:R1:W-:Y:S04]  /*38820*/  STS.U16 [R2+0x10000], R23 ;  /* 0x0100001702007388 */ /* 0x0003e80000000400 */
[----:B------:R1:W-:Y:S04]  /*38830*/  STS.U16 [R2+0x10100], R29 ;  /* 0x0101001d02007388 */ /* 0x0003e80000000400 */
[----:B------:R1:W-:Y:S04]  /*38840*/  STS.U16 [R2+0xc100], R14 ;  /* 0x00c1000e02007388 */ /* 0x0003e80000000400 */
[----:B------:R1:W-:Y:S04]  /*38850*/  STS.U16 [R2+0xc180], R3 ;  /* 0x00c1800302007388 */ /* 0x0003e80000000400 */
[----:B------:R1:W-:Y:S04]  /*38860*/  STS.U16 [R2+0xc200], R4 ;  /* 0x00c2000402007388 */ /* 0x0003e80000000400 */
[----:B0-----:R-:W3:Y:S01]  /*38870*/  LDL.LU R22, [R1+0x8d0] ;  /* 0x0008d00001167983 */ /* 0x001ee20000300800 */
[----:B-1----:R-:W3:Y:S02]  /*38880*/  LDL.LU R23, [R1+0x8cc] ;  /* 0x0008cc0001177983 */ /* 0x002ee40000300800 */
[----:B------:R-:W3:Y:S02]  /*38890*/  LDL.LU R29, [R1+0x7e8] ;  /* 0x0007e800011d7983 */ /* 0x000ee40000300800 */
[----:B------:R-:W3:Y:S01]  /*388a0*/  LDL.LU R14, [R1+0x7e4] ;  /* 0x0007e400010e7983 */ /* 0x000ee20000300800 */
[----:B------:R-:W3:Y:S04]  /*388b0*/  LDL.LU R3, [R1+0x7e0] ;  /* 0x0007e00001037983 */ /* 0x000ee80000300800 */
[----:B------:R0:W-:Y:S01]  /*388c0*/  STS.U16 [R2+0xc280], R5 ;  /* 0x00c2800502007388 */ /* 0x0001e20000000400 */
[----:B------:R-:W3:Y:S03]  /*388d0*/  LDL.LU R4, [R1+0x7dc] ;  /* 0x0007dc0001047983 */ /* 0x000ee60000300800 */
[----:B------:R1:W-:Y:S04]  /*388e0*/  STS.U16 [R2+0xc300], R6 ;  /* 0x00c3000602007388 */ /* 0x0003e80000000400 */
[----:B------:R1:W-:Y:S04]  /*388f0*/  STS.U16 [R2+0xc380], R7 ;  /* 0x00c3800702007388 */ /* 0x0003e80000000400 */
[----:B------:R1:W-:Y:S04]  /*38900*/  STS.U16 [R2+0xe000], R8 ;  /* 0x00e0000802007388 */ /* 0x0003e80000000400 */
[----:B------:R1:W-:Y:S04]  /*38910*/  STS.U16 [R2+0xe080], R10 ;  /* 0x00e0800a02007388 */ /* 0x0003e80000000400 */
[----:B------:R1:W-:Y:S04]  /*38920*/  STS.U16 [R2+0xe100], R11 ;  /* 0x00e1000b02007388 */ /* 0x0003e80000000400 */
[----:B0-----:R-:W3:Y:S01]  /*38930*/  LDL.LU R5, [R1+0x7d8] ;  /* 0x0007d80001057983 */ /* 0x001ee20000300800 */
[----:B-1----:R-:W3:Y:S02]  /*38940*/  LDL.LU R6, [R1+0x7d4] ;  /* 0x0007d40001067983 */ /* 0x002ee40000300800 */
[----:B------:R-:W3:Y:S01]  /*38950*/  LDL.LU R7, [R1+0x7d0] ;  /* 0x0007d00001077983 */ /* 0x000ee20000300800 */
[----:B------:R-:W3:Y:S01]  /*38960*/  LDL.LU R8, [R1+0x7cc] ;  /* 0x0007cc0001087983 */ /* 0x000ee20000300800 */
[----:B------:R-:W3:Y:S03]  /*38970*/  LDL.LU R10, [R1+0x6e8] ;  /* 0x0006e800010a7983 */ /* 0x000ee60000300800 */
[----:B------:R0:W-:Y:S01]  /*38980*/  STS.U16 [R2+0xe180], R12 ;  /* 0x00e1800c02007388 */ /* 0x0001e20000000400 */
[----:B------:R-:W3:Y:S03]  /*38990*/  LDL.LU R11, [R1+0x6e4] ;  /* 0x0006e400010b7983 */ /* 0x000ee60000300800 */
[----:B------:R1:W-:Y:S04]  /*389a0*/  STS.U16 [R2+0xe200], R16 ;  /* 0x00e2001002007388 */ /* 0x0003e80000000400 */
[----:B------:R1:W-:Y:S04]  /*389b0*/  STS.U16 [R2+0x12000], R24 ;  /* 0x0120001802007388 */ /* 0x0003e80000000400 */
[----:B------:R1:W-:Y:S04]  /*389c0*/  STS.U16 [R2+0x12080], R25 ;  /* 0x0120801902007388 */ /* 0x0003e80000000400 */
[----:B----4-:R4:W-:Y:S04]  /*389d0*/  STS.U16 [R2+0x12100], R26 ;  /* 0x0121001a02007388 */ /* 0x0109e80000000400 */
[----:B------:R4:W-:Y:S04]  /*389e0*/  STS.U16 [R2+0x12180], R27 ;  /* 0x0121801b02007388 */ /* 0x0009e80000000400 */
[----:B0-----:R-:W3:Y:S01]  /*389f0*/  LDL.LU R12, [R1+0x6e0] ;  /* 0x0006e000010c7983 */ /* 0x001ee20000300800 */
[----:B-1----:R-:W3:Y:S02]  /*38a00*/  LDL.LU R16, [R1+0x6dc] ;  /* 0x0006dc0001107983 */ /* 0x002ee40000300800 */
[----:B------:R-:W3:Y:S01]  /*38a10*/  LDL.LU R24, [R1+0x6d8] ;  /* 0x0006d80001187983 */ /* 0x000ee20000300800 */
[----:B------:R-:W3:Y:S04]  /*38a20*/  LDL.LU R25, [R1+0x6d4] ;  /* 0x0006d40001197983 */ /* 0x000ee80000300800 */
[----:B----4-:R-:W4:Y:S01]  /*38a30*/  LDL.LU R26, [R1+0x6d0] ;  /* 0x0006d000011a7983 */ /* 0x010f220000300800 */
[----:B------:R-:W4:Y:S03]  /*38a40*/  LDL.LU R27, [R1+0x6cc] ;  /* 0x0006cc00011b7983 */ /* 0x000f260000300800 */
        /* <DEDUP_REMOVED lines=18> */
[----:B0-----:R-:W3:Y:S01]  /*38b70*/  LDL.LU R23, [R1+0x2a0] ;  /* 0x0002a00001177983 */ /* 0x001ee20000300800 */
[----:B-1----:R-:W3:Y:S03]  /*38b80*/  LDL.LU R29, [R1+0x29c] ;  /* 0x00029c00011d7983 */ /* 0x002ee60000300800 */
[----:B------:R0:W-:Y:S04]  /*38b90*/  STS.U16 [R2+0x16200], R24 ;  /* 0x0162001802007388 */ /* 0x0001e80000000400 */
[----:B------:R1:W-:Y:S04]  /*38ba0*/  STS.U16 [R2+0x16280], R25 ;  /* 0x0162801902007388 */ /* 0x0003e80000000400 */
[----:B0-----:R-:W3:Y:S01]  /*38bb0*/  LDL.LU R24, [R1+0x298] ;  /* 0x0002980001187983 */ /* 0x001ee20000300800 */
[----:B-1----:R-:W3:Y:S03]  /*38bc0*/  LDL.LU R25, [R1+0x294] ;  /* 0x0002940001197983 */ /* 0x002ee60000300800 */
[----:B----4-:R-:W-:Y:S04]  /*38bd0*/  STS.U16 [R2+0x16300], R26 ;  /* 0x0163001a02007388 */ /* 0x010fe80000000400 */
[----:B------:R-:W-:Y:S04]  /*38be0*/  STS.U16 [R2+0x16380], R27 ;  /* 0x0163801b02007388 */ /* 0x000fe80000000400 */
[----:B--2---:R0:W-:Y:S04]  /*38bf0*/  STS.U16 [R2+0x18000], R0 ;  /* 0x0180000002007388 */ /* 0x0041e80000000400 */
[----:B0-----:R-:W2:Y:S01]  /*38c00*/  LDL.LU R0, [R1+0x290] ;  /* 0x0002900001007983 */ /* 0x001ea20000300800 */
[----:B------:R-:W4:Y:S02]  /*38c10*/  LDL.LU R26, [R1+0x28c] ;  /* 0x00028c00011a7983 */ /* 0x000f240000300800 */
[----:B------:R-:W4:Y:S01]  /*38c20*/  LDL.LU R27, [R1+0x288] ;  /* 0x00028800011b7983 */ /* 0x000f220000300800 */
        /* <DEDUP_REMOVED lines=27> */
[----:B0-----:R-:W3:Y:S04]  /*38de0*/  LDL.LU R29, [R1+0x88] ;  /* 0x00008800011d7983 */ /* 0x001ee80000300800 */
[----:B------:R0:W-:Y:S04]  /*38df0*/  STS.U16 [R2+0x18180], R18 ;  /* 0x0181801202007388 */ /* 0x0001e80000000400 */
[----:B------:R1:W-:Y:S04]  /*38e00*/  STS.U16 [R2+0x1a100], R24 ;  /* 0x01a1001802007388 */ /* 0x0003e80000000400 */
[----:B------:R1:W-:Y:S04]  /*38e10*/  STS.U16 [R2+0x1a180], R25 ;  /* 0x01a1801902007388 */ /* 0x0003e80000000400 */
[----:B0-----:R-:W3:Y:S01]  /*38e20*/  LDL.LU R18, [R1+0x80] ;  /* 0x0000800001127983 */ /* 0x001ee20000300800 */
[----:B-1----:R-:W3:Y:S02]  /*38e30*/  LDL.LU R24, [R1+0x7c] ;  /* 0x00007c0001187983 */ /* 0x002ee40000300800 */
[----:B------:R-:W3:Y:S01]  /*38e40*/  LDL.LU R25, [R1+0x74] ;  /* 0x0000740001197983 */ /* 0x000ee20000300800 */
[----:B------:R-:W-:Y:S04]  /*38e50*/  STS.U16 [R2+0x18200], R19 ;  /* 0x0182001302007388 */ /* 0x000fe80000000400 */
[----:B------:R-:W-:Y:S04]  /*38e60*/  STS.U16 [R2+0x18280], R20 ;  /* 0x0182801402007388 */ /* 0x000fe80000000400 */
[----:B------:R-:W-:Y:S04]  /*38e70*/  STS.U16 [R2+0x18300], R21 ;  /* 0x0183001502007388 */ /* 0x000fe80000000400 */
[----:B------:R-:W-:Y:S04]  /*38e80*/  STS.U16 [R2+0x18380], R22 ;  /* 0x0183801602007388 */ /* 0x000fe80000000400 */
[----:B------:R-:W-:Y:S04]  /*38e90*/  STS.U16 [R2+0x1a000], R23 ;  /* 0x01a0001702007388 */ /* 0x000fe80000000400 */
[----:B--2---:R0:W-:Y:S04]  /*38ea0*/  STS.U16 [R2+0x1a200], R0 ;  /* 0x01a2000002007388 */ /* 0x0041e80000000400 */
[----:B0-----:R-:W2:Y:S01]  /*38eb0*/  LDL.LU R0, [R1+0x11cc] ;  /* 0x0011cc0001007983 */ /* 0x001ea20000300800 */
[----:B------:R-:W2:Y:S02]  /*38ec0*/  LDL.LU R19, [R1+0x11c8] ;  /* 0x0011c80001137983 */ /* 0x000ea40000300800 */
[----:B------:R-:W2:Y:S02]  /*38ed0*/  LDL.LU R20, [R1+0x11c4] ;  /* 0x0011c40001147983 */ /* 0x000ea40000300800 */
[----:B------:R-:W2:Y:S01]  /*38ee0*/  LDL.LU R21, [R1+0x11c0] ;  /* 0x0011c00001157983 */ /* 0x000ea20000300800 */
[----:B------:R-:W2:Y:S04]  /*38ef0*/  LDL.LU R22, [R1+0x11bc] ;  /* 0x0011bc0001167983 */ /* 0x000ea80000300800 */
[----:B----4-:R0:W-:Y:S01]  /*38f00*/  STS.U16 [R2+0x1a280], R26 ;  /* 0x01a2801a02007388 */ /* 0x0101e20000000400 */
[----:B------:R-:W4:Y:S03]  /*38f10*/  LDL.LU R23, [R1+0x11b8] ;  /* 0x0011b80001177983 */ /* 0x000f260000300800 */
[----:B0-----:R-:W4:Y:S04]  /*38f20*/  LDL.LU R26, [R1+0x11b4] ;  /* 0x0011b400011a7983 */ /* 0x001f280000300800 */
[----:B------:R0:W-:Y:S04]  /*38f30*/  STS.U16 [R2+0x1a300], R27 ;  /* 0x01a3001b02007388 */ /* 0x0001e80000000400 */
[----:B---3--:R1:W-:Y:S04]  /*38f40*/  STS.U16 [R2+0x1a380], R28 ;  /* 0x01a3801c02007388 */ /* 0x0083e80000000400 */
[----:B0-----:R-:W3:Y:S04]  /*38f50*/  LDL.LU R27, [R1+0x11b0] ;  /* 0x0011b000011b7983 */ /* 0x001ee80000300800 */
[----:B-1----:R-:W3:Y:S04]  /*38f60*/  LDL.LU R28, [R1+0x10cc] ;  /* 0x0010cc00011c7983 */ /* 0x002ee80000300800 */
[----:B------:R0:W-:Y:S04]  /*38f70*/  STS.U16 [R2+0x1c100], R4 ;  /* 0x01c1000402007388 */ /* 0x0001e80000000400 */
[----:B------:R-:W-:Y:S04]  /*38f80*/  STS.U16 [R2+0x1c000], R14 ;  /* 0x01c0000e02007388 */ /* 0x000fe80000000400 */
[----:B------:R-:W-:Y:S04]  /*38f90*/  STS.U16 [R2+0x1c080], R3 ;  /* 0x01c0800302007388 */ /* 0x000fe80000000400 */
[----:B------:R-:W-:Y:S04]  /*38fa0*/  STS.U16 [R2+0x1c180], R5 ;  /* 0x01c1800502007388 */ /* 0x000fe80000000400 */
[----:B------:R-:W-:Y:S04]  /*38fb0*/  STS.U16 [R2+0x1c200], R6 ;  /* 0x01c2000602007388 */ /* 0x000fe80000000400 */
[----:B------:R-:W-:Y:S01]  /*38fc0*/  STS.U16 [R2+0x1c280], R7 ;  /* 0x01c2800702007388 */ /* 0x000fe20000000400 */
[----:B0-----:R-:W-:-:S02]  /*38fd0*/  LOP3.LUT R4, R2, 0x10, RZ, 0x3c, !PT ;  /* 0x0000001002047812 */ /* 0x001fc400078e3cff */
[----:B------:R-:W-:Y:S01]  /*38fe0*/  ISETP.GE.AND P0, PT, R9, R13, PT ;  /* 0x0000000d0900720c */ /* 0x000fe20003f06270 */
[----:B------:R-:W-:Y:S04]  /*38ff0*/  STS.U16 [R2+0x1c300], R8 ;  /* 0x01c3000802007388 */ /* 0x000fe80000000400 */
[----:B------:R-:W-:Y:S04]  /*39000*/  STS.U16 [R2+0x1c380], R10 ;  /* 0x01c3800a02007388 */ /* 0x000fe80000000400 */
[----:B------:R-:W-:Y:S04]  /*39010*/  STS.U16 [R2+0x1e000], R11 ;  /* 0x01e0000b02007388 */ /* 0x000fe80000000400 */
[----:B------:R-:W-:Y:S04]  /*39020*/  STS.U16 [R2+0x1e080], R12 ;  /* 0x01e0800c02007388 */ /* 0x000fe80000000400 */
[----:B------:R-:W-:Y:S04]  /*39030*/  STS.U16 [R2+0x1e100], R16 ;  /* 0x01e1001002007388 */ /* 0x000fe80000000400 */
[----:B------:R0:W-:Y:S04]  /*39040*/  STS.U16 [R2+0x1e200], R29 ;  /* 0x01e2001d02007388 */ /* 0x0001e80000000400 */
[----:B0-----:R-:W3:Y:S04]  /*39050*/  LDL.LU R29, [R1+0x10c8] ;  /* 0x0010c800011d7983 */ /* 0x001ee80000300800 */
[----:B------:R0:W-:Y:S01]  /*39060*/  STS.U16 [R2+0x1e300], R24 ;  /* 0x01e3001802007388 */ /* 0x0001e20000000400 */
[----:B------:R-:W-:Y:S03]  /*39070*/  STL [R1+0x3368], R2 ;  /* 0x0033680201007387 */ /* 0x000fe60000100800 */
[----:B------:R-:W-:Y:S04]  /*39080*/  STS.U16 [R2+0x1e180], R17 ;  /* 0x01e1801102007388 */ /* 0x000fe80000000400 */
[----:B------:R-:W-:Y:S04]  /*39090*/  STS.U16 [R2+0x1e280], R18 ;  /* 0x01e2801202007388 */ /* 0x000fe80000000400 */
[----:B------:R1:W-:Y:S04]  /*390a0*/  STS.U16 [R2+0x1e380], R25 ;  /* 0x01e3801902007388 */ /* 0x0003e80000000400 */
[----:B0-----:R-:W3:Y:S04]  /*390b0*/  LDL.LU R24, [R1+0x10c4] ;  /* 0x0010c40001187983 */ /* 0x001ee80000300800 */
[----:B-1----:R-:W3:Y:S04]  /*390c0*/  LDL.LU R25, [R1+0x10c0] ;  /* 0x0010c00001197983 */ /* 0x002ee80000300800 */
[----:B--2---:R0:W-:Y:S01]  /*390d0*/  STS.U16 [R4+0x400], R0 ;  /* 0x0004000004007388 */ /* 0x0041e20000000400 */
[----:B------:R-:W-:Y:S02]  /*390e0*/  STS.U16 [R4+0x480], R19 ;  /* 0x0004801304007388 */ /* 0x000fe40000000400 */
[----:B------:R-:W-:Y:S01]  /*390f0*/  STS.U16 [R4+0x500], R20 ;  /* 0x0005001404007388 */ /* 0x000fe20000000400 */
        /* <DEDUP_REMOVED lines=8> */
[----:B------:R-:W2:Y:S04]  /*39180*/  LDL.LU R7, [R1+0xfbc] ;  /* 0x000fbc0001077983 */ /* 0x000ea80000300800 */
[----:B------:R-:W-:Y:S01]  /*39190*/  STS.U16 [R4+0x580], R21 ;  /* 0x0005801504007388 */ /* 0x000fe20000000400 */
[----:B------:R-:W2:Y:S02]  /*391a0*/  LDL.LU R8, [R1+0xfb8] ;  /* 0x000fb80001087983 */ /* 0x000ea40000300800 */
[----:B------:R-:W-:Y:S02]  /*391b0*/  STS.U16 [R4+0x600], R22 ;  /* 0x0006001604007388 */ /* 0x000fe40000000400 */
[----:B------:R-:W2:Y:S01]  /*391c0*/  LDL.LU R10, [R1+0xfb0] ;  /* 0x000fb000010a7983 */ /* 0x000ea20000300800 */
[----:B----4-:R-:W-:Y:S04]  /*391d0*/  STS.U16 [R4+0x680], R23 ;  /* 0x0006801704007388 */ /* 0x010fe80000000400 */
[----:B------:R-:W4:Y:S01]  /*391e0*/  LDL.LU R11, [R1+0xfac] ;  /* 0x000fac00010b7983 */ /* 0x000f220000300800 */
[----:B------:R0:W-:Y:S02]  /*391f0*/  STS.U16 [R4+0x700], R26 ;  /* 0x0007001a04007388 */ /* 0x0001e40000000400 */
[----:B------:R-:W4:Y:S01]  /*39200*/  LDL.LU R12, [R1+0xec8] ;  /* 0x000ec800010c7983 */ /* 0x000f220000300800 */
[----:B0-----:R-:W4:Y:S01]  /*39210*/  LDL.LU R26, [R1+0xec4] ;  /* 0x000ec400011a7983 */ /* 0x001f220000300800 */
[----:B------:R-:W4:Y:S02]  /*39220*/  LDL.LU R16, [R1+0xec0] ;  /* 0x000ec00001107983 */ /* 0x000f240000300800 */
[----:B------:R-:W4:Y:S01]  /*39230*/  LDL.LU R17, [R1+0xebc] ;  /* 0x000ebc0001117983 */ /* 0x000f220000300800 */
[----:B---3--:R0:W-:Y:S04]  /*39240*/  STS.U16 [R4+0x780], R27 ;  /* 0x0007801b04007388 */ /* 0x0081e80000000400 */
[----:B------:R-:W3:Y:S04]  /*39250*/  LDL.LU R18, [R1+0xeb8] ;  /* 0x000eb80001127983 */ /* 0x000ee80000300800 */
[----:B------:R1:W-:Y:S04]  /*39260*/  STS.U16 [R4+0x2400], R28 ;  /* 0x0024001c04007388 */ /* 0x0003e80000000400 */
[----:B0-----:R-:W3:Y:S01]  /*39270*/  LDL.LU R27, [R1+0xeb4] ;  /* 0x000eb400011b7983 */ /* 0x001ee20000300800 */
[----:B-1----:R-:W3:Y:S03]  /*39280*/  LDL.LU R28, [R1+0xeb0] ;  /* 0x000eb000011c7983 */ /* 0x002ee60000300800 */
[----:B------:R0:W-:Y:S04]  /*39290*/  STS.U16 [R4+0x2480], R29 ;  /* 0x0024801d04007388 */ /* 0x0001e80000000400 */
[----:B0-----:R-:W3:Y:S01]  /*392a0*/  LDL.LU R29, [R1+0xeac] ;  /* 0x000eac00011d7983 */ /* 0x001ee20000300800 */
[----:B------:R-:W3:Y:S02]  /*392b0*/  LDL.LU R19, [R1+0xdc8] ;  /* 0x000dc80001137983 */ /* 0x000ee40000300800 */
[----:B------:R-:W3:Y:S02]  /*392c0*/  LDL.LU R20, [R1+0xdc4] ;  /* 0x000dc40001147983 */ /* 0x000ee40000300800 */
[----:B------:R-:W3:Y:S01]  /*392d0*/  LDL.LU R21, [R1+0xdc0] ;  /* 0x000dc00001157983 */ /* 0x000ee20000300800 */
[----:B------:R-:W3:Y:S04]  /*392e0*/  LDL.LU R22, [R1+0xdbc] ;  /* 0x000dbc0001167983 */ /* 0x000ee80000300800 */
[----:B------:R0:W-:Y:S01]  /*392f0*/  STS.U16 [R4+0x2500], R24 ;  /* 0x0025001804007388 */ /* 0x0001e20000000400 */
[----:B------:R-:W3:Y:S02]  /*39300*/  LDL.LU R23, [R1+0xdb8] ;  /* 0x000db80001177983 */ /* 0x000ee40000300800 */
[----:B------:R1:W-:Y:S01]  /*39310*/  STS.U16 [R4+0x2580], R25 ;  /* 0x0025801904007388 */ /* 0x0003e20000000400 */
[----:B0-----:R-:W3:Y:S01]  /*39320*/  LDL.LU R24, [R1+0xdb4] ;  /* 0x000db40001187983 */ /* 0x001ee20000300800 */
[----:B-1----:R-:W3:Y:S03]  /*39330*/  LDL.LU R25, [R1+0xdb0] ;  /* 0x000db00001197983 */ /* 0x002ee60000300800 */
[----:B--2---:R0:W-:Y:S01]  /*39340*/  STS.U16 [R4+0x2600], R0 ;  /* 0x0026000004007388 */ /* 0x0041e20000000400 */
[----:B------:R-:W-:Y:S02]  /*39350*/  STS.U16 [R4+0x2680], R9 ;  /* 0x0026800904007388 */ /* 0x000fe40000000400 */
[----:B------:R-:W-:Y:S02]  /*39360*/  STS.U16 [R4+0x2700], R13 ;  /* 0x0027000d04007388 */ /* 0x000fe40000000400 */
[----:B------:R-:W-:Y:S01]  /*39370*/  STS.U16 [R4+0x2780], R15 ;  /* 0x0027800f04007388 */ /* 0x000fe20000000400 */
[----:B------:R-:W-:Y:S01]  /*39380*/  STS.U16 [R4+0x4400], R14 ;  /* 0x0044000e04007388 */ /* 0x000fe20000000400 */
[----:B------:R-:W-:Y:S03]  /*39390*/  STS.U16 [R4+0x4480], R3 ;  /* 0x0044800304007388 */ /* 0x000fe60000000400 */
[----:B0-----:R-:W2:Y:S01]  /*393a0*/  LDL.LU R0, [R1+0xdac] ;  /* 0x000dac0001007983 */ /* 0x001ea20000300800 */
[----:B------:R-:W-:Y:S02]  /*393b0*/  STS.U16 [R4+0x4500], R5 ;  /* 0x0045000504007388 */ /* 0x000fe40000000400 */
[----:B------:R-:W-:Y:S02]  /*393c0*/  STS.U16 [R4+0x4580], R6 ;  /* 0x0045800604007388 */ /* 0x000fe40000000400 */
[----:B------:R-:W-:Y:S01]  /*393d0*/  STS.U16 [R4+0x4600], R7 ;  /* 0x0046000704007388 */ /* 0x000fe20000000400 */
[----:B------:R-:W-:Y:S01]  /*393e0*/  STS.U16 [R4+0x4680], R8 ;  /* 0x0046800804007388 */ /* 0x000fe20000000400 */
[----:B------:R-:W-:Y:S02]  /*393f0*/  STS.U16 [R4+0x4700], R10 ;  /* 0x0047000a04007388 */ /* 0x000fe40000000400 */
[----:B----4-:R-:W-:Y:S01]  /*39400*/  STS.U16 [R4+0x4780], R11 ;  /* 0x0047800b04007388 */ /* 0x010fe20000000400 */
[----:B------:R-:W-:Y:S04]  /*39410*/  STS.U16 [R4+0x6400], R12 ;  /* 0x0064000c04007388 */ /* 0x000fe80000000400 */
[----:B------:R0:W-:Y:S04]  /*39420*/  STS.U16 [R4+0x6480], R26 ;  /* 0x0064801a04007388 */ /* 0x0001e80000000400 */
[----:B0-----:R-:W4:Y:S01]  /*39430*/  LDL.LU R26, [R1+0xcc8] ;  /* 0x000cc800011a7983 */ /* 0x001f220000300800 */
[----:B------:R-:W-:Y:S02]  /*39440*/  STS.U16 [R4+0x6500], R16 ;  /* 0x0065001004007388 */ /* 0x000fe40000000400 */
[----:B------:R-:W-:Y:S01]  /*39450*/  STS.U16 [R4+0x6580], R17 ;  /* 0x0065801104007388 */ /* 0x000fe20000000400 */
[----:B---3--:R-:W-:Y:S04]  /*39460*/  STS.U16 [R4+0x6600], R18 ;  /* 0x0066001204007388 */ /* 0x008fe80000000400 */
[----:B------:R0:W-:Y:S01]  /*39470*/  STS.U16 [R4+0x6680], R27 ;  /* 0x0066801b04007388 */ /* 0x0001e20000000400 */
[----:B------:R1:W-:Y:S03]  /*39480*/  STS.U16 [R4+0x6700], R28 ;  /* 0x0067001c04007388 */ /* 0x0003e60000000400 */
[----:B0-----:R-:W3:Y:S01]  /*39490*/  LDL.LU R27, [R1+0xcc4] ;  /* 0x000cc400011b7983 */ /* 0x001ee20000300800 */
[----:B-1----:R-:W3:Y:S03]  /*394a0*/  LDL.LU R28, [R1+0xcc0] ;  /* 0x000cc000011c7983 */ /* 0x002ee60000300800 */
[----:B------:R0:W-:Y:S01]  /*394b0*/  STS.U16 [R4+0x6780], R29 ;  /* 0x0067801d04007388 */ /* 0x0001e20000000400 */
[----:B------:R-:W-:Y:S02]  /*394c0*/  STS.U16 [R4+0x8400], R19 ;  /* 0x0084001304007388 */ /* 0x000fe40000000400 */
[----:B------:R-:W-:Y:S02]  /*394d0*/  STS.U16 [R4+0x8480], R20 ;  /* 0x0084801404007388 */ /* 0x000fe40000000400 */
[----:B------:R-:W-:Y:S01]  /*394e0*/  STS.U16 [R4+0x8500], R21 ;  /* 0x0085001504007388 */ /* 0x000fe20000000400 */
[----:B0-----:R-:W3:Y:S01]  /*394f0*/  LDL.LU R29, [R1+0xcbc] ;  /* 0x000cbc00011d7983 */ /* 0x001ee20000300800 */
[----:B------:R-:W3:Y:S02]  /*39500*/  LDL.LU R9, [R1+0xcb8] ;  /* 0x000cb80001097983 */ /* 0x000ee40000300800 */
[----:B------:R-:W3:Y:S02]  /*39510*/  LDL.LU R13, [R1+0xcb4] ;  /* 0x000cb400010d7983 */ /* 0x000ee40000300800 */
[----:B------:R-:W3:Y:S01]  /*39520*/  LDL.LU R15, [R1+0xcb0] ;  /* 0x000cb000010f7983 */ /* 0x000ee20000300800 */
[----:B------:R-:W3:Y:S01]  /*39530*/  LDL.LU R14, [R1+0xcac] ;  /* 0x000cac00010e7983 */ /* 0x000ee20000300800 */
[----:B------:R-:W3:Y:S02]  /*39540*/  LDL.LU R3, [R1+0xbc8] ;  /* 0x000bc80001037983 */ /* 0x000ee40000300800 */
[----:B------:R-:W3:Y:S02]  /*39550*/  LDL.LU R5, [R1+0xbc4] ;  /* 0x000bc40001057983 */ /* 0x000ee40000300800 */
[----:B------:R-:W3:Y:S01]  /*39560*/  LDL.LU R6, [R1+0xbc0] ;  /* 0x000bc00001067983 */ /* 0x000ee20000300800 */
[----:B------:R-:W-:Y:S04]  /*39570*/  STS.U16 [R4+0x8580], R22 ;  /* 0x0085801604007388 */ /* 0x000fe80000000400 */
[----:B------:R-:W3:Y:S01]  /*39580*/  LDL.LU R7, [R1+0xbbc] ;  /* 0x000bbc0001077983 */ /* 0x000ee20000300800 */
[----:B------:R-:W-:Y:S02]  /*39590*/  STS.U16 [R4+0x8600], R23 ;  /* 0x0086001704007388 */ /* 0x000fe40000000400 */
[----:B------:R-:W3:Y:S02]  /*395a0*/  LDL.LU R8, [R1+0xbb8] ;  /* 0x000bb80001087983 */ /* 0x000ee40000300800 */
[----:B------:R-:W-:Y:S01]  /*395b0*/  STS.U16 [R4+0x8680], R24 ;  /* 0x0086801804007388 */ /* 0x000fe20000000400 */
[----:B------:R-:W3:Y:S04]  /*395c0*/  LDL.LU R10, [R1+0xbb4] ;  /* 0x000bb400010a7983 */ /* 0x000ee80000300800 */
[----:B------:R-:W-:Y:S01]  /*395d0*/  STS.U16 [R4+0x8700], R25 ;  /* 0x0087001904007388 */ /* 0x000fe20000000400 */
[----:B------:R-:W3:Y:S02]  /*395e0*/  LDL.LU R11, [R1+0xbb0] ;  /* 0x000bb000010b7983 */ /* 0x000ee40000300800 */
[----:B------:R-:W3:Y:S01]  /*395f0*/  LDL.LU R12, [R1+0xbac] ;  /* 0x000bac00010c7983 */ /* 0x000ee20000300800 */
[----:B--2---:R0:W-:Y:S04]  /*39600*/  STS.U16 [R4+0x8780], R0 ;  /* 0x0087800004007388 */ /* 0x0041e80000000400 */
[----:B0-----:R-:W2:Y:S01]  /*39610*/  LDL.LU R0, [R1+0xac8] ;  /* 0x000ac80001007983 */ /* 0x001ea20000300800 */
[----:B------:R-:W2:Y:S02]  /*39620*/  LDL.LU R16, [R1+0xac4] ;  /* 0x000ac40001107983 */ /* 0x000ea40000300800 */
[----:B------:R-:W2:Y:S02]  /*39630*/  LDL.LU R17, [R1+0xac0] ;  /* 0x000ac00001117983 */ /* 0x000ea40000300800 */
[----:B------:R-:W2:Y:S01]  /*39640*/  LDL.LU R18, [R1+0xabc] ;  /* 0x000abc0001127983 */ /* 0x000ea20000300800 */
[----:B------:R-:W2:Y:S01]  /*39650*/  LDL.LU R24, [R1+0xab8] ;  /* 0x000ab80001187983 */ /* 0x000ea20000300800 */
[----:B------:R-:W2:Y:S03]  /*39660*/  LDL.LU R25, [R1+0xab4] ;  /* 0x000ab40001197983 */ /* 0x000ea60000300800 */
[----:B----4-:R0:W-:Y:S04]  /*39670*/  STS.U16 [R4+0xa400], R26 ;  /* 0x00a4001a04007388 */ /* 0x0101e80000000400 */
[----:B0-----:R-:W4:Y:S01]  /*39680*/  LDL.LU R26, [R1+0xab0] ;  /* 0x000ab000011a7983 */ /* 0x001f220000300800 */
[----:B------:R-:W4:Y:S02]  /*39690*/  LDL.LU R19, [R1+0xaac] ;  /* 0x000aac0001137983 */ /* 0x000f240000300800 */
[----:B------:R-:W4:Y:S02]  /*396a0*/  LDL.LU R20, [R1+0x9c8] ;  /* 0x0009c80001147983 */ /* 0x000f240000300800 */
[----:B------:R-:W4:Y:S01]  /*396b0*/  LDL.LU R21, [R1+0x9c4] ;  /* 0x0009c40001157983 */ /* 0x000f220000300800 */
[----:B------:R-:W4:Y:S04]  /*396c0*/  LDL.LU R22, [R1+0x9c0] ;  /* 0x0009c00001167983 */ /* 0x000f280000300800 */
[----:B---3--:R0:W-:Y:S01]  /*396d0*/  STS.U16 [R4+0xa480], R27 ;  /* 0x00a4801b04007388 */ /* 0x0081e20000000400 */
[----:B------:R-:W3:Y:S02]  /*396e0*/  LDL.LU R23, [R1+0x9bc] ;  /* 0x0009bc0001177983 */ /* 0x000ee40000300800 */
[----:B------:R1:W-:Y:S01]  /*396f0*/  STS.U16 [R4+0xa500], R28 ;  /* 0x00a5001c04007388 */ /* 0x0003e20000000400 */
[----:B0-----:R-:W3:Y:S01]  /*39700*/  LDL.LU R27, [R1+0x9b8] ;  /* 0x0009b800011b7983 */ /* 0x001ee20000300800 */
[----:B-1----:R-:W3:Y:S03]  /*39710*/  LDL.LU R28, [R1+0x9b4] ;  /* 0x0009b400011c7983 */ /* 0x002ee60000300800 */
[----:B------:R0:W-:Y:S01]  /*39720*/  STS.U16 [R4+0xa580], R29 ;  /* 0x00a5801d04007388 */ /* 0x0001e20000000400 */
[----:B------:R-:W-:Y:S02]  /*39730*/  STS.U16 [R4+0xa600], R9 ;  /* 0x00a6000904007388 */ /* 0x000fe40000000400 */
[----:B------:R-:W-:Y:S02]  /*39740*/  STS.U16 [R4+0xa680], R13 ;  /* 0x00a6800d04007388 */ /* 0x000fe40000000400 */
[----:B------:R-:W-:Y:S01]  /*39750*/  STS.U16 [R4+0xa700], R15 ;  /* 0x00a7000f04007388 */ /* 0x000fe20000000400 */
[----:B------:R-:W-:Y:S01]  /*39760*/  STS.U16 [R4+0xa780], R14 ;  /* 0x00a7800e04007388 */ /* 0x000fe20000000400 */
[----:B------:R-:W-:Y:S02]  /*39770*/  STS.U16 [R4+0xc400], R3 ;  /* 0x00c4000304007388 */ /* 0x000fe40000000400 */
[----:B------:R-:W-:Y:S02]  /*39780*/  STS.U16 [R4+0xc480], R5 ;  /* 0x00c4800504007388 */ /* 0x000fe40000000400 */
[----:B------:R-:W-:Y:S01]  /*39790*/  STS.U16 [R4+0xc500], R6 ;  /* 0x00c5000604007388 */ /* 0x000fe20000000400 */
[----:B------:R-:W-:Y:S01]  /*397a0*/  STS.U16 [R4+0xc580], R7 ;  /* 0x00c5800704007388 */ /* 0x000fe20000000400 */
[----:B------:R-:W-:Y:S03]  /*397b0*/  STS.U16 [R4+0xc600], R8 ;  /* 0x00c6000804007388 */ /* 0x000fe60000000400 */
[----:B0-----:R-:W3:Y:S04]  /*397c0*/  LDL.LU R29, [R1+0x9b0] ;  /* 0x0009b000011d7983 */ /* 0x001ee80000300800 */
[----:B------:R-:W-:Y:S01]  /*397d0*/  STS.U16 [R4+0xc680], R10 ;  /* 0x00c6800a04007388 */ /* 0x000fe20000000400 */
[----:B------:R-:W-:Y:S03]  /*397e0*/  STS.U16 [R4+0xc700], R11 ;  /* 0x00c7000b04007388 */ /* 0x000fe60000000400 */
[----:B------:R-:W-:Y:S04]  /*397f0*/  STS.U16 [R4+0xc780], R12 ;  /* 0x00c7800c04007388 */ /* 0x000fe80000000400 */
[----:B--2---:R0:W-:Y:S01]  /*39800*/  STS.U16 [R4+0xe400], R0 ;  /* 0x00e4000004007388 */ /* 0x0041e20000000400 */
[----:B------:R-:W-:Y:S02]  /*39810*/  STS.U16 [R4+0xe480], R16 ;  /* 0x00e4801004007388 */ /* 0x000fe40000000400 */
[----:B------:R-:W-:Y:S01]  /*39820*/  STS.U16 [R4+0xe500], R17 ;  /* 0x00e5001104007388 */ /* 0x000fe20000000400 */
[----:B0-----:R-:W2:Y:S01]  /*39830*/  LDL.LU R0, [R1+0x9ac] ;  /* 0x0009ac0001007983 */ /* 0x001ea20000300800 */
[----:B------:R-:W-:Y:S02]  /*39840*/  STS.U16 [R4+0xe580], R18 ;  /* 0x00e5801204007388 */ /* 0x000fe40000000400 */
[----:B------:R0:W-:Y:S02]  /*39850*/  STS.U16 [R4+0xe600], R24 ;  /* 0x00e6001804007388 */ /* 0x0001e40000000400 */
[----:B------:R1:W-:Y:S01]  /*39860*/  STS.U16 [R4+0xe680], R25 ;  /* 0x00e6801904007388 */ /* 0x0003e20000000400 */
[----:B0-----:R-:W2:Y:S04]  /*39870*/  LDL.LU R24, [R1+0x8c8] ;  /* 0x0008c80001187983 */ /* 0x001ea80000300800 */
[----:B----4-:R0:W-:Y:S01]  /*39880*/  STS.U16 [R4+0xe700], R26 ;  /* 0x00e7001a04007388 */ /* 0x0101e20000000400 */
[----:B-1----:R-:W4:Y:S03]  /*39890*/  LDL.LU R25, [R1+0x8c4] ;  /* 0x0008c40001197983 */ /* 0x002f260000300800 */
[----:B0-----:R-:W4:Y:S01]  /*398a0*/  LDL.LU R26, [R1+0x8c0] ;  /* 0x0008c000011a7983 */ /* 0x001f220000300800 */
[----:B------:R-:W4:Y:S02]  /*398b0*/  LDL.LU R9, [R1+0x8bc] ;  /* 0x0008bc0001097983 */ /* 0x000f240000300800 */
[----:B------:R-:W4:Y:S02]  /*398c0*/  LDL.LU R13, [R1+0x8b8] ;  /* 0x0008b800010d7983 */ /* 0x000f240000300800 */
[----:B------:R-:W4:Y:S01]  /*398d0*/  LDL.LU R15, [R1+0x8b4] ;  /* 0x0008b400010f7983 */ /* 0x000f220000300800 */
[----:B------:R-:W4:Y:S01]  /*398e0*/  LDL.LU R14, [R1+0x8b0] ;  /* 0x0008b000010e7983 */ /* 0x000f220000300800 */
[----:B------:R-:W4:Y:S02]  /*398f0*/  LDL.LU R3, [R1+0x8ac] ;  /* 0x0008ac0001037983 */ /* 0x000f240000300800 */
[----:B------:R-:W4:Y:S01]  /*39900*/  LDL.LU R5, [R1+0x7c8] ;  /* 0x0007c80001057983 */ /* 0x000f220000300800 */
[----:B------:R-:W-:Y:S01]  /*39910*/  STS.U16 [R4+0xe780], R19 ;  /* 0x00e7801304007388 */ /* 0x000fe20000000400 */
[----:B------:R-:W4:Y:S02]  /*39920*/  LDL.LU R6, [R1+0x7c4] ;  /* 0x0007c40001067983 */ /* 0x000f240000300800 */
[----:B------:R-:W-:Y:S02]  /*39930*/  STS.U16 [R4+0x10400], R20 ;  /* 0x0104001404007388 */ /* 0x000fe40000000400 */
[----:B------:R-:W4:Y:S01]  /*39940*/  LDL.LU R7, [R1+0x7c0] ;  /* 0x0007c00001077983 */ /* 0x000f220000300800 */
[----:B------:R-:W-:Y:S04]  /*39950*/  STS.U16 [R4+0x10480], R21 ;  /* 0x0104801504007388 */ /* 0x000fe80000000400 */
[----:B------:R-:W4:Y:S01]  /*39960*/  LDL.LU R8, [R1+0x7bc] ;  /* 0x0007bc0001087983 */ /* 0x000f220000300800 */
[----:B------:R-:W-:Y:S02]  /*39970*/  STS.U16 [R4+0x10500], R22 ;  /* 0x0105001604007388 */ /* 0x000fe40000000400 */
[----:B------:R-:W4:Y:S01]  /*39980*/  LDL.LU R10, [R1+0x7b8] ;  /* 0x0007b800010a7983 */ /* 0x000f220000300800 */
[----:B---3--:R-:W-:Y:S04]  /*39990*/  STS.U16 [R4+0x10580], R23 ;  /* 0x0105801704007388 */ /* 0x008fe80000000400 */
[----:B------:R-:W3:Y:S04]  /*399a0*/  LDL.LU R11, [R1+0x7b4] ;  /* 0x0007b400010b7983 */ /* 0x000ee80000300800 */
[----:B------:R0:W-:Y:S01]  /*399b0*/  STS.U16 [R4+0x10600], R27 ;  /* 0x0106001b04007388 */ /* 0x0001e20000000400 */
[----:B------:R-:W3:Y:S02]  /*399c0*/  LDL.LU R12, [R1+0x7b0] ;  /* 0x0007b000010c7983 */ /* 0x000ee40000300800 */
[----:B------:R1:W-:Y:S01]  /*399d0*/  STS.U16 [R4+0x10680], R28 ;  /* 0x0106801c04007388 */ /* 0x0003e20000000400 */
[----:B0-----:R-:W3:Y:S01]  /*399e0*/  LDL.LU R27, [R1+0x7ac] ;  /* 0x0007ac00011b7983 */ /* 0x001ee20000300800 */
[----:B------:R-:W3:Y:S02]  /*399f0*/  LDL.LU R16, [R1+0x6c8] ;  /* 0x0006c80001107983 */ /* 0x000ee40000300800 */
[----:B------:R-:W3:Y:S02]  /*39a00*/  LDL.LU R17, [R1+0x6c4] ;  /* 0x0006c40001117983 */ /* 0x000ee40000300800 */
[----:B------:R-:W3:Y:S01]  /*39a10*/  LDL.LU R18, [R1+0x6c0] ;  /* 0x0006c00001127983 */ /* 0x000ee20000300800 */
[----:B-1----:R-:W3:Y:S04]  /*39a20*/  LDL.LU R28, [R1+0x4bc] ;  /* 0x0004bc00011c7983 */ /* 0x002ee80000300800 */
[----:B------:R0:W-:Y:S04]  /*39a30*/  STS.U16 [R4+0x10700], R29 ;  /* 0x0107001d04007388 */ /* 0x0001e80000000400 */
[----:B0-----:R-:W3:Y:S04]  /*39a40*/  LDL.LU R29, [R1+0x4b8] ;  /* 0x0004b800011d7983 */ /* 0x001ee80000300800 */
[----:B--2---:R0:W-:Y:S04]  /*39a50*/  STS.U16 [R4+0x10780], R0 ;  /* 0x0107800004007388 */ /* 0x0041e80000000400 */
[----:B0-----:R-:W2:Y:S01]  /*39a60*/  LDL.LU R0, [R1+0x4b4] ;  /* 0x0004b40001007983 */ /* 0x001ea20000300800 */
[----:B------:R-:W2:Y:S02]  /*39a70*/  LDL.LU R19, [R1+0x4b0] ;  /* 0x0004b00001137983 */ /* 0x000ea40000300800 */
[----:B------:R-:W2:Y:S02]  /*39a80*/  LDL.LU R20, [R1+0x4ac] ;  /* 0x0004ac0001147983 */ /* 0x000ea40000300800 */
[----:B------:R-:W2:Y:S01]  /*39a90*/  LDL.LU R21, [R1+0x380] ;  /* 0x0003800001157983 */ /* 0x000ea20000300800 */
[----:B------:R-:W2:Y:S04]  /*39aa0*/  LDL.LU R22, [R1+0x37c] ;  /* 0x00037c0001167983 */ /* 0x000ea80000300800 */
[----:B------:R0:W-:Y:S01]  /*39ab0*/  STS.U16 [R4+0x12400], R24 ;  /* 0x0124001804007388 */ /* 0x0001e20000000400 */
[----:B------:R-:W2:Y:S02]  /*39ac0*/  LDL.LU R23, [R1+0x378] ;  /* 0x0003780001177983 */ /* 0x000ea40000300800 */
[----:B----4-:R1:W-:Y:S01]  /*39ad0*/  STS.U16 [R4+0x12480], R25 ;  /* 0x0124801904007388 */ /* 0x0103e20000000400 */
[----:B------:R4:W-:Y:S04]  /*39ae0*/  STS.U16 [R4+0x12500], R26 ;  /* 0x0125001a04007388 */ /* 0x0009e80000000400 */
[----:B0-----:R-:W2:Y:S01]  /*39af0*/  LDL.LU R24, [R1+0x374] ;  /* 0x0003740001187983 */ /* 0x001ea20000300800 */
[----:B-1----:R-:W2:Y:S03]  /*39b00*/  LDL.LU R25, [R1+0x370] ;  /* 0x0003700001197983 */ /* 0x002ea60000300800 */
[----:B----4-:R-:W4:Y:S01]  /*39b10*/  LDL.LU R26, [R1+0x36c] ;  /* 0x00036c00011a7983 */ /* 0x010f220000300800 */
        /* <DEDUP_REMOVED lines=8> */
[----:B------:R-:W-:Y:S02]  /*39ba0*/  STS.U16 [R4+0x14580], R8 ;  /* 0x0145800804007388 */ /* 0x000fe40000000400 */
[----:B------:R-:W-:Y:S01]  /*39bb0*/  STS.U16 [R4+0x14600], R10 ;  /* 0x0146000a04007388 */ /* 0x000fe20000000400 */
[----:B---3--:R-:W-:Y:S04]  /*39bc0*/  STS.U16 [R4+0x14680], R11 ;  /* 0x0146800b04007388 */ /* 0x008fe80000000400 */
[----:B------:R-:W-:Y:S04]  /*39bd0*/  STS.U16 [R4+0x14700], R12 ;  /* 0x0147000c04007388 */ /* 0x000fe80000000400 */
[----:B------:R0:W-:Y:S01]  /*39be0*/  STS.U16 [R4+0x14780], R27 ;  /* 0x0147801b04007388 */ /* 0x0001e20000000400 */
[----:B------:R-:W-:Y:S02]  /*39bf0*/  STS.U16 [R4+0x16400], R16 ;  /* 0x0164001004007388 */ /* 0x000fe40000000400 */
[----:B------:R-:W-:Y:S02]  /*39c00*/  STS.U16 [R4+0x16480], R17 ;  /* 0x0164801104007388 */ /* 0x000fe40000000400 */
[----:B------:R-:W-:Y:S01]  /*39c10*/  STS.U16 [R4+0x16500], R18 ;  /* 0x0165001204007388 */ /* 0x000fe20000000400 */
[----:B------:R1:W-:Y:S04]  /*39c20*/  STS.U16 [R4+0x16580], R28 ;  /* 0x0165801c04007388 */ /* 0x0003e80000000400 */
[----:B0-----:R-:W3:Y:S04]  /*39c30*/  LDL.LU R27, [R1+0x368] ;  /* 0x00036800011b7983 */ /* 0x001ee80000300800 */
[----:B-1----:R-:W3:Y:S04]  /*39c40*/  LDL.LU R28, [R1+0x364] ;  /* 0x00036400011c7983 */ /* 0x002ee80000300800 */
[----:B------:R0:W-:Y:S04]  /*39c50*/  STS.U16 [R4+0x16600], R29 ;  /* 0x0166001d04007388 */ /* 0x0001e80000000400 */
[----:B0-----:R-:W3:Y:S04]  /*39c60*/  LDL.LU R29, [R1+0x280] ;  /* 0x00028000011d7983 */ /* 0x001ee80000300800 */
[----:B--2---:R0:W-:Y:S01]  /*39c70*/  STS.U16 [R4+0x16680], R0 ;  /* 0x0166800004007388 */ /* 0x0041e20000000400 */
[----:B------:R-:W-:Y:S02]  /*39c80*/  STS.U16 [R4+0x16700], R19 ;  /* 0x0167001304007388 */ /* 0x000fe40000000400 */
        /* <DEDUP_REMOVED lines=10> */
[----:B------:R-:W-:Y:S04]  /*39d30*/  STS.U16 [R4+0x18480], R22 ;  /* 0x0184801604007388 */ /* 0x000fe80000000400 */
[----:B------:R-:W2:Y:S01]  /*39d40*/  LDL.LU R7, [R1+0x178] ;  /* 0x0001780001077983 */ /* 0x000ea20000300800 */
[----:B------:R-:W-:Y:S02]  /*39d50*/  STS.U16 [R4+0x18500], R23 ;  /* 0x0185001704007388 */ /* 0x000fe40000000400 */
[----:B------:R-:W2:Y:S02]  /*39d60*/  LDL.LU R8, [R1+0x170] ;  /* 0x0001700001087983 */ /* 0x000ea40000300800 */
[----:B------:R-:W-:Y:S01]  /*39d70*/  STS.U16 [R4+0x18580], R24 ;  /* 0x0185801804007388 */ /* 0x000fe20000000400 */
[----:B------:R-:W2:Y:S04]  /*39d80*/  LDL.LU R10, [R1+0x168] ;  /* 0x00016800010a7983 */ /* 0x000ea80000300800 */
[----:B------:R-:W-:Y:S01]  /*39d90*/  STS.U16 [R4+0x18600], R25 ;  /* 0x0186001904007388 */ /* 0x000fe20000000400 */
[----:B------:R-:W2:Y:S02]  /*39da0*/  LDL.LU R11, [R1+0x160] ;  /* 0x00016000010b7983 */ /* 0x000ea40000300800 */
[----:B----4-:R0:W-:Y:S02]  /*39db0*/  STS.U16 [R4+0x18680], R26 ;  /* 0x0186801a04007388 */ /* 0x0101e40000000400 */
[----:B------:R-:W4:Y:S01]  /*39dc0*/  LDL.LU R12, [R1+0x158] ;  /* 0x00015800010c7983 */ /* 0x000f220000300800 */
[----:B0-----:R-:W4:Y:S01]  /*39dd0*/  LDL.LU R26, [R1+0x150] ;  /* 0x00015000011a7983 */ /* 0x001f220000300800 */
[----:B------:R-:W4:Y:S02]  /*39de0*/  LDL.LU R16, [R1+0x148] ;  /* 0x0001480001107983 */ /* 0x000f240000300800 */
[----:B------:R-:W4:Y:S02]  /*39df0*/  LDL.LU R17, [R1+0x70] ;  /* 0x0000700001117983 */ /* 0x000f240000300800 */
[----:B------:R-:W4:Y:S01]  /*39e00*/  LDL.LU R18, [R1+0x68] ;  /* 0x0000680001127983 */ /* 0x000f220000300800 */
[----:B------:R-:W4:Y:S01]  /*39e10*/  LDL.LU R19, [R1+0x64] ;  /* 0x0000640001137983 */ /* 0x000f220000300800 */
[----:B------:R-:W4:Y:S02]  /*39e20*/  LDL.LU R20, [R1+0x5c] ;  /* 0x00005c0001147983 */ /* 0x000f240000300800 */
[----:B------:R-:W4:Y:S02]  /*39e30*/  LDL.LU R21, [R1+0x58] ;  /* 0x0000580001157983 */ /* 0x000f240000300800 */
[----:B------:R-:W4:Y:S01]  /*39e40*/  LDL.LU R22, [R1+0x50] ;  /* 0x0000500001167983 */ /* 0x000f220000300800 */
[----:B------:R-:W4:Y:S01]  /*39e50*/  LDL.LU R23, [R1+0x4c] ;  /* 0x00004c0001177983 */ /* 0x000f220000300800 */
[----:B------:R-:W4:Y:S02]  /*39e60*/  LDL.LU R24, [R1+0x44] ;  /* 0x0000440001187983 */ /* 0x000f240000300800 */
[----:B------:R-:W4:Y:S01]  /*39e70*/  LDL.LU R25, [R1+0x11ac] ;  /* 0x0011ac0001197983 */ /* 0x000f220000300800 */
[----:B---3--:R0:W-:Y:S04]  /*39e80*/  STS.U16 [R4+0x18700], R27 ;  /* 0x0187001b04007388 */ /* 0x0081e80000000400 */
        /* <DEDUP_REMOVED lines=15> */
[----:B0-----:R-:W2:Y:S04]  /*39f80*/  LDL.LU R0, [R1+0x119c] ;  /* 0x00119c0001007983 */ /* 0x001ea80000300800 */
[----:B------:R-:W-:Y:S01]  /*39f90*/  STS.U16 [R4+0x1c580], R10 ;  /* 0x01c5800a04007388 */ /* 0x000fe20000000400 */
[----:B------:R-:W-:Y:S03]  /*39fa0*/  STS.U16 [R4+0x1c600], R11 ;  /* 0x01c6000b04007388 */ /* 0x000fe60000000400 */
[----:B----4-:R-:W-:Y:S04]  /*39fb0*/  STS.U16 [R4+0x1c680], R12 ;  /* 0x01c6800c04007388 */ /* 0x010fe80000000400 */
[----:B------:R0:W-:Y:S04]  /*39fc0*/  STS.U16 [R4+0x1c700], R26 ;  /* 0x01c7001a04007388 */ /* 0x0001e80000000400 */
[----:B0-----:R-:W0:Y:S01]  /*39fd0*/  S2R R26, SR_TID.X ;  /* 0x00000000001a7919 */ /* 0x001e220000002100 */
        /* <DEDUP_REMOVED lines=8> */
[----:B------:R-:W-:Y:S01]  /*3a060*/  STS.U16 [R4+0x1e780], R24 ;  /* 0x01e7801804007388 */ /* 0x000fe20000000400 */
[----:B0-----:R-:W-:-:S05]  /*3a070*/  LOP3.LUT R26, R26, 0x3f, RZ, 0xc0, !PT ;  /* 0x0000003f1a1a7812 */ /* 0x001fca00078ec0ff */
[----:B------:R-:W-:-:S05]  /*3a080*/  IMAD.SHL.U32 R3, R26, 0x2, RZ ;  /* 0x000000021a037824 */ /* 0x000fca00078e00ff */
[----:B------:R-:W-:Y:S01]  /*3a090*/  LOP3.LUT R3, R3, 0x20, RZ, 0x3c, !PT ;  /* 0x0000002003037812 */ /* 0x000fe200078e3cff */
[----:B------:R-:W-:Y:S04]  /*3a0a0*/  STL [R1+0x34c8], R26 ;  /* 0x0034c81a01007387 */ /* 0x000fe80000100800 */
[----:B------:R-:W-:Y:S04]  /*3a0b0*/  STS.U16 [R3+0x800], R25 ;  /* 0x0008001903007388 */ /* 0x000fe80000000400 */
[----:B---3--:R-:W-:Y:S01]  /*3a0c0*/  STS.U16 [R3+0x880], R27 ;  /* 0x0008801b03007388 */ /* 0x008fe20000000400 */
[----:B------:R0:W-:Y:S03]  /*3a0d0*/  STS.U16 [R3+0x900], R28 ;  /* 0x0009001c03007388 */ /* 0x0001e60000000400 */
[----:B0-----:R-:W3:Y:S04]  /*3a0e0*/  LDL.LU R28, [R1+0x1194] ;  /* 0x00119400011c7983 */ /* 0x001ee80000300800 */
[----:B---3--:R0:W-:Y:S04]  /*3a0f0*/  STL [R1+0x34dc], R28 ;  /* 0x0034dc1c01007387 */ /* 0x0081e80000100800 */
[----:B0-----:R-:W3:Y:S01]  /*3a100*/  LDL.LU R28, [R1+0x1198] ;  /* 0x00119800011c7983 */ /* 0x001ee20000300800 */
[----:B------:R-:W4:Y:S02]  /*3a110*/  LDL.LU R26, [R1+0x10ac] ;  /* 0x0010ac00011a7983 */ /* 0x000f240000300800 */
[----:B------:R-:W-:Y:S02]  /*3a120*/  STS.U16 [R3+0x980], R29 ;  /* 0x0009801d03007388 */ /* 0x000fe40000000400 */
[----:B--2---:R-:W-:Y:S01]  /*3a130*/  STS.U16 [R3+0xa00], R0 ;  /* 0x000a000003007388 */ /* 0x004fe20000000400 */
[----:B----4-:R0:W-:Y:S04]  /*3a140*/  STL [R1+0x34d8], R26 ;  /* 0x0034d81a01007387 */ /* 0x0101e80000100800 */
[----:B0-----:R-:W2:Y:S01]  /*3a150*/  LDL.LU R26, [R1+0x1190] ;  /* 0x00119000011a7983 */ /* 0x001ea20000300800 */
[----:B------:R-:W4:Y:S02]  /*3a160*/  LDL.LU R2, [R1+0x10a8] ;  /* 0x0010a80001027983 */ /* 0x000f240000300800 */
[----:B------:R-:W2:Y:S02]  /*3a170*/  LDL.LU R9, [R1+0x10a4] ;  /* 0x0010a40001097983 */ /* 0x000ea40000300800 */
[----:B------:R-:W2:Y:S01]  /*3a180*/  LDL.LU R13, [R1+0x10a0] ;  /* 0x0010a000010d7983 */ /* 0x000ea20000300800 */
[----:B------:R-:W2:Y:S01]  /*3a190*/  LDL.LU R15, [R1+0x109c] ;  /* 0x00109c00010f7983 */ /* 0x000ea20000300800 */
        /* <DEDUP_REMOVED lines=21> */
[----:B------:R-:W2:Y:S01]  /*3a2f0*/  LDL.LU R0, [R1+0xda0] ;  /* 0x000da00001007983 */ /* 0x000ea20000300800 */
[----:B---3--:R0:W-:Y:S04]  /*3a300*/  STS.U16 [R3+0xa80], R28 ;  /* 0x000a801c03007388 */ /* 0x0081e80000000400 */
[----:B0-----:R-:W3:Y:S04]  /*3a310*/  LDL.LU R28, [R1+0x34dc] ;  /* 0x0034dc00011c7983 */ /* 0x001ee80000300800 */
[----:B---3--:R0:W-:Y:S01]  /*3a320*/  STS.U16 [R3+0xb00], R28 ;  /* 0x000b001c03007388 */ /* 0x0081e20000000400 */
[----:B--2---:R1:W-:Y:S03]  /*3a330*/  STS.U16 [R3+0xb80], R26 ;  /* 0x000b801a03007388 */ /* 0x0043e60000000400 */
[----:B0-----:R-:W2:Y:S01]  /*3a340*/  LDL.LU R28, [R1+0xd9c] ;  /* 0x000d9c00011c7983 */ /* 0x001ea20000300800 */
[----:B-1----:R-:W3:Y:S03]  /*3a350*/  LDL.LU R26, [R1+0x34d8] ;  /* 0x0034d800011a7983 */ /* 0x002ee60000300800 */
[----:B---3--:R-:W-:Y:S01]  /*3a360*/  STS.U16 [R3+0x2800], R26 ;  /* 0x0028001a03007388 */ /* 0x008fe20000000400 */
[----:B----4-:R-:W-:Y:S02]  /*3a370*/  STS.U16 [R3+0x2880], R2 ;  /* 0x0028800203007388 */ /* 0x010fe40000000400 */
        /* <DEDUP_REMOVED lines=23> */
[----:B------:R0:W-:Y:S02]  /*3a4f0*/  STS.U16 [R3+0x8880], R29 ;  /* 0x0088801d03007388 */ /* 0x0001e40000000400 */
[----:B------:R1:W-:Y:S01]  /*3a500*/  STS.U16 [R3+0x8900], R0 ;  /* 0x0089000003007388 */ /* 0x0003e20000000400 */
[----:B0-----:R-:W3:Y:S01]  /*3a510*/  LDL.LU R29, [R1+0xd98] ;  /* 0x000d9800011d7983 */ /* 0x001ee20000300800 */
[----:B-1----:R-:W4:Y:S02]  /*3a520*/  LDL.LU R0, [R1+0xd94] ;  /* 0x000d940001007983 */ /* 0x002f240000300800 */
[----:B------:R-:W3:Y:S02]  /*3a530*/  LDL.LU R26, [R1+0xd8c] ;  /* 0x000d8c00011a7983 */ /* 0x000ee40000300800 */
[----:B--2---:R-:W-:Y:S01]  /*3a540*/  STS.U16 [R3+0x8980], R28 ;  /* 0x0089801c03007388 */ /* 0x004fe20000000400 */
[----:B---3--:R0:W-:Y:S04]  /*3a550*/  STL [R1+0x34d4], R26 ;  /* 0x0034d41a01007387 */ /* 0x0081e80000100800 */
[----:B0-----:R-:W2:Y:S01]  /*3a560*/  LDL.LU R26, [R1+0xd90] ;  /* 0x000d9000011a7983 */ /* 0x001ea20000300800 */
[----:B------:R-:W3:Y:S02]  /*3a570*/  LDL.LU R2, [R1+0xca8] ;  /* 0x000ca80001027983 */ /* 0x000ee40000300800 */
[----:B------:R-:W3:Y:S02]  /*3a580*/  LDL.LU R9, [R1+0xca4] ;  /* 0x000ca40001097983 */ /* 0x000ee40000300800 */
[----:B------:R-:W3:Y:S01]  /*3a590*/  LDL.LU R13, [R1+0xca0] ;  /* 0x000ca000010d7983 */ /* 0x000ee20000300800 */
[----:B------:R-:W3:Y:S01]  /*3a5a0*/  LDL.LU R15, [R1+0xc9c] ;  /* 0x000c9c00010f7983 */ /* 0x000ee20000300800 */
        /* <DEDUP_REMOVED lines=20> */
[----:B------:R-:W3:Y:S03]  /*3a6f0*/  LDL.LU R28, [R1+0x9a8] ;  /* 0x0009a800011c7983 */ /* 0x000ee60000300800 */
[----:B------:R0:W-:Y:S01]  /*3a700*/  STS.U16 [R3+0x8a00], R29 ;  /* 0x008a001d03007388 */ /* 0x0001e20000000400 */
[----:B----4-:R1:W-:Y:S03]  /*3a710*/  STS.U16 [R3+0x8a80], R0 ;  /* 0x008a800003007388 */ /* 0x0103e60000000400 */
[----:B0-----:R-:W4:Y:S01]  /*3a720*/  LDL.LU R29, [R1+0x9a4] ;  /* 0x0009a400011d7983 */ /* 0x001f220000300800 */
[----:B-1----:R-:W3:Y:S03]  /*3a730*/  LDL.LU R0, [R1+0x9a0] ;  /* 0x0009a00001007983 */ /* 0x002ee60000300800 */
[----:B--2---:R0:W-:Y:S04]  /*3a740*/  STS.U16 [R3+0x8b00], R26 ;  /* 0x008b001a03007388 */ /* 0x0041e80000000400 */
[----:B0-----:R-:W2:Y:S04]  /*3a750*/  LDL.LU R26, [R1+0x34d4] ;  /* 0x0034d400011a7983 */ /* 0x001ea80000300800 */
[----:B--2---:R-:W-:Y:S01]  /*3a760*/  STS.U16 [R3+0x8b80], R26 ;  /* 0x008b801a03007388 */ /* 0x004fe20000000400 */
[----:B---3--:R-:W-:Y:S02]  /*3a770*/  STS.U16 [R3+0xa800], R2 ;  /* 0x00a8000203007388 */ /* 0x008fe40000000400 */
        /* <DEDUP_REMOVED lines=22> */
[----:B------:R0:W-:Y:S01]  /*3a8e0*/  STS.U16 [R3+0xeb80], R27 ;  /* 0x00eb801b03007388 */ /* 0x0001e20000000400 */
[----:B------:R1:W-:Y:S03]  /*3a8f0*/  STS.U16 [R3+0x10800], R28 ;  /* 0x0108001c03007388 */ /* 0x0003e60000000400 */
[----:B0-----:R-:W2:Y:S01]  /*3a900*/  LDL.LU R27, [R1+0x99c] ;  /* 0x00099c00011b7983 */ /* 0x001ea20000300800 */
[----:B-1----:R-:W3:Y:S02]  /*3a910*/  LDL.LU R28, [R1+0x998] ;  /* 0x00099800011c7983 */ /* 0x002ee40000300800 */
[----:B------:R-:W2:Y:S02]  /*3a920*/  LDL.LU R26, [R1+0x990] ;  /* 0x00099000011a7983 */ /* 0x000ea40000300800 */
[----:B----4-:R-:W-:Y:S01]  /*3a930*/  STS.U16 [R3+0x10880], R29 ;  /* 0x0108801d03007388 */ /* 0x010fe20000000400 */
[----:B------:R-:W-:Y:S04]  /*3a940*/  STS.U16 [R3+0x10900], R0 ;  /* 0x0109000003007388 */ /* 0x000fe80000000400 */
[----:B--2---:R0:W-:Y:S04]  /*3a950*/  STL [R1+0x34d0], R26 ;  /* 0x0034d01a01007387 */ /* 0x0041e80000100800 */
[----:B0-----:R-:W2:Y:S01]  /*3a960*/  LDL.LU R26, [R1+0x994] ;  /* 0x00099400011a7983 */ /* 0x001ea20000300800 */
        /* <DEDUP_REMOVED lines=23> */
[----:B------:R-:W4:Y:S04]  /*3aae0*/  LDL.LU R0, [R1+0x490] ;  /* 0x0004900001007983 */ /* 0x000f280000300800 */
[----:B------:R0:W-:Y:S01]  /*3aaf0*/  STS.U16 [R3+0x10980], R27 ;  /* 0x0109801b03007388 */ /* 0x0001e20000000400 */
[----:B------:R-:W4:Y:S02]  /*3ab00*/  LDL.LU R25, [R1+0x48c] ;  /* 0x00048c0001197983 */ /* 0x000f240000300800 */
[----:B---3--:R1:W-:Y:S01]  /*3ab10*/  STS.U16 [R3+0x10a00], R28 ;  /* 0x010a001c03007388 */ /* 0x0083e20000000400 */
[----:B0-----:R-:W3:Y:S01]  /*3ab20*/  LDL.LU R27, [R1+0x360] ;  /* 0x00036000011b7983 */ /* 0x001ee20000300800 */
[----:B-1----:R-:W3:Y:S03]  /*3ab30*/  LDL.LU R28, [R1+0x35c] ;  /* 0x00035c00011c7983 */ /* 0x002ee60000300800 */
[----:B--2---:R0:W-:Y:S04]  /*3ab40*/  STS.U16 [R3+0x10a80], R26 ;  /* 0x010a801a03007388 */ /* 0x0041e80000000400 */
[----:B0-----:R-:W2:Y:S04]  /*3ab50*/  LDL.LU R26, [R1+0x34d0] ;  /* 0x0034d000011a7983 */ /* 0x001ea80000300800 */
[----:B--2---:R-:W-:Y:S01]  /*3ab60*/  STS.U16 [R3+0x10b00], R26 ;  /* 0x010b001a03007388 */ /* 0x004fe20000000400 */
        /* <DEDUP_REMOVED lines=22> */
[----:B------:R0:W-:Y:S01]  /*3acd0*/  STS.U16 [R3+0x16a80], R29 ;  /* 0x016a801d03007388 */ /* 0x0001e20000000400 */
[----:B------:R1:W-:Y:S04]  /*3ace0*/  STS.U16 [R3+0x16b00], R0 ;  /* 0x016b000003007388 */ /* 0x0003e80000000400 */
[----:B0-----:R-:W2:Y:S01]  /*3acf0*/  LDL.LU R29, [R1+0x358] ;  /* 0x00035800011d7983 */ /* 0x001ea20000300800 */
[----:B-1----:R-:W4:Y:S02]  /*3ad00*/  LDL.LU R0, [R1+0x354] ;  /* 0x0003540001007983 */ /* 0x002f240000300800 */
[----:B------:R-:W2:Y:S02]  /*3ad10*/  LDL.LU R26, [R1+0x34c] ;  /* 0x00034c00011a7983 */ /* 0x000ea40000300800 */
[----:B------:R-:W-:Y:S01]  /*3ad20*/  STS.U16 [R3+0x16b80], R25 ;  /* 0x016b801903007388 */ /* 0x000fe20000000400 */
[----:B---3--:R-:W-:Y:S04]  /*3ad30*/  STS.U16 [R3+0x18800], R27 ;  /* 0x0188001b03007388 */ /* 0x008fe80000000400 */
[----:B--2---:R0:W-:Y:S04]  /*3ad40*/  STL [R1+0x34cc], R26 ;  /* 0x0034cc1a01007387 */ /* 0x0041e80000100800 */
        /* <DEDUP_REMOVED lines=24> */
[----:B------:R0:W-:Y:S04]  /*3aed0*/  STS.U16 [R3+0x18880], R28 ;  /* 0x0188801c03007388 */ /* 0x0001e80000000400 */
[----:B------:R-:W3:Y:S01]  /*3aee0*/  LDL.LU R27, [R1+0x2c] ;  /* 0x00002c00011b7983 */ /* 0x000ee20000300800 */
[----:B------:R1:W-:Y:S02]  /*3aef0*/  STS.U16 [R3+0x18900], R29 ;  /* 0x0189001d03007388 */ /* 0x0003e40000000400 */
[----:B----4-:R4:W-:Y:S01]  /*3af00*/  STS.U16 [R3+0x18980], R0 ;  /* 0x0189800003007388 */ /* 0x0109e20000000400 */
[----:B0-----:R-:W3:Y:S01]  /*3af10*/  LDL.LU R28, [R1+0x28] ;  /* 0x00002800011c7983 */ /* 0x001ee20000300800 */
[----:B-1----:R-:W3:Y:S02]  /*3af20*/  LDL.LU R29, [R1+0x24] ;  /* 0x00002400011d7983 */ /* 0x002ee40000300800 */
[----:B----4-:R-:W4:Y:S01]  /*3af30*/  LDL.LU R0, [R1+0x118c] ;  /* 0x00118c0001007983 */ /* 0x010f220000300800 */
[----:B--2---:R0:W-:Y:S04]  /*3af40*/  STS.U16 [R3+0x18a00], R26 ;  /* 0x018a001a03007388 */ /* 0x0041e80000000400 */
[----:B0-----:R-:W2:Y:S04]  /*3af50*/  LDL.LU R26, [R1+0x34cc] ;  /* 0x0034cc00011a7983 */ /* 0x001ea80000300800 */
[----:B--2---:R0:W-:Y:S01]  /*3af60*/  STS.U16 [R3+0x18a80], R26 ;  /* 0x018a801a03007388 */ /* 0x0041e20000000400 */
[----:B---3--:R-:W-:Y:S02]  /*3af70*/  STS.U16 [R3+0x18b00], R2 ;  /* 0x018b000203007388 */ /* 0x008fe40000000400 */
[----:B------:R1:W-:Y:S01]  /*3af80*/  STS.U16 [R3+0x18b80], R9 ;  /* 0x018b800903007388 */ /* 0x0003e20000000400 */
[----:B0-----:R-:W2:Y:S01]  /*3af90*/  LDL.LU R26, [R1+0x34c8] ;  /* 0x0034c800011a7983 */ /* 0x001ea20000300800 */
[----:B-1----:R-:W3:Y:S03]  /*3afa0*/  LDL.LU R9, [R1+0x117c] ;  /* 0x00117c0001097983 */ /* 0x002ee60000300800 */
[----:B---3--:R0:W-:Y:S04]  /*3afb0*/  STL [R1+0x34bc], R9 ;  /* 0x0034bc0901007387 */ /* 0x0081e80000100800 */
[----:B0-----:R-:W3:Y:S04]  /*3afc0*/  LDL.LU R9, [R1+0x1180] ;  /* 0x0011800001097983 */ /* 0x001ee80000300800 */
[----:B---3--:R0:W-:Y:S04]  /*3afd0*/  STL [R1+0x34c0], R9 ;  /* 0x0034c00901007387 */ /* 0x0081e80000100800 */
[----:B0-----:R-:W3:Y:S01]  /*3afe0*/  LDL.LU R9, [R1+0x1184] ;  /* 0x0011840001097983 */ /* 0x001ee20000300800 */
        /* <DEDUP_REMOVED lines=23> */
[----:B---3--:R0:W-:Y:S04]  /*3b160*/  STL [R1+0x34c4], R9 ;  /* 0x0034c40901007387 */ /* 0x0081e80000100800 */
[----:B0-----:R-:W3:Y:S01]  /*3b170*/  LDL.LU R9, [R1+0x1188] ;  /* 0x0011880001097983 */ /* 0x001ee20000300800 */
[----:B------:R-:W3:Y:S02]  /*3b180*/  LDL.LU R13, [R1+0x1178] ;  /* 0x00117800010d7983 */ /* 0x000ee40000300800 */
[----:B------:R-:W3:Y:S01]  /*3b190*/  LDL.LU R15, [R1+0x1174] ;  /* 0x00117400010f7983 */ /* 0x000ee20000300800 */
[----:B------:R0:W-:Y:S01]  /*3b1a0*/  STS.U16 [R3+0x1eb80], R29 ;  /* 0x01eb801d03007388 */ /* 0x0001e20000000400 */
[----:B------:R-:W3:Y:S03]  /*3b1b0*/  LDL.LU R14, [R1+0x1170] ;  /* 0x00117000010e7983 */ /* 0x000ee60000300800 */
        /* <DEDUP_REMOVED lines=11> */
[----:B------:R-:W3:Y:S02]  /*3b270*/  LDL.LU R18, [R1+0xf7c] ;  /* 0x000f7c0001127983 */ /* 0x000ee40000300800 */
[----:B--2---:R-:W-:Y:S01]  /*3b280*/  IMAD.SHL.U32 R2, R26, 0x2, RZ ;  /* 0x000000021a027824 */ /* 0x004fe200078e00ff */
[----:B------:R-:W2:Y:S01]  /*3b290*/  LDL.LU R19, [R1+0xf78] ;  /* 0x000f780001137983 */ /* 0x000ea20000300800 */
[----:B------:R-:W2:Y:S02]  /*3b2a0*/  LDL.LU R20, [R1+0xf74] ;  /* 0x000f740001147983 */ /* 0x000ea40000300800 */
[----:B------:R-:W2:Y:S02]  /*3b2b0*/  LDL.LU R21, [R1+0xf70] ;  /* 0x000f700001157983 */ /* 0x000ea40000300800 */
[----:B------:R-:W2:Y:S01]  /*3b2c0*/  LDL.LU R22, [R1+0xf6c] ;  /* 0x000f6c0001167983 */ /* 0x000ea20000300800 */
[----:B------:R-:W2:Y:S01]  /*3b2d0*/  LDL.LU R23, [R1+0xe88] ;  /* 0x000e880001177983 */ /* 0x000ea20000300800 */
[----:B------:R-:W-:Y:S01]  /*3b2e0*/  LOP3.LUT R2, R2, 0x30, RZ, 0x3c, !PT ;  /* 0x0000003002027812 */ /* 0x000fe200078e3cff */
[----:B------:R-:W2:Y:S02]  /*3b2f0*/  LDL.LU R24, [R1+0xe84] ;  /* 0x000e840001187983 */ /* 0x000ea40000300800 */
[----:B------:R-:W2:Y:S01]  /*3b300*/  LDL.LU R25, [R1+0xe80] ;  /* 0x000e800001197983 */ /* 0x000ea20000300800 */
[----:B------:R-:W2:Y:S01]  /*3b310*/  LDL.LU R26, [R1+0xe7c] ;  /* 0x000e7c00011a7983 */ /* 0x000ea20000300800 */
[----:B------:R-:W2:Y:S02]  /*3b320*/  LDL.LU R27, [R1+0xe78] ;  /* 0x000e7800011b7983 */ /* 0x000ea40000300800 */
[----:B------:R-:W2:Y:S01]  /*3b330*/  LDL.LU R28, [R1+0xe74] ;  /* 0x000e7400011c7983 */ /* 0x000ea20000300800 */
[----:B----4-:R0:W-:Y:S01]  /*3b340*/  STS.U16 [R2+0xc00], R0 ;  /* 0x000c000002007388 */ /* 0x0101e20000000400 */
[----:B------:R-:W4:Y:S03]  /*3b350*/  LDL.LU R29, [R1+0xe70] ;  /* 0x000e7000011d7983 */ /* 0x000f260000300800 */
[----:B0-----:R-:W2:Y:S04]  /*3b360*/  LDL.LU R0, [R1+0xe6c] ;  /* 0x000e6c0001007983 */ /* 0x001ea80000300800 */
[----:B---3--:R0:W-:Y:S04]  /*3b370*/  STS.U16 [R2+0xc80], R9 ;  /* 0x000c800902007388 */ /* 0x0081e80000000400 */
[----:B0-----:R-:W3:Y:S04]  /*3b380*/  LDL.LU R9, [R1+0x34c4] ;  /* 0x0034c40001097983 */ /* 0x001ee80000300800 */
[----:B---3--:R0:W-:Y:S04]  /*3b390*/  STS.U16 [R2+0xd00], R9 ;  /* 0x000d000902007388 */ /* 0x0081e80000000400 */
[----:B0-----:R-:W3:Y:S04]  /*3b3a0*/  LDL.LU R9, [R1+0x34c0] ;  /* 0x0034c00001097983 */ /* 0x001ee80000300800 */
[----:B---3--:R0:W-:Y:S04]  /*3b3b0*/  STS.U16 [R2+0xd80], R9 ;  /* 0x000d800902007388 */ /* 0x0081e80000000400 */
[----:B0-----:R-:W3:Y:S04]  /*3b3c0*/  LDL.LU R9, [R1+0x34bc] ;  /* 0x0034bc0001097983 */ /* 0x001ee80000300800 */
[----:B---3--:R-:W-:Y:S01]  /*3b3d0*/  STS.U16 [R2+0xe00], R9 ;  /* 0x000e000902007388 */ /* 0x008fe20000000400 */
        /* <DEDUP_REMOVED lines=15> */
[----:B--2---:R-:W-:Y:S01]  /*3b4d0*/  STS.U16 [R2+0x4e00], R19 ;  /* 0x004e001302007388 */ /* 0x004fe20000000400 */
        /* <DEDUP_REMOVED lines=9> */
[----:B----4-:R0:W-:Y:S02]  /*3b570*/  STS.U16 [R2+0x6f00], R29 ;  /* 0x006f001d02007388 */ /* 0x0101e40000000400 */
[----:B0-----:R-:W2:Y:S01]  /*3b580*/  LDL.LU R29, [R1+0xd88] ;  /* 0x000d8800011d7983 */ /* 0x001ea20000300800 */
[----:B------:R-:W3:Y:S03]  /*3b590*/  LDL.LU R9, [R1+0xd7c] ;  /* 0x000d7c0001097983 */ /* 0x000ee60000300800 */
[----:B---3--:R0:W-:Y:S04]  /*3b5a0*/  STL [R1+0x34b4], R9 ;  /* 0x0034b40901007387 */ /* 0x0081e80000100800 */
[----:B0-----:R-:W3:Y:S01]  /*3b5b0*/  LDL.LU R9, [R1+0xd80] ;  /* 0x000d800001097983 */ /* 0x001ee20000300800 */
[----:B------:R-:W-:Y:S03]  /*3b5c0*/  STS.U16 [R2+0x6f80], R0 ;  /* 0x006f800002007388 */ /* 0x000fe60000000400 */
[----:B---3--:R0:W-:Y:S04]  /*3b5d0*/  STL [R1+0x34b8], R9 ;  /* 0x0034b80901007387 */ /* 0x0081e80000100800 */
[----:B0-----:R-:W3:Y:S01]  /*3b5e0*/  LDL.LU R9, [R1+0xd84] ;  /* 0x000d840001097983 */ /* 0x001ee20000300800 */
        /* <DEDUP_REMOVED lines=24> */
[----:B------:R-:W4:Y:S03]  /*3b770*/  LDL.LU R0, [R1+0xa78] ;  /* 0x000a780001007983 */ /* 0x000f260000300800 */
[----:B--2---:R0:W-:Y:S01]  /*3b780*/  STS.U16 [R2+0x8c00], R29 ;  /* 0x008c001d02007388 */ /* 0x0041e20000000400 */
[----:B------:R-:W2:Y:S03]  /*3b790*/  LDL.LU R28, [R1+0xa74] ;  /* 0x000a7400011c7983 */ /* 0x000ea60000300800 */
[----:B0-----:R-:W2:Y:S04]  /*3b7a0*/  LDL.LU R29, [R1+0xa70] ;  /* 0x000a7000011d7983 */ /* 0x001ea80000300800 */
[----:B---3--:R0:W-:Y:S04]  /*3b7b0*/  STS.U16 [R2+0x8c80], R9 ;  /* 0x008c800902007388 */ /* 0x0081e80000000400 */
[----:B0-----:R-:W3:Y:S04]  /*3b7c0*/  LDL.LU R9, [R1+0x34b8] ;  /* 0x0034b80001097983 */ /* 0x001ee80000300800 */
[----:B---3--:R0:W-:Y:S04]  /*3b7d0*/  STS.U16 [R2+0x8d00], R9 ;  /* 0x008d000902007388 */ /* 0x0081e80000000400 */
[----:B0-----:R-:W3:Y:S04]  /*3b7e0*/  LDL.LU R9, [R1+0x34b4] ;  /* 0x0034b40001097983 */ /* 0x001ee80000300800 */
        /* <DEDUP_REMOVED lines=25> */
[----:B------:R0:W-:Y:S03]  /*3b980*/  STS.U16 [R2+0xee00], R0 ;  /* 0x00ee000002007388 */ /* 0x0001e60000000400 */
[----:B0-----:R-:W3:Y:S01]  /*3b990*/  LDL.LU R0, [R1+0xa6c] ;  /* 0x000a6c0001007983 */ /* 0x001ee20000300800 */
[----:B------:R-:W4:Y:S03]  /*3b9a0*/  LDL.LU R9, [R1+0x980] ;  /* 0x0009800001097983 */ /* 0x000f260000300800 */
[----:B----4-:R0:W-:Y:S04]  /*3b9b0*/  STL [R1+0x34ac], R9 ;  /* 0x0034ac0901007387 */ /* 0x0101e80000100800 */
[----:B0-----:R-:W4:Y:S01]  /*3b9c0*/  LDL.LU R9, [R1+0x984] ;  /* 0x0009840001097983 */ /* 0x001f220000300800 */
[----:B--2---:R-:W-:Y:S02]  /*3b9d0*/  STS.U16 [R2+0xee80], R28 ;  /* 0x00ee801c02007388 */ /* 0x004fe40000000400 */
[----:B------:R-:W-:Y:S01]  /*3b9e0*/  STS.U16 [R2+0xef00], R29 ;  /* 0x00ef001d02007388 */ /* 0x000fe20000000400 */
[----:B----4-:R0:W-:Y:S04]  /*3b9f0*/  STL [R1+0x34b0], R9 ;  /* 0x0034b00901007387 */ /* 0x0101e80000100800 */
        /* <DEDUP_REMOVED lines=26> */
[----:B---3--:R0:W-:Y:S01]  /*3bba0*/  STS.U16 [R2+0xef80], R0 ;  /* 0x00ef800002007388 */ /* 0x0081e20000000400 */
[----:B------:R-:W3:Y:S03]  /*3bbb0*/  LDL.LU R28, [R1+0x478] ;  /* 0x00047800011c7983 */ /* 0x000ee60000300800 */
[----:B0-----:R-:W3:Y:S04]  /*3bbc0*/  LDL.LU R0, [R1+0x474] ;  /* 0x0004740001007983 */ /* 0x001ee80000300800 */
[----:B--2---:R0:W-:Y:S04]  /*3bbd0*/  STS.U16 [R2+0x10c00], R9 ;  /* 0x010c000902007388 */ /* 0x0041e80000000400 */
[----:B0-----:R-:W2:Y:S04]  /*3bbe0*/  LDL.LU R9, [R1+0x34b0] ;  /* 0x0034b00001097983 */ /* 0x001ea80000300800 */
        /* <DEDUP_REMOVED lines=25> */
[----:B------:R0:W-:Y:S02]  /*3bd80*/  STS.U16 [R2+0x16c80], R29 ;  /* 0x016c801d02007388 */ /* 0x0001e40000000400 */
[----:B0-----:R-:W2:Y:S01]  /*3bd90*/  LDL.LU R29, [R1+0x470] ;  /* 0x00047000011d7983 */ /* 0x001ea20000300800 */
[----:B------:R-:W4:Y:S03]  /*3bda0*/  LDL.LU R9, [R1+0x33c] ;  /* 0x00033c0001097983 */ /* 0x000f260000300800 */
[----:B----4-:R0:W-:Y:S04]  /*3bdb0*/  STL [R1+0x34a4], R9 ;  /* 0x0034a40901007387 */ /* 0x0101e80000100800 */
[----:B0-----:R-:W4:Y:S04]  /*3bdc0*/  LDL.LU R9, [R1+0x340] ;  /* 0x0003400001097983 */ /* 0x001f280000300800 */
[----:B------:R-:W-:Y:S01]  /*3bdd0*/  STS.U16 [R2+0x16d00], R26 ;  /* 0x016d001a02007388 */ /* 0x000fe20000000400 */
[----:B------:R-:W-:Y:S02]  /*3bde0*/  STS.U16 [R2+0x16d80], R27 ;  /* 0x016d801b02007388 */ /* 0x000fe40000000400 */
[----:B---3--:R-:W-:Y:S02]  /*3bdf0*/  STS.U16 [R2+0x16e00], R28 ;  /* 0x016e001c02007388 */ /* 0x008fe40000000400 */
[----:B------:R-:W-:Y:S01]  /*3be00*/  STS.U16 [R2+0x16e80], R0 ;  /* 0x016e800002007388 */ /* 0x000fe20000000400 */
[----:B----4-:R0:W-:Y:S04]  /*3be10*/  STL [R1+0x34a8], R9 ;  /* 0x0034a80901007387 */ /* 0x0101e80000100800 */
        /* <DEDUP_REMOVED lines=33> */
[----:B---3--:R0:W-:Y:S04]  /*3c030*/  STS.U16 [R2+0x18c80], R9 ;  /* 0x018c800902007388 */ /* 0x0081e80000000400 */
[----:B0-----:R-:W3:Y:S04]  /*3c040*/  LDL.LU R9, [R1+0x4] ;  /* 0x0000040001097983 */ /* 0x001ee80000300800 */
[----:B---3--:R0:W-:Y:S04]  /*3c050*/  STL [R1+0x349c], R9 ;  /* 0x00349c0901007387 */ /* 0x0081e80000100800 */
[----:B0-----:R-:W3:Y:S01]  /*3c060*/  LDL.LU R9, [R1+0x8] ;  /* 0x0000080001097983 */ /* 0x001ee20000300800 */
        /* <DEDUP_REMOVED lines=15> */
[----:B------:R-:W-:Y:S04]  /*3c160*/  STS.U16 [R2+0x1cc80], R19 ;  /* 0x01cc801302007388 */ /* 0x000fe80000000400 */
[----:B---3--:R0:W-:Y:S04]  /*3c170*/  STL [R1+0x34a0], R9 ;  /* 0x0034a00901007387 */ /* 0x0081e80000100800 */
[----:B0-----:R-:W3:Y:S01]  /*3c180*/  LDL.LU R9, [R1+0xc] ;  /* 0x00000c0001097983 */ /* 0x001ee20000300800 */
[----:B------:R-:W4:Y:S02]  /*3c190*/  LDL.LU R13, [R1+0x116c] ;  /* 0x00116c00010d7983 */ /* 0x000f240000300800 */
[----:B------:R-:W-:Y:S02]  /*3c1a0*/  STS.U16 [R2+0x1cd00], R20 ;  /* 0x01cd001402007388 */ /* 0x000fe40000000400 */
[----:B------:R-:W-:Y:S01]  /*3c1b0*/  STS.U16 [R2+0x1cd80], R21 ;  /* 0x01cd801502007388 */ /* 0x000fe20000000400 */
[----:B------:R-:W-:Y:S01]  /*3c1c0*/  STS.U16 [R2+0x1ce00], R22 ;  /* 0x01ce001602007388 */ /* 0x000fe20000000400 */
[----:B------:R-:W-:Y:S02]  /*3c1d0*/  STS.U16 [R2+0x1ce80], R23 ;  /* 0x01ce801702007388 */ /* 0x000fe40000000400 */
[----:B------:R0:W-:Y:S02]  /*3c1e0*/  STS.U16 [R2+0x1cf00], R0 ;  /* 0x01cf000002007388 */ /* 0x0001e40000000400 */
[----:B0-----:R-:W0:Y:S01]  /*3c1f0*/  S2R R0, SR_TID.X ;  /* 0x0000000000007919 */ /* 0x001e220000002100 */
[----:B------:R-:W-:Y:S02]  /*3c200*/  STS.U16 [R2+0x1cf80], R24 ;  /* 0x01cf801802007388 */ /* 0x000fe40000000400 */
[----:B------:R-:W-:Y:S02]  /*3c210*/  STS.U16 [R2+0x1ec00], R25 ;  /* 0x01ec001902007388 */ /* 0x000fe40000000400 */
[----:B------:R-:W-:Y:S01]  /*3c220*/  STS.U16 [R2+0x1ec80], R26 ;  /* 0x01ec801a02007388 */ /* 0x000fe20000000400 */
[----:B------:R-:W-:Y:S01]  /*3c230*/  STS.U16 [R2+0x1ed00], R27 ;  /* 0x01ed001b02007388 */ /* 0x000fe20000000400 */
[----:B--2---:R-:W-:Y:S02]  /*3c240*/  STS.U16 [R2+0x1ed80], R28 ;  /* 0x01ed801c02007388 */ /* 0x004fe40000000400 */
[----:B------:R1:W-:Y:S01]  /*3c250*/  STS.U16 [R2+0x1ee00], R29 ;  /* 0x01ee001d02007388 */ /* 0x0003e20000000400 */
[----:B0-----:R-:W-:-:S05]  /*3c260*/  LOP3.LUT R0, R0, 0x3f, RZ, 0xc0, !PT ;  /* 0x0000003f00007812 */ /* 0x001fca00078ec0ff */
[C---:B-1----:R-:W-:Y:S01]  /*3c270*/  IMAD.SHL.U32 R2, R0.reuse, 0x2, RZ ;  /* 0x0000000200027824 */ /* 0x042fe200078e00ff */
[----:B----4-:R0:W-:Y:S01]  /*3c280*/  STL [R1+0x3498], R13 ;  /* 0x0034980d01007387 */ /* 0x0101e20000100800 */
[----:B------:R-:W2:Y:S02]  /*3c290*/  LDL.LU R15, [R1+0x1168] ;  /* 0x00116800010f7983 */ /* 0x000ea40000300800 */
[----:B------:R-:W4:Y:S02]  /*3c2a0*/  LDL.LU R14, [R1+0x1164] ;  /* 0x00116400010e7983 */ /* 0x000f240000300800 */
        /* <DEDUP_REMOVED lines=14> */
[----:B0-----:R-:W-:-:S02]  /*3c390*/  IMAD.SHL.U32 R13, R0, 0x2, RZ ;  /* 0x00000002000d7824 */ /* 0x001fc400078e00ff */
[----:B------:R-:W2:Y:S02]  /*3c3a0*/  LDL.LU R21, [R1+0xf64] ;  /* 0x000f640001157983 */ /* 0x000ea40000300800 */
[----:B------:R-:W2:Y:S01]  /*3c3b0*/  LDL.LU R22, [R1+0xf60] ;  /* 0x000f600001167983 */ /* 0x000ea20000300800 */
[----:B------:R-:W2:Y:S01]  /*3c3c0*/  LDL.LU R23, [R1+0xf5c] ;  /* 0x000f5c0001177983 */ /* 0x000ea20000300800 */
[----:B------:R-:W2:Y:S02]  /*3c3d0*/  LDL.LU R24, [R1+0xf58] ;  /* 0x000f580001187983 */ /* 0x000ea40000300800 */
[----:B------:R-:W2:Y:S01]  /*3c3e0*/  LDL.LU R25, [R1+0xf54] ;  /* 0x000f540001197983 */ /* 0x000ea20000300800 */
[----:B------:R-:W-:Y:S01]  /*3c3f0*/  LOP3.LUT R13, R13, 0x30, RZ, 0x3c, !PT ;  /* 0x000000300d0d7812 */ /* 0x000fe200078e3cff */
[----:B------:R-:W2:Y:S01]  /*3c400*/  LDL.LU R26, [R1+0xf50] ;  /* 0x000f5000011a7983 */ /* 0x000ea20000300800 */
[----:B------:R-:W2:Y:S02]  /*3c410*/  LDL.LU R27, [R1+0xf4c] ;  /* 0x000f4c00011b7983 */ /* 0x000ea40000300800 */
[----:B------:R-:W2:Y:S02]  /*3c420*/  LDL.LU R28, [R1+0xe68] ;  /* 0x000e6800011c7983 */ /* 0x000ea40000300800 */
[----:B------:R-:W2:Y:S01]  /*3c430*/  LDL.LU R29, [R1+0xe64] ;  /* 0x000e6400011d7983 */ /* 0x000ea20000300800 */
[----:B------:R-:W2:Y:S04]  /*3c440*/  LDL.LU R0, [R1+0xe60] ;  /* 0x000e600001007983 */ /* 0x000ea80000300800 */
[----:B---3--:R0:W-:Y:S04]  /*3c450*/  STS.U16 [R13+0x1ee80], R9 ;  /* 0x01ee80090d007388 */ /* 0x0081e80000000400 */
[----:B0-----:R-:W3:Y:S04]  /*3c460*/  LDL.LU R9, [R1+0x34a0] ;  /* 0x0034a00001097983 */ /* 0x001ee80000300800 */
[----:B---3--:R0:W-:Y:S04]  /*3c470*/  STS.U16 [R13+0x1ef00], R9 ;  /* 0x01ef00090d007388 */ /* 0x0081e80000000400 */
[----:B0-----:R-:W3:Y:S04]  /*3c480*/  LDL.LU R9, [R1+0x349c] ;  /* 0x00349c0001097983 */ /* 0x001ee80000300800 */
[----:B---3--:R0:W-:Y:S04]  /*3c490*/  STS.U16 [R13+0x1ef80], R9 ;  /* 0x01ef80090d007388 */ /* 0x0081e80000000400 */
[----:B0-----:R-:W3:Y:S01]  /*3c4a0*/  LDL.LU R13, [R1+0x3498] ;  /* 0x00349800010d7983 */ /* 0x001ee20000300800 */
[----:B------:R-:W2:Y:S03]  /*3c4b0*/  LDL.LU R9, [R1+0xe50] ;  /* 0x000e500001097983 */ /* 0x000ea60000300800 */
[----:B--2---:R0:W-:Y:S04]  /*3c4c0*/  STL [R1+0x348c], R9 ;  /* 0x00348c0901007387 */ /* 0x0041e80000100800 */
[----:B0-----:R-:W2:Y:S04]  /*3c4d0*/  LDL.LU R9, [R1+0xe54] ;  /* 0x000e540001097983 */ /* 0x001ea80000300800 */
[----:B--2---:R0:W-:Y:S04]  /*3c4e0*/  STL [R1+0x3490], R9 ;  /* 0x0034900901007387 */ /* 0x0041e80000100800 */
[----:B0-----:R-:W2:Y:S01]  /*3c4f0*/  LDL.LU R9, [R1+0xe58] ;  /* 0x000e580001097983 */ /* 0x001ea20000300800 */
[----:B------:R-:W-:-:S05]  /*3c500*/  LOP3.LUT R2, R2, 0x40, RZ, 0x3c, !PT ;  /* 0x0000004002027812 */ /* 0x000fca00078e3cff */
[----:B---3--:R-:W-:Y:S01]  /*3c510*/  STS.U16 [R2+0x1000], R13 ;  /* 0x0010000d02007388 */ /* 0x008fe20000000400 */
[----:B------:R-:W-:Y:S02]  /*3c520*/  STS.U16 [R2+0x1080], R15 ;  /* 0x0010800f02007388 */ /* 0x000fe40000000400 */
[----:B----4-:R-:W-:Y:S02]  /*3c530*/  STS.U16 [R2+0x1100], R14 ;  /* 0x0011000e02007388 */ /* 0x010fe40000000400 */
        /* <DEDUP_REMOVED lines=8> */
[----:B--2---:R0:W-:Y:S04]  /*3c5c0*/  STL [R1+0x3494], R9 ;  /* 0x0034940901007387 */ /* 0x0041e80000100800 */
[----:B0-----:R-:W2:Y:S01]  /*3c5d0*/  LDL.LU R9, [R1+0xe5c] ;  /* 0x000e5c0001097983 */ /* 0x001ea20000300800 */
[----:B------:R-:W3:Y:S02]  /*3c5e0*/  LDL.LU R13, [R1+0xe4c] ;  /* 0x000e4c00010d7983 */ /* 0x000ee40000300800 */
[----:B------:R-:W4:Y:S02]  /*3c5f0*/  LDL.LU R15, [R1+0xd68] ;  /* 0x000d6800010f7983 */ /* 0x000f240000300800 */
[----:B------:R-:W3:Y:S01]  /*3c600*/  LDL.LU R14, [R1+0xd64] ;  /* 0x000d6400010e7983 */ /* 0x000ee20000300800 */
[----:B------:R-:W3:Y:S01]  /*3c610*/  LDL.LU R3, [R1+0xd60] ;  /* 0x000d600001037983 */ /* 0x000ee20000300800 */
[----:B------:R-:W3:Y:S02]  /*3c620*/  LDL.LU R4, [R1+0xd5c] ;  /* 0x000d5c0001047983 */ /* 0x000ee40000300800 */
[----:B------:R-:W3:Y:S02]  /*3c630*/  LDL.LU R5, [R1+0xd58] ;  /* 0x000d580001057983 */ /* 0x000ee40000300800 */
[----:B------:R-:W3:Y:S01]  /*3c640*/  LDL.LU R6, [R1+0xd54] ;  /* 0x000d540001067983 */ /* 0x000ee20000300800 */
[----:B------:R-:W3:Y:S01]  /*3c650*/  LDL.LU R7, [R1+0xd50] ;  /* 0x000d500001077983 */ /* 0x000ee20000300800 */
[----:B------:R-:W3:Y:S02]  /*3c660*/  LDL.LU R8, [R1+0xd4c] ;  /* 0x000d4c0001087983 */ /* 0x000ee40000300800 */
[----:B------:R-:W3:Y:S01]  /*3c670*/  LDL.LU R10, [R1+0xc68] ;  /* 0x000c6800010a7983 */ /* 0x000ee20000300800 */
[----:B------:R0:W-:Y:S01]  /*3c680*/  STS.U16 [R2+0x3180], R12 ;  /* 0x0031800c02007388 */ /* 0x0001e20000000400 */
[----:B------:R-:W3:Y:S02]  /*3c690*/  LDL.LU R11, [R1+0xc64] ;  /* 0x000c6400010b7983 */ /* 0x000ee40000300800 */
[----:B------:R1:W-:Y:S02]  /*3c6a0*/  STS.U16 [R2+0x3200], R16 ;  /* 0x0032001002007388 */ /* 0x0003e40000000400 */
[----:B------:R1:W-:Y:S01]  /*3c6b0*/  STS.U16 [R2+0x3280], R17 ;  /* 0x0032801102007388 */ /* 0x0003e20000000400 */
[----:B------:R1:W-:Y:S01]  /*3c6c0*/  STS.U16 [R2+0x3300], R18 ;  /* 0x0033001202007388 */ /* 0x0003e20000000400 */
[----:B------:R1:W-:Y:S02]  /*3c6d0*/  STS.U16 [R2+0x3380], R19 ;  /* 0x0033801302007388 */ /* 0x0003e40000000400 */
[----:B------:R1:W-:Y:S01]  /*3c6e0*/  STS.U16 [R2+0x5000], R20 ;  /* 0x0050001402007388 */ /* 0x0003e20000000400 */
[----:B0-----:R-:W3:Y:S01]  /*3c6f0*/  LDL.LU R12, [R1+0xc60] ;  /* 0x000c6000010c7983 */ /* 0x001ee20000300800 */
[----:B-1----:R-:W3:Y:S03]  /*3c700*/  LDL.LU R16, [R1+0xc5c] ;  /* 0x000c5c0001107983 */ /* 0x002ee60000300800 */
[----:B------:R-:W3:Y:S04]  /*3c710*/  LDL.LU R17, [R1+0xc58] ;  /* 0x000c580001117983 */ /* 0x000ee80000300800 */
[----:B------:R-:W3:Y:S01]  /*3c720*/  LDL.LU R18, [R1+0xc54] ;  /* 0x000c540001127983 */ /* 0x000ee20000300800 */
[----:B------:R-:W3:Y:S02]  /*3c730*/  LDL.LU R19, [R1+0xc50] ;  /* 0x000c500001137983 */ /* 0x000ee40000300800 */
[----:B------:R0:W-:Y:S02]  /*3c740*/  STS.U16 [R2+0x5080], R21 ;  /* 0x0050801502007388 */ /* 0x0001e40000000400 */
[----:B------:R-:W3:Y:S01]  /*3c750*/  LDL.LU R20, [R1+0xc4c] ;  /* 0x000c4c0001147983 */ /* 0x000ee20000300800 */
[----:B------:R1:W-:Y:S01]  /*3c760*/  STS.U16 [R2+0x5100], R22 ;  /* 0x0051001602007388 */ /* 0x0003e20000000400 */
[----:B------:R1:W-:Y:S02]  /*3c770*/  STS.U16 [R2+0x5180], R23 ;  /* 0x0051801702007388 */ /* 0x0003e40000000400 */
[----:B------:R1:W-:Y:S02]  /*3c780*/  STS.U16 [R2+0x5200], R24 ;  /* 0x0052001802007388 */ /* 0x0003e40000000400 */
[----:B------:R1:W-:Y:S01]  /*3c790*/  STS.U16 [R2+0x5280], R25 ;  /* 0x0052801902007388 */ /* 0x0003e20000000400 */
[----:B------:R1:W-:Y:S04]  /*3c7a0*/  STS.U16 [R2+0x5300], R26 ;  /* 0x0053001a02007388 */ /* 0x0003e80000000400 */
        /* <DEDUP_REMOVED lines=9> */
[----:B------:R1:W-:Y:S01]  /*3c840*/  STS.U16 [R2+0x7100], R0 ;  /* 0x0071000002007388 */ /* 0x0003e20000000400 */
[----:B0-----:R-:W3:Y:S01]  /*3c850*/  LDL.LU R27, [R1+0xb50] ;  /* 0x000b5000011b7983 */ /* 0x001ee20000300800 */
[----:B-1----:R-:W3:Y:S02]  /*3c860*/  LDL.LU R28, [R1+0xb4c] ;  /* 0x000b4c00011c7983 */ /* 0x002ee40000300800 */
[----:B------:R-:W3:Y:S01]  /*3c870*/  LDL.LU R29, [R1+0xa68] ;  /* 0x000a6800011d7983 */ /* 0x000ee20000300800 */
[----:B------:R-:W3:Y:S04]  /*3c880*/  LDL.LU R0, [R1+0xa64] ;  /* 0x000a640001007983 */ /* 0x000ee80000300800 */
[----:B--2---:R0:W-:Y:S04]  /*3c890*/  STS.U16 [R2+0x7180], R9 ;  /* 0x0071800902007388 */ /* 0x0041e80000000400 */
[----:B0-----:R-:W2:Y:S04]  /*3c8a0*/  LDL.LU R9, [R1+0x3494] ;  /* 0x0034940001097983 */ /* 0x001ea80000300800 */
[----:B--2---:R0:W-:Y:S04]  /*3c8b0*/  STS.U16 [R2+0x7200], R9 ;  /* 0x0072000902007388 */ /* 0x0041e80000000400 */
[----:B0-----:R-:W2:Y:S04]  /*3c8c0*/  LDL.LU R9, [R1+0x3490] ;  /* 0x0034900001097983 */ /* 0x001ea80000300800 */
[----:B--2---:R0:W-:Y:S04]  /*3c8d0*/  STS.U16 [R2+0x7280], R9 ;  /* 0x0072800902007388 */ /* 0x0041e80000000400 */
[----:B0-----:R-:W2:Y:S04]  /*3c8e0*/  LDL.LU R9, [R1+0x348c] ;  /* 0x00348c0001097983 */ /* 0x001ea80000300800 */
[----:B--2---:R0:W-:Y:S04]  /*3c8f0*/  STS.U16 [R2+0x7300], R9 ;  /* 0x0073000902007388 */ /* 0x0041e80000000400 */
[----:B0-----:R-:W2:Y:S04]  /*3c900*/  LDL.LU R9, [R1+0xa54] ;  /* 0x000a540001097983 */ /* 0x001ea80000300800 */
[----:B--2---:R0:W-:Y:S04]  /*3c910*/  STL [R1+0x3480], R9 ;  /* 0x0034800901007387 */ /* 0x0041e80000100800 */
[----:B0-----:R-:W2:Y:S04]  /*3c920*/  LDL.LU R9, [R1+0xa58] ;  /* 0x000a580001097983 */ /* 0x001ea80000300800 */
[----:B--2---:R0:W-:Y:S04]  /*3c930*/  STL [R1+0x3484], R9 ;  /* 0x0034840901007387 */ /* 0x0041e80000100800 */
[----:B0-----:R-:W2:Y:S01]  /*3c940*/  LDL.LU R9, [R1+0xa5c] ;  /* 0x000a5c0001097983 */ /* 0x001ea20000300800 */
[----:B---3--:R-:W-:Y:S02]  /*3c950*/  STS.U16 [R2+0x7380], R13 ;  /* 0x0073800d02007388 */ /* 0x008fe40000000400 */
        /* <DEDUP_REMOVED lines=25> */
[----:B------:R-:W3:Y:S04]  /*3caf0*/  LDL.LU R12, [R1+0x864] ;  /* 0x00086400010c7983 */ /* 0x000ee80000300800 */
        /* <DEDUP_REMOVED lines=26> */
[----:B------:R1:W-:Y:S04]  /*3cca0*/  STS.U16 [R2+0xf080], R0 ;  /* 0x00f0800002007388 */ /* 0x0003e80000000400 */
[----:B0-----:R-:W3:Y:S01]  /*3ccb0*/  LDL.LU R29, [R1+0x74c] ;  /* 0x00074c00011d7983 */ /* 0x001ee20000300800 */
[----:B-1----:R-:W3:Y:S03]  /*3ccc0*/  LDL.LU R0, [R1+0x468] ;  /* 0x0004680001007983 */ /* 0x002ee60000300800 */
[----:B--2---:R0:W-:Y:S04]  /*3ccd0*/  STS.U16 [R2+0xf100], R9 ;  /* 0x00f1000902007388 */ /* 0x0041e80000000400 */
[----:B0-----:R-:W2:Y:S04]  /*3cce0*/  LDL.LU R9, [R1+0x3488] ;  /* 0x0034880001097983 */ /* 0x001ea80000300800 */
[----:B--2---:R0:W-:Y:S04]  /*3ccf0*/  STS.U16 [R2+0xf180], R9 ;  /* 0x00f1800902007388 */ /* 0x0041e80000000400 */
[----:B0-----:R-:W2:Y:S04]  /*3cd00*/  LDL.LU R9, [R1+0x3484] ;  /* 0x0034840001097983 */ /* 0x001ea80000300800 */
[----:B--2---:R0:W-:Y:S04]  /*3cd10*/  STS.U16 [R2+0xf200], R9 ;  /* 0x00f2000902007388 */ /* 0x0041e80000000400 */
[----:B0-----:R-:W2:Y:S04]  /*3cd20*/  LDL.LU R9, [R1+0x3480] ;  /* 0x0034800001097983 */ /* 0x001ea80000300800 */
[----:B--2---:R-:W-:Y:S01]  /*3cd30*/  STS.U16 [R2+0xf280], R9 ;  /* 0x00f2800902007388 */ /* 0x004fe20000000400 */
        /* <DEDUP_REMOVED lines=19> */
[----:B------:R0:W-:Y:S04]  /*3ce70*/  STS.U16 [R2+0x15080], R23 ;  /* 0x0150801702007388 */ /* 0x0001e80000000400 */
[----:B0-----:R-:W2:Y:S04]  /*3ce80*/  LDL.LU R23, [R1+0x458] ;  /* 0x0004580001177983 */ /* 0x001ea80000300800 */
[----:B--2---:R0:W-:Y:S04]  /*3ce90*/  STL [R1+0x3474], R23 ;  /* 0x0034741701007387 */ /* 0x0041e80000100800 */
[----:B0-----:R-:W2:Y:S04]  /*3cea0*/  LDL.LU R23, [R1+0x45c] ;  /* 0x00045c0001177983 */ /* 0x001ea80000300800 */
[----:B--2---:R0:W-:Y:S04]  /*3ceb0*/  STL [R1+0x3478], R23 ;  /* 0x0034781701007387 */ /* 0x0041e80000100800 */
[----:B0-----:R-:W2:Y:S01]  /*3cec0*/  LDL.LU R23, [R1+0x460] ;  /* 0x0004600001177983 */ /* 0x001ea20000300800 */
[----:B------:R-:W-:Y:S02]  /*3ced0*/  STS.U16 [R2+0x15100], R24 ;  /* 0x0151001802007388 */ /* 0x000fe40000000400 */
[----:B------:R-:W-:Y:S02]  /*3cee0*/  STS.U16 [R2+0x15180], R25 ;  /* 0x0151801902007388 */ /* 0x000fe40000000400 */
[----:B------:R-:W-:Y:S01]  /*3cef0*/  STS.U16 [R2+0x15200], R26 ;  /* 0x0152001a02007388 */ /* 0x000fe20000000400 */
[----:B------:R-:W-:Y:S01]  /*3cf00*/  STS.U16 [R2+0x15280], R27 ;  /* 0x0152801b02007388 */ /* 0x000fe20000000400 */
[----:B------:R-:W-:Y:S02]  /*3cf10*/  STS.U16 [R2+0x15300], R28 ;  /* 0x0153001c02007388 */ /* 0x000fe40000000400 */
        /* <DEDUP_REMOVED lines=31> */
[----:B--2---:R0:W-:Y:S04]  /*3d110*/  STS.U16 [R2+0x17080], R23 ;  /* 0x0170801702007388 */ /* 0x0041e80000000400 */
[----:B0-----:R-:W2:Y:S04]  /*3d120*/  LDL.LU R23, [R1+0x347c] ;  /* 0x00347c0001177983 */ /* 0x001ea80000300800 */
[----:B--2---:R0:W-:Y:S04]  /*3d130*/  STS.U16 [R2+0x17100], R23 ;  /* 0x0171001702007388 */ /* 0x0041e80000000400 */
[----:B0-----:R-:W2:Y:S04]  /*3d140*/  LDL.LU R23, [R1+0x3478] ;  /* 0x0034780001177983 */ /* 0x001ea80000300800 */
[----:B--2---:R0:W-:Y:S04]  /*3d150*/  STS.U16 [R2+0x17180], R23 ;  /* 0x0171801702007388 */ /* 0x0041e80000000400 */
[----:B0-----:R-:W2:Y:S04]  /*3d160*/  LDL.LU R23, [R1+0x3474] ;  /* 0x0034740001177983 */ /* 0x001ea80000300800 */
[----:B--2---:R0:W-:Y:S01]  /*3d170*/  STS.U16 [R2+0x17200], R23 ;  /* 0x0172001702007388 */ /* 0x0041e20000000400 */
[----:B---3--:R1:W-:Y:S02]  /*3d180*/  STS.U16 [R2+0x17280], R24 ;  /* 0x0172801802007388 */ /* 0x0083e40000000400 */
[----:B----4-:R2:W-:Y:S02]  /*3d190*/  STS.U16 [R2+0x17300], R25 ;  /* 0x0173001902007388 */ /* 0x0105e40000000400 */
[----:B------:R3:W-:Y:S01]  /*3d1a0*/  STS.U16 [R2+0x17380], R26 ;  /* 0x0173801a02007388 */ /* 0x0007e20000000400 */
[----:B------:R3:W-:Y:S01]  /*3d1b0*/  STS.U16 [R2+0x19000], R27 ;  /* 0x0190001b02007388 */ /* 0x0007e20000000400 */
[----:B------:R3:W-:Y:S03]  /*3d1c0*/  STS.U16 [R2+0x19080], R28 ;  /* 0x0190801c02007388 */ /* 0x0007e60000000400 */
[----:B0-----:R-:W4:Y:S01]  /*3d1d0*/  LDL.LU R23, [R1+0x3470] ;  /* 0x0034700001177983 */ /* 0x001f220000300800 */
[----:B-1----:R-:W4:Y:S02]  /*3d1e0*/  LDL.LU R24, [R1+0x346c] ;  /* 0x00346c0001187983 */ /* 0x002f240000300800 */
[----:B--2---:R-:W2:Y:S02]  /*3d1f0*/  LDL.LU R25, [R1+0x3468] ;  /* 0x0034680001197983 */ /* 0x004ea40000300800 */
[----:B---3--:R-:W3:Y:S01]  /*3d200*/  LDL.LU R26, [R1+0x3464] ;  /* 0x00346400011a7983 */ /* 0x008ee20000300800 */
[----:B------:R-:W2:Y:S01]  /*3d210*/  LDL.LU R27, [R1+0x3460] ;  /* 0x00346000011b7983 */ /* 0x000ea20000300800 */
[----:B------:R-:W2:Y:S03]  /*3d220*/  LDL.LU R28, [R1+0x345c] ;  /* 0x00345c00011c7983 */ /* 0x000ea60000300800 */
[----:B------:R0:W-:Y:S01]  /*3d230*/  STS.U16 [R2+0x19100], R29 ;  /* 0x0191001d02007388 */ /* 0x0001e20000000400 */
[----:B------:R1:W-:Y:S03]  /*3d240*/  STS.U16 [R2+0x19180], R0 ;  /* 0x0191800002007388 */ /* 0x0003e60000000400 */
[----:B0-----:R-:W2:Y:S01]  /*3d250*/  LDL.LU R29, [R1+0x3458] ;  /* 0x00345800011d7983 */ /* 0x001ea20000300800 */
[----:B-1----:R-:W3:Y:S02]  /*3d260*/  LDL.LU R0, [R1+0x3454] ;  /* 0x0034540001007983 */ /* 0x002ee40000300800 */
        /* <DEDUP_REMOVED lines=20> */
[----:B--2---:R-:W-:Y:S04]  /*3d3b0*/  STL [R1+0x336c], R29 ;  /* 0x00336c1d01007387 */ /* 0x004fe80000100800 */
[----:B---3--:R-:W-:Y:S01]  /*3d3c0*/  STS.U16 [R2+0x1f000], R0 ;  /* 0x01f0000002007388 */ /* 0x008fe20000000400 */
[----:B------:R-:W-:Y:S02]  /*3d3d0*/  STS.U16 [R2+0x1f080], R29 ;  /* 0x01f0801d02007388 */ /* 0x000fe40000000400 */
[----:B------:R-:W-:Y:S02]  /*3d3e0*/  STS.U16 [R2+0x1f100], R28 ;  /* 0x01f1001c02007388 */ /* 0x000fe40000000400 */
[----:B------:R-:W-:Y:S01]  /*3d3f0*/  STL [R1+0x3370], R28 ;  /* 0x0033701c01007387 */ /* 0x000fe20000100800 */
[----:B------:R-:W-:Y:S04]  /*3d400*/  STS.U16 [R2+0x1f180], R27 ;  /* 0x01f1801b02007388 */ /* 0x000fe80000000400 */
[----:B------:R-:W-:Y:S01]  /*3d410*/  STL [R1+0x3374], R27 ;  /* 0x0033741b01007387 */ /* 0x000fe20000100800 */
[----:B------:R-:W-:Y:S02]  /*3d420*/  STS.U16 [R2+0x1f200], R26 ;  /* 0x01f2001a02007388 */ /* 0x000fe40000000400 */
[----:B------:R-:W-:Y:S02]  /*3d430*/  STL [R1+0x3378], R26 ;  /* 0x0033781a01007387 */ /* 0x000fe40000100800 */
[----:B------:R-:W-:Y:S01]  /*3d440*/  STS.U16 [R2+0x1f280], R25 ;  /* 0x01f2801902007388 */ /* 0x000fe20000000400 */
[----:B------:R0:W-:Y:S04]  /*3d450*/  STL [R1+0x337c], R25 ;  /* 0x00337c1901007387 */ /* 0x0001e80000100800 */
[----:B0-----:R-:W2:Y:S04]  /*3d460*/  LDL.LU R25, [R1+0x1148] ;  /* 0x0011480001197983 */ /* 0x001ea80000300800 */
[----:B------:R-:W0:Y:S04]  /*3d470*/  S2R R22, SR_TID.X ;  /* 0x0000000000167919 */ /* 0x000e280000002100 */
[----:B----4-:R1:W-:Y:S04]  /*3d480*/  STS.U16 [R2+0x1f300], R24 ;  /* 0x01f3001802007388 */ /* 0x0103e80000000400 */
[----:B--2---:R0:W-:Y:S01]  /*3d490*/  STL [R1+0x3450], R25 ;  /* 0x0034501901007387 */ /* 0x0041e20000100800 */
[----:B------:R-:W2:Y:S02]  /*3d4a0*/  LDL.LU R26, [R1+0x1144] ;  /* 0x00114400011a7983 */ /* 0x000ea40000300800 */
[----:B------:R-:W3:Y:S02]  /*3d4b0*/  LDL.LU R27, [R1+0x1140] ;  /* 0x00114000011b7983 */ /* 0x000ee40000300800 */
[----:B------:R-:W4:Y:S01]  /*3d4c0*/  LDL.LU R28, [R1+0x113c] ;  /* 0x00113c00011c7983 */ /* 0x000f220000300800 */
[----:B------:R-:W2:Y:S01]  /*3d4d0*/  LDL.LU R29, [R1+0x1138] ;  /* 0x00113800011d7983 */ /* 0x000ea20000300800 */
[----:B-1----:R-:W2:Y:S02]  /*3d4e0*/  LDL.LU R2, [R1+0x1134] ;  /* 0x0011340001027983 */ /* 0x002ea40000300800 */
[----:B------:R-:W2:Y:S02]  /*3d4f0*/  LDL.LU R9, [R1+0x1130] ;  /* 0x0011300001097983 */ /* 0x000ea40000300800 */
[----:B------:R-:W2:Y:S01]  /*3d500*/  LDL.LU R13, [R1+0x104c] ;  /* 0x00104c00010d7983 */ /* 0x000ea20000300800 */
[----:B------:R-:W2:Y:S01]  /*3d510*/  LDL.LU R15, [R1+0x1048] ;  /* 0x00104800010f7983 */ /* 0x000ea20000300800 */
[----:B------:R-:W2:Y:S02]  /*3d520*/  LDL.LU R14, [R1+0x1044] ;  /* 0x00104400010e7983 */ /* 0x000ea40000300800 */
[----:B------:R-:W2:Y:S02]  /*3d530*/  LDL.LU R3, [R1+0x1040] ;  /* 0x0010400001037983 */ /* 0x000ea40000300800 */
[----:B------:R-:W2:Y:S01]  /*3d540*/  LDL.LU R4, [R1+0x103c] ;  /* 0x00103c0001047983 */ /* 0x000ea20000300800 */
[----:B------:R-:W2:Y:S01]  /*3d550*/  LDL.LU R5, [R1+0x1038] ;  /* 0x0010380001057983 */ /* 0x000ea20000300800 */
[----:B0-----:R-:W-:Y:S01]  /*3d560*/  LOP3.LUT R25, R22, 0x3f, RZ, 0xc0, !PT ;  /* 0x0000003f16197812 */ /* 0x001fe200078ec0ff */
[----:B------:R-:W2:Y:S02]  /*3d570*/  LDL.LU R6, [R1+0x1034] ;  /* 0x0010340001067983 */ /* 0x000ea40000300800 */
[----:B------:R-:W2:Y:S01]  /*3d580*/  LDL.LU R7, [R1+0x1030] ;  /* 0x0010300001077983 */ /* 0x000ea20000300800 */
[----:B------:R-:W2:Y:S01]  /*3d590*/  LDL.LU R8, [R1+0xf48] ;  /* 0x000f480001087983 */ /* 0x000ea20000300800 */
[----:B------:R-:W2:Y:S02]  /*3d5a0*/  LDL.LU R10, [R1+0xf44] ;  /* 0x000f4400010a7983 */ /* 0x000ea40000300800 */
[----:B------:R-:W2:Y:S02]  /*3d5b0*/  LDL.LU R11, [R1+0xf40] ;  /* 0x000f4000010b7983 */ /* 0x000ea40000300800 */
[----:B------:R-:W-:Y:S01]  /*3d5c0*/  IMAD.SHL.U32 R25, R25, 0x2, RZ ;  /* 0x0000000219197824 */ /* 0x000fe200078e00ff */
        /* <DEDUP_REMOVED lines=9> */
[----:B------:R0:W-:Y:S03]  /*3d660*/  STL [R1+0x3380], R24 ;  /* 0x0033801801007387 */ /* 0x0001e60000100800 */
[----:B------:R1:W-:Y:S04]  /*3d670*/  STS.U16 [R25+0x1f380], R23 ;  /* 0x01f3801719007388 */ /* 0x0003e80000000400 */
[----:B0-----:R-:W2:Y:S01]  /*3d680*/  LDL.LU R24, [R1+0x114c] ;  /* 0x00114c0001187983 */ /* 0x001ea20000300800 */
[----:B-1----:R-:W2:Y:S02]  /*3d690*/  LDL.LU R25, [R1+0x3450] ;  /* 0x0034500001197983 */ /* 0x002ea40000300800 */
[----:B------:R0:W-:Y:S02]  /*3d6a0*/  STL [R1+0x3384], R23 ;  /* 0x0033841701007387 */ /* 0x0001e40000100800 */
[----:B0-----:R-:W2:Y:S04]  /*3d6b0*/  LDL.LU R23, [R1+0xe30] ;  /* 0x000e300001177983 */ /* 0x001ea80000300800 */
[----:B--2---:R0:W-:Y:S04]  /*3d6c0*/  STL [R1+0x3444], R23 ;  /* 0x0034441701007387 */ /* 0x0041e80000100800 */
[----:B0-----:R-:W2:Y:S04]  /*3d6d0*/  LDL.LU R23, [R1+0xe34] ;  /* 0x000e340001177983 */ /* 0x001ea80000300800 */
[----:B--2---:R0:W-:Y:S04]  /*3d6e0*/  STL [R1+0x3448], R23 ;  /* 0x0034481701007387 */ /* 0x0041e80000100800 */
[----:B0-----:R-:W2:Y:S04]  /*3d6f0*/  LDL.LU R23, [R1+0xe38] ;  /* 0x000e380001177983 */ /* 0x001ea80000300800 */
[----:B------:R-:W0:Y:S02]  /*3d700*/  S2R R0, SR_TID.X ;  /* 0x0000000000007919 */ /* 0x000e240000002100 */
[----:B0-----:R-:W-:-:S05]  /*3d710*/  LOP3.LUT R0, R0, 0x3f, RZ, 0xc0, !PT ;  /* 0x0000003f00007812 */ /* 0x001fca00078ec0ff */
[----:B------:R-:W-:Y:S01]  /*3d720*/  IMAD.SHL.U32 R0, R0, 0x2, RZ ;  /* 0x0000000200007824 */ /* 0x000fe200078e00ff */
[----:B--2---:R0:W-:Y:S04]  /*3d730*/  STL [R1+0x344c], R23 ;  /* 0x00344c1701007387 */ /* 0x0041e80000100800 */
[----:B0-----:R-:W2:Y:S01]  /*3d740*/  LDL.LU R23, [R1+0xe3c] ;  /* 0x000e3c0001177983 */ /* 0x001ea20000300800 */
[----:B------:R-:W-:-:S05]  /*3d750*/  LOP3.LUT R0, R0, 0x50, RZ, 0x3c, !PT ;  /* 0x0000005000007812 */ /* 0x000fca00078e3cff */
[----:B------:R0:W-:Y:S01]  /*3d760*/  STS.U16 [R0+0x1400], R24 ;  /* 0x0014001800007388 */ /* 0x0001e20000000400 */
[----:B------:R1:W-:Y:S02]  /*3d770*/  STS.U16 [R0+0x1480], R25 ;  /* 0x0014801900007388 */ /* 0x0003e40000000400 */
[----:B------:R1:W-:Y:S02]  /*3d780*/  STS.U16 [R0+0x1500], R26 ;  /* 0x0015001a00007388 */ /* 0x0003e40000000400 */
[----:B---3--:R3:W-:Y:S01]  /*3d790*/  STS.U16 [R0+0x1580], R27 ;  /* 0x0015801b00007388 */ /* 0x0087e20000000400 */
[----:B----4-:R4:W-:Y:S01]  /*3d7a0*/  STS.U16 [R0+0x1600], R28 ;  /* 0x0016001c00007388 */ /* 0x0109e20000000400 */
[----:B------:R4:W-:Y:S03]  /*3d7b0*/  STS.U16 [R0+0x1680], R29 ;  /* 0x0016801d00007388 */ /* 0x0009e60000000400 */
[----:B0-----:R-:W2:Y:S01]  /*3d7c0*/  LDL.LU R24, [R1+0xe2c] ;  /* 0x000e2c0001187983 */ /* 0x001ea20000300800 */
[----:B-1----:R-:W2:Y:S02]  /*3d7d0*/  LDL.LU R25, [R1+0xd48] ;  /* 0x000d480001197983 */ /* 0x002ea40000300800 */
[----:B------:R-:W2:Y:S02]  /*3d7e0*/  LDL.LU R26, [R1+0xd44] ;  /* 0x000d4400011a7983 */ /* 0x000ea40000300800 */
[----:B---3--:R-:W3:Y:S01]  /*3d7f0*/  LDL.LU R27, [R1+0xd40] ;  /* 0x000d4000011b7983 */ /* 0x008ee20000300800 */
[----:B----4-:R-:W4:Y:S04]  /*3d800*/  LDL.LU R28, [R1+0xd3c] ;  /* 0x000d3c00011c7983 */ /* 0x010f280000300800 */
        /* <DEDUP_REMOVED lines=39> */
[----:B------:R1:W-:Y:S03]  /*3da80*/  STS.U16 [R0+0x7500], R22 ;  /* 0x0075001600007388 */ /* 0x0003e60000000400 */
[----:B0-----:R-:W3:Y:S01]  /*3da90*/  LDL.LU R20, [R1+0xb2c] ;  /* 0x000b2c0001147983 */ /* 0x001ee20000300800 */
[----:B-1----:R-:W3:Y:S02]  /*3daa0*/  LDL.LU R21, [R1+0xa48] ;  /* 0x000a480001157983 */ /* 0x002ee40000300800 */
[----:B------:R-:W3:Y:S01]  /*3dab0*/  LDL.LU R22, [R1+0xa44] ;  /* 0x000a440001167983 */ /* 0x000ee20000300800 */
        /* <DEDUP_REMOVED lines=115> */
[----:B------:R0:W-:Y:S04]  /*3e1f0*/  STS.U16 [R0+0x17400], R22 ;  /* 0x0174001600007388 */ /* 0x0001e80000000400 */
[----:B------:R-:W3:Y:S04]  /*3e200*/  LDL.LU R21, [R1+0x2f0] ;  /* 0x0002f00001157983 */ /* 0x000ee80000300800 */
        /* <DEDUP_REMOVED lines=38> */
[----:B------:R1:W-:Y:S02]  /*3e470*/  STS.U16 [R0+0x19580], R20 ;  /* 0x0195801400007388 */ /* 0x0003e40000000400 */
[----:B------:R1:W-:Y:S02]  /*3e480*/  STS.U16 [R0+0x19600], R21 ;  /* 0x0196001500007388 */ /* 0x0003e40000000400 */
[----:B------:R1:W-:Y:S01]  /*3e490*/  STS.U16 [R0+0x19680], R22 ;  /* 0x0196801600007388 */ /* 0x0003e20000000400 */
[----:B0-----:R-:W2:Y:S01]  /*3e4a0*/  LDL.LU R19, [R1+0x3410] ;  /* 0x0034100001137983 */ /* 0x001ea20000300800 */
[----:B-1----:R-:W2:Y:S02]  /*3e4b0*/  LDL.LU R20, [R1+0x340c] ;  /* 0x00340c0001147983 */ /* 0x002ea40000300800 */
[----:B------:R-:W2:Y:S02]  /*3e4c0*/  LDL.LU R21, [R1+0x3408] ;  /* 0x0034080001157983 */ /* 0x000ea40000300800 */
[----:B------:R-:W2:Y:S01]  /*3e4d0*/  LDL.LU R22, [R1+0x3404] ;  /* 0x0034040001167983 */ /* 0x000ea20000300800 */
        /* <DEDUP_REMOVED lines=18> */
[----:B----4-:R-:W-:-:S02]  /*3e600*/  LOP3.LUT R13, R3, 0x3f, RZ, 0xc0, !PT ;  /* 0x0000003f030d7812 */ /* 0x010fc400078ec0ff */
[----:B--2---:R-:W-:Y:S04]  /*3e610*/  STL [R1+0x3388], R22 ;  /* 0x0033881601007387 */ /* 0x004fe80000100800 */
[----:B------:R-:W-:Y:S01]  /*3e620*/  STS.U16 [R0+0x1f400], R22 ;  /* 0x01f4001600007388 */ /* 0x000fe20000000400 */
[----:B------:R-:W-:Y:S02]  /*3e630*/  STL [R1+0x338c], R21 ;  /* 0x00338c1501007387 */ /* 0x000fe40000100800 */
[----:B------:R-:W-:Y:S02]  /*3e640*/  STS.U16 [R0+0x1f480], R21 ;  /* 0x01f4801500007388 */ /* 0x000fe40000000400 */
[----:B------:R-:W-:Y:S01]  /*3e650*/  STL [R1+0x3390], R20 ;  /* 0x0033901401007387 */ /* 0x000fe20000100800 */
[----:B------:R-:W-:Y:S04]  /*3e660*/  STS.U16 [R0+0x1f500], R20 ;  /* 0x01f5001400007388 */ /* 0x000fe80000000400 */
[----:B------:R-:W-:Y:S01]  /*3e670*/  STL [R1+0x3394], R19 ;  /* 0x0033941301007387 */ /* 0x000fe20000100800 */
[----:B------:R0:W-:Y:S02]  /*3e680*/  STS.U16 [R0+0x1f580], R19 ;  /* 0x01f5801300007388 */ /* 0x0001e40000000400 */
[----:B------:R-:W-:Y:S02]  /*3e690*/  STL [R1+0x3398], R18 ;  /* 0x0033981201007387 */ /* 0x000fe40000100800 */
[----:B------:R1:W-:Y:S01]  /*3e6a0*/  STS.U16 [R0+0x1f600], R18 ;  /* 0x01f6001200007388 */ /* 0x0003e20000000400 */
[----:B0-----:R-:W2:Y:S01]  /*3e6b0*/  LDL.LU R19, [R1+0x112c] ;  /* 0x00112c0001137983 */ /* 0x001ea20000300800 */
[----:B------:R-:W4:Y:S02]  /*3e6c0*/  LDL.LU R20, [R1+0x1128] ;  /* 0x0011280001147983 */ /* 0x000f240000300800 */
[----:B-1----:R-:W4:Y:S02]  /*3e6d0*/  LDL.LU R0, [R1+0x1124] ;  /* 0x0011240001007983 */ /* 0x002f240000300800 */
        /* <DEDUP_REMOVED lines=8> */
[----:B------:R-:W4:Y:S02]  /*3e760*/  LDL.LU R29, [R1+0x1020] ;  /* 0x00102000011d7983 */ /* 0x000f240000300800 */
[----:B------:R-:W-:Y:S01]  /*3e770*/  IMAD.SHL.U32 R18, R9, 0x2, RZ ;  /* 0x0000000209127824 */ /* 0x000fe200078e00ff */
[----:B------:R-:W4:Y:S01]  /*3e780*/  LDL.LU R2, [R1+0x101c] ;  /* 0x00101c0001027983 */ /* 0x000f220000300800 */
[----:B------:R-:W4:Y:S02]  /*3e790*/  LDL.LU R15, [R1+0x1018] ;  /* 0x00101800010f7983 */ /* 0x000f240000300800 */
[----:B------:R-:W4:Y:S02]  /*3e7a0*/  LDL.LU R14, [R1+0x1014] ;  /* 0x00101400010e7983 */ /* 0x000f240000300800 */
[----:B------:R-:W-:Y:S01]  /*3e7b0*/  IMAD.SHL.U32 R21, R13, 0x2, RZ ;  /* 0x000000020d157824 */ /* 0x000fe200078e00ff */
[----:B------:R-:W4:Y:S01]  /*3e7c0*/  LDL.LU R4, [R1+0x1010] ;  /* 0x0010100001047983 */ /* 0x000f220000300800 */
[----:B------:R-:W4:Y:S01]  /*3e7d0*/  LDL.LU R5, [R1+0xf28] ;  /* 0x000f280001057983 */ /* 0x000f220000300800 */
[----:B------:R-:W-:Y:S01]  /*3e7e0*/  LOP3.LUT R18, R18, 0x50, RZ, 0x3c, !PT ;  /* 0x0000005012127812 */ /* 0x000fe200078e3cff */
[----:B------:R-:W4:Y:S01]  /*3e7f0*/  LDL.LU R6, [R1+0xf24] ;  /* 0x000f240001067983 */ /* 0x000f220000300800 */
[----:B------:R-:W4:Y:S01]  /*3e800*/  LDL.LU R7, [R1+0xf20] ;  /* 0x000f200001077983 */ /* 0x000f220000300800 */
[----:B------:R-:W4:Y:S01]  /*3e810*/  LDL.LU R8, [R1+0xf1c] ;  /* 0x000f1c0001087983 */ /* 0x000f220000300800 */
[----:B------:R-:W-:Y:S01]  /*3e820*/  LOP3.LUT R21, R21, 0x60, RZ, 0x3c, !PT ;  /* 0x0000006015157812 */ /* 0x000fe200078e3cff */
[----:B------:R-:W4:Y:S01]  /*3e830*/  LDL.LU R9, [R1+0xf18] ;  /* 0x000f180001097983 */ /* 0x000f220000300800 */
[----:B------:R-:W4:Y:S04]  /*3e840*/  LDL.LU R10, [R1+0xf14] ;  /* 0x000f1400010a7983 */ /* 0x000f280000300800 */
[----:B------:R-:W-:Y:S01]  /*3e850*/  STS.U16 [R18+0x1f680], R17 ;  /* 0x01f6801112007388 */ /* 0x000fe20000000400 */
[----:B------:R-:W4:Y:S02]  /*3e860*/  LDL.LU R11, [R1+0xf10] ;  /* 0x000f1000010b7983 */ /* 0x000f240000300800 */
[----:B---3--:R-:W-:Y:S02]  /*3e870*/  STS.U16 [R18+0x1f700], R16 ;  /* 0x01f7001012007388 */ /* 0x008fe40000000400 */
[----:B------:R-:W-:Y:S01]  /*3e880*/  STL [R1+0x339c], R17 ;  /* 0x00339c1101007387 */ /* 0x000fe20000100800 */
[----:B------:R-:W-:Y:S04]  /*3e890*/  STS.U16 [R18+0x1f780], R12 ;  /* 0x01f7800c12007388 */ /* 0x000fe80000000400 */
[----:B------:R-:W-:Y:S01]  /*3e8a0*/  STL [R1+0x33f4], R13 ;  /* 0x0033f40d01007387 */ /* 0x000fe20000100800 */
[----:B------:R-:W-:Y:S02]  /*3e8b0*/  STL [R1+0x33a0], R16 ;  /* 0x0033a01001007387 */ /* 0x000fe40000100800 */
[----:B------:R-:W-:Y:S01]  /*3e8c0*/  STL [R1+0x33a4], R12 ;  /* 0x0033a40c01007387 */ /* 0x000fe20000100800 */
[----:B--2---:R-:W-:Y:S01]  /*3e8d0*/  STS.U16 [R21+0x1800], R19 ;  /* 0x0018001315007388 */ /* 0x004fe20000000400 */
[----:B----4-:R-:W-:Y:S03]  /*3e8e0*/  STS.U16 [R21+0x1880], R20 ;  /* 0x0018801415007388 */ /* 0x010fe60000000400 */
[----:B------:R0:W-:Y:S01]  /*3e8f0*/  STS.U16 [R21+0x1900], R0 ;  /* 0x0019000015007388 */ /* 0x0001e20000000400 */
[----:B------:R1:W-:Y:S03]  /*3e900*/  STS.U16 [R21+0x1980], R3 ;  /* 0x0019800315007388 */ /* 0x0003e60000000400 */
[----:B0-----:R-:W2:Y:S01]  /*3e910*/  LDL.LU R0, [R1+0xf0c] ;  /* 0x000f0c0001007983 */ /* 0x001ea20000300800 */
[----:B-1----:R-:W3:Y:S02]  /*3e920*/  LDL.LU R3, [R1+0xe28] ;  /* 0x000e280001037983 */ /* 0x002ee40000300800 */
[----:B------:R-:W4:Y:S01]  /*3e930*/  LDL.LU R12, [R1+0xe20] ;  /* 0x000e2000010c7983 */ /* 0x000f220000300800 */
        /* <DEDUP_REMOVED lines=19> */
[----:B----4-:R0:W-:Y:S04]  /*3ea70*/  STL [R1+0x3400], R12 ;  /* 0x0034000c01007387 */ /* 0x0101e80000100800 */
        /* <DEDUP_REMOVED lines=25> */
[----:B--2---:R0:W-:Y:S01]  /*3ec10*/  STS.U16 [R21+0x5b80], R0 ;  /* 0x005b800015007388 */ /* 0x0041e20000000400 */
[----:B------:R-:W2:Y:S02]  /*3ec20*/  LDL.LU R9, [R1+0xb1c] ;  /* 0x000b1c0001097983 */ /* 0x000ea40000300800 */
[----:B---3--:R1:W-:Y:S01]  /*3ec30*/  STS.U16 [R21+0x7800], R3 ;  /* 0x0078000315007388 */ /* 0x0083e20000000400 */
[----:B0-----:R-:W3:Y:S01]  /*3ec40*/  LDL.LU R0, [R1+0xb18] ;  /* 0x000b180001007983 */ /* 0x001ee20000300800 */
[----:B-1----:R-:W2:Y:S03]  /*3ec50*/  LDL.LU R3, [R1+0xb14] ;  /* 0x000b140001037983 */ /* 0x002ea60000300800 */
[----:B----4-:R0:W-:Y:S04]  /*3ec60*/  STS.U16 [R21+0x7880], R12 ;  /* 0x0078800c15007388 */ /* 0x0101e80000000400 */
[----:B0-----:R-:W4:Y:S04]  /*3ec70*/  LDL.LU R12, [R1+0x3400] ;  /* 0x00340000010c7983 */ /* 0x001f280000300800 */
[----:B----4-:R-:W-:Y:S01]  /*3ec80*/  STS.U16 [R21+0x7900], R12 ;  /* 0x0079000c15007388 */ /* 0x010fe20000000400 */
[----:B------:R-:W-:Y:S02]  /*3ec90*/  STS.U16 [R21+0x7980], R16 ;  /* 0x0079801015007388 */ /* 0x000fe40000000400 */
[----:B------:R-:W-:Y:S02]  /*3eca0*/  STS.U16 [R21+0x7a00], R13 ;  /* 0x007a000d15007388 */ /* 0x000fe40000000400 */
[----:B------:R-:W-:Y:S01]  /*3ecb0*/  STS.U16 [R21+0x7a80], R17 ;  /* 0x007a801115007388 */ /* 0x000fe20000000400 */
[----:B------:R-:W-:Y:S01]  /*3ecc0*/  STS.U16 [R21+0x7b00], R18 ;  /* 0x007b001215007388 */ /* 0x000fe20000000400 */
[----:B------:R-:W-:Y:S02]  /*3ecd0*/  STS.U16 [R21+0x7b80], R19 ;  /* 0x007b801315007388 */ /* 0x000fe40000000400 */
[----:B------:R0:W-:Y:S02]  /*3ece0*/  STS.U16 [R21+0x9800], R10 ;  /* 0x0098000a15007388 */ /* 0x0001e40000000400 */
[----:B------:R1:W-:Y:S01]  /*3ecf0*/  STS.U16 [R21+0x9880], R11 ;  /* 0x0098800b15007388 */ /* 0x0003e20000000400 */
[----:B0-----:R-:W4:Y:S01]  /*3ed00*/  LDL.LU R10, [R1+0xb10] ;  /* 0x000b1000010a7983 */ /* 0x001f220000300800 */
[----:B-1----:R-:W4:Y:S02]  /*3ed10*/  LDL.LU R11, [R1+0xb0c] ;  /* 0x000b0c00010b7983 */ /* 0x002f240000300800 */
        /* <DEDUP_REMOVED lines=18> */
[----:B--2---:R-:W-:Y:S02]  /*3ee40*/  STS.U16 [R21+0xd980], R9 ;  /* 0x00d9800915007388 */ /* 0x004fe40000000400 */
[----:B---3--:R-:W-:Y:S02]  /*3ee50*/  STS.U16 [R21+0xda00], R0 ;  /* 0x00da000015007388 */ /* 0x008fe40000000400 */
[----:B------:R-:W-:Y:S01]  /*3ee60*/  STS.U16 [R21+0xda80], R3 ;  /* 0x00da800315007388 */ /* 0x000fe20000000400 */
[----:B----4-:R0:W-:Y:S04]  /*3ee70*/  STL [R1+0x33fc], R12 ;  /* 0x0033fc0c01007387 */ /* 0x0101e80000100800 */
        /* <DEDUP_REMOVED lines=30> */
[----:B--2---:R0:W-:Y:S04]  /*3f060*/  STS.U16 [R21+0xf800], R12 ;  /* 0x00f8000c15007388 */ /* 0x0041e80000000400 */
[----:B0-----:R-:W2:Y:S04]  /*3f070*/  LDL.LU R12, [R1+0x33fc] ;  /* 0x0033fc00010c7983 */ /* 0x001ea80000300800 */
[----:B--2---:R-:W-:Y:S01]  /*3f080*/  STS.U16 [R21+0xf880], R12 ;  /* 0x00f8800c15007388 */ /* 0x004fe20000000400 */
[----:B---3--:R-:W-:Y:S02]  /*3f090*/  STS.U16 [R21+0xf900], R16 ;  /* 0x00f9001015007388 */ /* 0x008fe40000000400 */
[----:B----4-:R-:W-:Y:S02]  /*3f0a0*/  STS.U16 [R21+0xf980], R13 ;  /* 0x00f9800d15007388 */ /* 0x010fe40000000400 */
[----:B------:R-:W-:Y:S01]  /*3f0b0*/  STS.U16 [R21+0xfa00], R17 ;  /* 0x00fa001115007388 */ /* 0x000fe20000000400 */
[----:B------:R-:W-:Y:S01]  /*3f0c0*/  STS.U16 [R21+0xfa80], R18 ;  /* 0x00fa801215007388 */ /* 0x000fe20000000400 */
[----:B------:R0:W-:Y:S02]  /*3f0d0*/  STS.U16 [R21+0xfb00], R0 ;  /* 0x00fb000015007388 */ /* 0x0001e40000000400 */
[----:B------:R1:W-:Y:S01]  /*3f0e0*/  STS.U16 [R21+0xfb80], R3 ;  /* 0x00fb800315007388 */ /* 0x0003e20000000400 */
[----:B0-----:R-:W2:Y:S01]  /*3f0f0*/  LDL.LU R0, [R1+0x714] ;  /* 0x0007140001007983 */ /* 0x001ea20000300800 */
[----:B-1----:R-:W3:Y:S02]  /*3f100*/  LDL.LU R3, [R1+0x710] ;  /* 0x0007100001037983 */ /* 0x002ee40000300800 */
[----:B------:R-:W4:Y:S02]  /*3f110*/  LDL.LU R13, [R1+0x428] ;  /* 0x00042800010d7983 */ /* 0x000f240000300800 */
        /* <DEDUP_REMOVED lines=28> */
[----:B------:R0:W-:Y:S04]  /*3f2e0*/  STS.U16 [R21+0x15980], R10 ;  /* 0x0159800a15007388 */ /* 0x0001e80000000400 */
[----:B------:R-:W4:Y:S01]  /*3f2f0*/  LDL.LU R9, [R1+0x2e0] ;  /* 0x0002e00001097983 */ /* 0x000f220000300800 */
[----:B------:R1:W-:Y:S02]  /*3f300*/  STS.U16 [R21+0x15a00], R11 ;  /* 0x015a000b15007388 */ /* 0x0003e40000000400 */
[----:B--2---:R2:W-:Y:S02]  /*3f310*/  STS.U16 [R21+0x15a80], R0 ;  /* 0x015a800015007388 */ /* 0x0045e40000000400 */
[----:B---3--:R3:W-:Y:S01]  /*3f320*/  STS.U16 [R21+0x15b00], R3 ;  /* 0x015b000315007388 */ /* 0x0087e20000000400 */
[----:B0-----:R-:W4:Y:S01]  /*3f330*/  LDL.LU R10, [R1+0x2dc] ;  /* 0x0002dc00010a7983 */ /* 0x001f220000300800 */
[----:B-1----:R-:W4:Y:S02]  /*3f340*/  LDL.LU R11, [R1+0x2d8] ;  /* 0x0002d800010b7983 */ /* 0x002f240000300800 */
[----:B--2---:R-:W2:Y:S01]  /*3f350*/  LDL.LU R0, [R1+0x2d4] ;  /* 0x0002d40001007983 */ /* 0x004ea20000300800 */
[----:B---3--:R-:W2:Y:S01]  /*3f360*/  LDL.LU R3, [R1+0x2d0] ;  /* 0x0002d00001037983 */ /* 0x008ea20000300800 */
        /* <DEDUP_REMOVED lines=15> */
[----:B----4-:R0:W-:Y:S04]  /*3f460*/  STS.U16 [R21+0x15b80], R13 ;  /* 0x015b800d15007388 */ /* 0x0101e80000000400 */
[----:B0-----:R-:W4:Y:S04]  /*3f470*/  LDL.LU R13, [R1+0x33f8] ;  /* 0x0033f800010d7983 */ /* 0x001f280000300800 */
[----:B----4-:R0:W-:Y:S01]  /*3f480*/  STS.U16 [R21+0x17800], R13 ;  /* 0x0178000d15007388 */ /* 0x0101e20000000400 */
[----:B------:R1:W-:Y:S02]  /*3f490*/  STS.U16 [R21+0x17880], R4 ;  /* 0x0178800415007388 */ /* 0x0003e40000000400 */
[----:B------:R4:W-:Y:S02]  /*3f4a0*/  STS.U16 [R21+0x17900], R5 ;  /* 0x0179000515007388 */ /* 0x0009e40000000400 */
[----:B------:R2:W-:Y:S01]  /*3f4b0*/  STS.U16 [R21+0x17980], R6 ;  /* 0x0179800615007388 */ /* 0x0005e20000000400 */
[----:B------:R2:W-:Y:S01]  /*3f4c0*/  STS.U16 [R21+0x17a00], R15 ;  /* 0x017a000f15007388 */ /* 0x0005e20000000400 */
[----:B------:R2:W-:Y:S03]  /*3f4d0*/  STS.U16 [R21+0x17a80], R14 ;  /* 0x017a800e15007388 */ /* 0x0005e60000000400 */
[----:B0-----:R-:W3:Y:S01]  /*3f4e0*/  LDL.LU R13, [R1+0x33f4] ;  /* 0x0033f400010d7983 */ /* 0x001ee20000300800 */
[----:B-1----:R-:W3:Y:S02]  /*3f4f0*/  LDL.LU R4, [R1+0x33f0] ;  /* 0x0033f00001047983 */ /* 0x002ee40000300800 */
[----:B----4-:R-:W4:Y:S02]  /*3f500*/  LDL.LU R5, [R1+0x33ec] ;  /* 0x0033ec0001057983 */ /* 0x010f240000300800 */
[----:B--2---:R-:W2:Y:S01]  /*3f510*/  LDL.LU R6, [R1+0x33e8] ;  /* 0x0033e80001067983 */ /* 0x004ea20000300800 */
[----:B------:R-:W2:Y:S01]  /*3f520*/  LDL.LU R15, [R1+0xa8] ;  /* 0x0000a800010f7983 */ /* 0x000ea20000300800 */
[----:B------:R-:W2:Y:S03]  /*3f530*/  LDL.LU R14, [R1+0xa4] ;  /* 0x0000a400010e7983 */ /* 0x000ea60000300800 */
[----:B------:R0:W-:Y:S01]  /*3f540*/  STS.U16 [R21+0x17b00], R7 ;  /* 0x017b000715007388 */ /* 0x0001e20000000400 */
[----:B------:R1:W-:Y:S02]  /*3f550*/  STS.U16 [R21+0x17b80], R8 ;  /* 0x017b800815007388 */ /* 0x0003e40000000400 */
[----:B------:R1:W-:Y:S02]  /*3f560*/  STS.U16 [R21+0x19800], R9 ;  /* 0x0198000915007388 */ /* 0x0003e40000000400 */
[----:B------:R1:W-:Y:S01]  /*3f570*/  STS.U16 [R21+0x19880], R10 ;  /* 0x0198800a15007388 */ /* 0x0003e20000000400 */
[----:B------:R1:W-:Y:S01]  /*3f580*/  STS.U16 [R21+0x19900], R11 ;  /* 0x0199000b15007388 */ /* 0x0003e20000000400 */
[----:B------:R1:W-:Y:S03]  /*3f590*/  STS.U16 [R21+0x19980], R0 ;  /* 0x0199800015007388 */ /* 0x0003e60000000400 */
[----:B0-----:R-:W2:Y:S01]  /*3f5a0*/  LDL.LU R7, [R1+0x33e4] ;  /* 0x0033e40001077983 */ /* 0x001ea20000300800 */
[----:B-1----:R-:W2:Y:S03]  /*3f5b0*/  LDL.LU R8, [R1+0x33e0] ;  /* 0x0033e00001087983 */ /* 0x002ea60000300800 */
[----:B------:R-:W2:Y:S01]  /*3f5c0*/  LDL.LU R9, [R1+0x33dc] ;  /* 0x0033dc0001097983 */ /* 0x000ea20000300800 */
[----:B------:R-:W2:Y:S03]  /*3f5d0*/  LDL.LU R10, [R1+0x33d8] ;  /* 0x0033d800010a7983 */ /* 0x000ea60000300800 */
[----:B------:R-:W2:Y:S01]  /*3f5e0*/  LDL.LU R11, [R1+0x33d4] ;  /* 0x0033d400010b7983 */ /* 0x000ea20000300800 */
[----:B------:R-:W2:Y:S03]  /*3f5f0*/  LDL.LU R0, [R1+0x33d0] ;  /* 0x0033d00001007983 */ /* 0x000ea60000300800 */
[----:B------:R0:W-:Y:S04]  /*3f600*/  STS.U16 [R21+0x19a00], R3 ;  /* 0x019a000315007388 */ /* 0x0001e80000000400 */
[----:B0-----:R-:W2:Y:S01]  /*3f610*/  LDL.LU R3, [R1+0x33cc] ;  /* 0x0033cc0001037983 */ /* 0x001ea20000300800 */
[----:B------:R-:W-:Y:S02]  /*3f620*/  STS.U16 [R21+0x19a80], R12 ;  /* 0x019a800c15007388 */ /* 0x000fe40000000400 */
[----:B------:R-:W-:Y:S02]  /*3f630*/  STS.U16 [R21+0x19b00], R16 ;  /* 0x019b001015007388 */ /* 0x000fe40000000400 */
[----:B------:R-:W-:Y:S01]  /*3f640*/  STS.U16 [R21+0x19b80], R17 ;  /* 0x019b801115007388 */ /* 0x000fe20000000400 */
[----:B------:R-:W-:Y:S01]  /*3f650*/  STS.U16 [R21+0x1b800], R18 ;  /* 0x01b8001215007388 */ /* 0x000fe20000000400 */
[----:B------:R-:W-:Y:S02]  /*3f660*/  STS.U16 [R21+0x1b880], R19 ;  /* 0x01b8801315007388 */ /* 0x000fe40000000400 */
[----:B------:R-:W-:Y:S02]  /*3f670*/  STS.U16 [R21+0x1b900], R20 ;  /* 0x01b9001415007388 */ /* 0x000fe40000000400 */
[----:B------:R0:W-:Y:S01]  /*3f680*/  STS.U16 [R21+0x1b980], R22 ;  /* 0x01b9801615007388 */ /* 0x0001e20000000400 */
[----:B------:R1:W-:Y:S01]  /*3f690*/  STS.U16 [R21+0x1ba00], R23 ;  /* 0x01ba001715007388 */ /* 0x0003e20000000400 */
[----:B------:R1:W-:Y:S02]  /*3f6a0*/  STS.U16 [R21+0x1ba80], R24 ;  /* 0x01ba801815007388 */ /* 0x0003e40000000400 */
[----:B------:R-:W-:Y:S02]  /*3f6b0*/  STS.U16 [R21+0x1bb00], R25 ;  /* 0x01bb001915007388 */ /* 0x000fe40000000400 */
[----:B------:R-:W-:Y:S01]  /*3f6c0*/  STS.U16 [R21+0x1bb80], R26 ;  /* 0x01bb801a15007388 */ /* 0x000fe20000000400 */
[----:B------:R-:W-:Y:S01]  /*3f6d0*/  STS.U16 [R21+0x1d800], R27 ;  /* 0x01d8001b15007388 */ /* 0x000fe20000000400 */
[----:B------:R-:W-:Y:S02]  /*3f6e0*/  STS.U16 [R21+0x1d880], R28 ;  /* 0x01d8801c15007388 */ /* 0x000fe40000000400 */
[----:B------:R-:W-:Y:S02]  /*3f6f0*/  STS.U16 [R21+0x1d900], R29 ;  /* 0x01d9001d15007388 */ /* 0x000fe40000000400 */
[----:B------:R-:W-:Y:S01]  /*3f700*/  STS.U16 [R21+0x1d980], R2 ;  /* 0x01d9800215007388 */ /* 0x000fe20000000400 */
[----:B0-----:R-:W4:Y:S01]  /*3f710*/  LDL.LU R22, [R1+0x110c] ;  /* 0x00110c0001167983 */ /* 0x001f220000300800 */
[----:B-1----:R-:W4:Y:S02]  /*3f720*/  LDL.LU R23, [R1+0x1108] ;  /* 0x0011080001177983 */ /* 0x002f240000300800 */
[----:B------:R-:W4:Y:S01]  /*3f730*/  LDL.LU R24, [R1+0x1104] ;  /* 0x0011040001187983 */ /* 0x000f220000300800 */
[----:B--2---:R0:W-:Y:S01]  /*3f740*/  STS.U16 [R21+0x1da00], R3 ;  /* 0x01da000315007388 */ /* 0x0041e20000000400 */
[----:B------:R1:W-:Y:S03]  /*3f750*/  STS.U16 [R21+0x1da80], R0 ;  /* 0x01da800015007388 */ /* 0x0003e60000000400 */
[----:B0-----:R-:W2:Y:S01]  /*3f760*/  LDL.LU R3, [R1+0x1100] ;  /* 0x0011000001037983 */ /* 0x001ea20000300800 */
[----:B-1----:R-:W2:Y:S02]  /*3f770*/  LDL.LU R0, [R1+0x10fc] ;  /* 0x0010fc0001007983 */ /* 0x002ea40000300800 */
[----:B------:R0:W-:Y:S02]  /*3f780*/  STS.U16 [R21+0x1db00], R15 ;  /* 0x01db000f15007388 */ /* 0x0001e40000000400 */
[----:B------:R-:W2:Y:S02]  /*3f790*/  LDL.LU R25, [R1+0x10f8] ;  /* 0x0010f80001197983 */ /* 0x000ea40000300800 */
[----:B---3--:R-:W-:Y:S01]  /*3f7a0*/  IMAD.SHL.U32 R13, R13, 0x2, RZ ;  /* 0x000000020d0d7824 */ /* 0x008fe200078e00ff */
[----:B------:R1:W-:Y:S04]  /*3f7b0*/  STS.U16 [R21+0x1db80], R14 ;  /* 0x01db800e15007388 */ /* 0x0003e80000000400 */
[----:B------:R-:W3:Y:S01]  /*3f7c0*/  LDL.LU R26, [R1+0x10f4] ;  /* 0x0010f400011a7983 */ /* 0x000ee20000300800 */
[----:B------:R-:W3:Y:S02]  /*3f7d0*/  LDL.LU R27, [R1+0x10f0] ;  /* 0x0010f000011b7983 */ /* 0x000ee40000300800 */
[----:B------:R-:W-:Y:S02]  /*3f7e0*/  STS.U16 [R21+0x1f800], R11 ;  /* 0x01f8000b15007388 */ /* 0x000fe40000000400 */
[----:B------:R-:W3:Y:S01]  /*3f7f0*/  LDL.LU R28, [R1+0x100c] ;  /* 0x00100c00011c7983 */ /* 0x000ee20000300800 */
[----:B------:R-:W-:Y:S04]  /*3f800*/  STS.U16 [R21+0x1f880], R10 ;  /* 0x01f8800a15007388 */ /* 0x000fe80000000400 */
[----:B------:R-:W3:Y:S01]  /*3f810*/  LDL.LU R29, [R1+0x1008] ;  /* 0x00100800011d7983 */ /* 0x000ee20000300800 */
[----:B------:R-:W-:Y:S02]  /*3f820*/  STS.U16 [R21+0x1f900], R9 ;  /* 0x01f9000915007388 */ /* 0x000fe40000000400 */
[----:B------:R-:W3:Y:S02]  /*3f830*/  LDL.LU R2, [R1+0x1004] ;  /* 0x0010040001027983 */ /* 0x000ee40000300800 */
[----:B------:R-:W-:Y:S01]  /*3f840*/  STS.U16 [R21+0x1f980], R8 ;  /* 0x01f9800815007388 */ /* 0x000fe20000000400 */
[----:B------:R-:W-:Y:S01]  /*3f850*/  LOP3.LUT R13, R13, 0x70, RZ, 0x3c, !PT ;  /* 0x000000700d0d7812 */ /* 0x000fe200078e3cff */
[----:B0-----:R-:W3:Y:S04]  /*3f860*/  LDL.LU R15, [R1+0x1000] ;  /* 0x00100000010f7983 */ /* 0x001ee80000300800 */
[----:B------:R-:W-:Y:S01]  /*3f870*/  STS.U16 [R21+0x1fa00], R7 ;  /* 0x01fa000715007388 */ /* 0x000fe20000000400 */
[----:B-1----:R-:W3:Y:S02]  /*3f880*/  LDL.LU R14, [R1+0xffc] ;  /* 0x000ffc00010e7983 */ /* 0x002ee40000300800 */
[----:B------:R-:W-:Y:S02]  /*3f890*/  STS.U16 [R21+0x1fa80], R6 ;  /* 0x01fa800615007388 */ /* 0x000fe40000000400 */
[----:B------:R-:W-:Y:S01]  /*3f8a0*/  STL [R1+0x33a8], R11 ;  /* 0x0033a80b01007387 */ /* 0x000fe20000100800 */
[----:B----4-:R-:W-:Y:S04]  /*3f8b0*/  STS.U16 [R21+0x1fb00], R5 ;  /* 0x01fb000515007388 */ /* 0x010fe80000000400 */
[----:B------:R-:W-:Y:S01]  /*3f8c0*/  STL [R1+0x33ac], R10 ;  /* 0x0033ac0a01007387 */ /* 0x000fe20000100800 */
[----:B------:R-:W-:Y:S02]  /*3f8d0*/  STS.U16 [R21+0x1fb80], R4 ;  /* 0x01fb800415007388 */ /* 0x000fe40000000400 */
[----:B------:R-:W-:Y:S02]  /*3f8e0*/  STL [R1+0x33b0], R9 ;  /* 0x0033b00901007387 */ /* 0x000fe40000100800 */
[----:B------:R-:W-:Y:S01]  /*3f8f0*/  STS.U16 [R13+0x1c00], R22 ;  /* 0x001c00160d007388 */ /* 0x000fe20000000400 */
[----:B------:R-:W-:Y:S04]  /*3f900*/  STL [R1+0x33b4], R8 ;  /* 0x0033b40801007387 */ /* 0x000fe80000100800 */
[----:B------:R-:W-:Y:S01]  /*3f910*/  STS.U16 [R13+0x1c80], R23 ;  /* 0x001c80170d007388 */ /* 0x000fe20000000400 */
[----:B------:R-:W-:Y:S02]  /*3f920*/  STL [R1+0x33b8], R7 ;  /* 0x0033b80701007387 */ /* 0x000fe40000100800 */
[----:B------:R-:W-:Y:S02]  /*3f930*/  STS.U16 [R13+0x1d00], R24 ;  /* 0x001d00180d007388 */ /* 0x000fe40000000400 */
[----:B------:R-:W-:Y:S01]  /*3f940*/  STL [R1+0x33bc], R6 ;  /* 0x0033bc0601007387 */ /* 0x000fe20000100800 */
[----:B--2---:R0:W-:Y:S01]  /*3f950*/  STS.U16 [R13+0x1d80], R3 ;  /* 0x001d80030d007388 */ /* 0x0041e20000000400 */
[----:B------:R1:W-:Y:S03]  /*3f960*/  STS.U16 [R13+0x1e00], R0 ;  /* 0x001e00000d007388 */ /* 0x0003e60000000400 */
[----:B0-----:R-:W2:Y:S01]  /*3f970*/  LDL.LU R3, [R1+0xff8] ;  /* 0x000ff80001037983 */ /* 0x001ea20000300800 */
[----:B-1----:R-:W4:Y:S02]  /*3f980*/  LDL.LU R0, [R1+0xff4] ;  /* 0x000ff40001007983 */ /* 0x002f240000300800 */
[----:B------:R-:W2:Y:S02]  /*3f990*/  LDL.LU R4, [R1+0xf08] ;  /* 0x000f080001047983 */ /* 0x000ea40000300800 */
[----:B------:R-:W-:Y:S01]  /*3f9a0*/  STS.U16 [R13+0x1e80], R25 ;  /* 0x001e80190d007388 */ /* 0x000fe20000000400 */
[----:B---3--:R-:W-:Y:S01]  /*3f9b0*/  STS.U16 [R13+0x1f00], R26 ;  /* 0x001f001a0d007388 */ /* 0x008fe20000000400 */
        /* <DEDUP_REMOVED lines=34> */
[----:B----4-:R1:W-:Y:S01]  /*3fbe0*/  STS.U16 [R13+0x3f00], R0 ;  /* 0x003f00000d007388 */ /* 0x0103e20000000400 */
        /* <DEDUP_REMOVED lines=23> */
[----:B0-----:R-:W2:Y:S01]  /*3fd60*/  LDL.LU R15, [R1+0xbf8] ;  /* 0x000bf800010f7983 */ /* 0x001ea20000300800 */
[----:B-1----:R-:W3:Y:S02]  /*3fd70*/  LDL.LU R14, [R1+0xbf4] ;  /* 0x000bf400010e7983 */ /* 0x002ee40000300800 */
[----:B------:R-:W2:Y:S02]  /*3fd80*/  LDL.LU R4, [R1+0xbec] ;  /* 0x000bec0001047983 */ /* 0x000ea40000300800 */
[----:B------:R-:W-:Y:S01]  /*3fd90*/  STS.U16 [R13+0x9d80], R24 ;  /* 0x009d80180d007388 */ /* 0x000fe20000000400 */
[----:B------:R-:W-:Y:S01]  /*3fda0*/  STS.U16 [R13+0x9e00], R25 ;  /* 0x009e00190d007388 */ /* 0x000fe20000000400 */
[----:B------:R-:W-:Y:S02]  /*3fdb0*/  STS.U16 [R13+0x9e80], R26 ;  /* 0x009e801a0d007388 */ /* 0x000fe40000000400 */
[----:B------:R-:W-:Y:S02]  /*3fdc0*/  STS.U16 [R13+0x9f00], R27 ;  /* 0x009f001b0d007388 */ /* 0x000fe40000000400 */
[----:B------:R-:W-:Y:S01]  /*3fdd0*/  STS.U16 [R13+0x9f80], R28 ;  /* 0x009f801c0d007388 */ /* 0x000fe20000000400 */
[----:B------:R-:W-:Y:S01]  /*3fde0*/  STS.U16 [R13+0xbc00], R29 ;  /* 0x00bc001d0d007388 */ /* 0x000fe20000000400 */
[----:B------:R-:W-:Y:S02]  /*3fdf0*/  STS.U16 [R13+0xbc80], R2 ;  /* 0x00bc80020d007388 */ /* 0x000fe40000000400 */
[----:B----4-:R-:W-:Y:S02]  /*3fe00*/  STS.U16 [R13+0xbd00], R3 ;  /* 0x00bd00030d007388 */ /* 0x010fe40000000400 */
[----:B------:R-:W-:Y:S01]  /*3fe10*/  STS.U16 [R13+0xbd80], R0 ;  /* 0x00bd80000d007388 */ /* 0x000fe20000000400 */
        /* <DEDUP_REMOVED lines=52> */
[----:B-1----:R-:W4:Y:S02]  /*40160*/  LDL.LU R0, [R1+0x7f8] ;  /* 0x0007f80001007983 */ /* 0x002f240000300800 */
[----:B------:R-:W2:Y:S02]  /*40170*/  LDL.LU R6, [R1+0x7f0] ;  /* 0x0007f00001067983 */ /* 0x000ea40000300800 */
[----:B------:R-:W-:Y:S01]  /*40180*/  STS.U16 [R13+0x11c80], R23 ;  /* 0x011c80170d007388 */ /* 0x000fe20000000400 */
[----:B------:R-:W-:Y:S01]  /*40190*/  STS.U16 [R13+0x11d00], R24 ;  /* 0x011d00180d007388 */ /* 0x000fe20000000400 */
[----:B------:R-:W-:Y:S02]  /*401a0*/  STS.U16 [R13+0x11d80], R25 ;  /* 0x011d80190d007388 */ /* 0x000fe40000000400 */
[----:B------:R-:W-:Y:S02]  /*401b0*/  STS.U16 [R13+0x11e00], R26 ;  /* 0x011e001a0d007388 */ /* 0x000fe40000000400 */
[----:B------:R-:W-:Y:S01]  /*401c0*/  STS.U16 [R13+0x11e80], R27 ;  /* 0x011e801b0d007388 */ /* 0x000fe20000000400 */
        /* <DEDUP_REMOVED lines=22> */
[----:B------:R0:W-:Y:S04]  /*40330*/  STS.U16 [R13+0x11f80], R29 ;  /* 0x011f801d0d007388 */ /* 0x0001e80000000400 */
[----:B------:R-:W2:Y:S01]  /*40340*/  LDL.LU R27, [R1+0x2b8] ;  /* 0x0002b800011b7983 */ /* 0x000ea20000300800 */
[----:B------:R1:W-:Y:S02]  /*40350*/  STS.U16 [R13+0x13c00], R2 ;  /* 0x013c00020d007388 */ /* 0x0003e40000000400 */
[----:B------:R-:W2:Y:S02]  /*40360*/  LDL.LU R28, [R1+0x2b4] ;  /* 0x0002b400011c7983 */ /* 0x000ea40000300800 */
[----:B---3--:R3:W-:Y:S01]  /*40370*/  STS.U16 [R13+0x13c80], R15 ;  /* 0x013c800f0d007388 */ /* 0x0087e20000000400 */
[----:B------:R-:W-:Y:S01]  /*40380*/  STS.U16 [R13+0x13d00], R14 ;  /* 0x013d000e0d007388 */ /* 0x000fe20000000400 */
[----:B------:R3:W-:Y:S02]  /*40390*/  STS.U16 [R13+0x13d80], R3 ;  /* 0x013d80030d007388 */ /* 0x0007e40000000400 */
[----:B----4-:R4:W-:Y:S01]  /*403a0*/  STS.U16 [R13+0x13e00], R0 ;  /* 0x013e00000d007388 */ /* 0x0109e20000000400 */
[----:B0-----:R-:W2:Y:S01]  /*403b0*/  LDL.LU R29, [R1+0x2b0] ;  /* 0x0002b000011d7983 */ /* 0x001ea20000300800 */
[----:B-1----:R-:W2:Y:S03]  /*403c0*/  LDL.LU R2, [R1+0x2ac] ;  /* 0x0002ac0001027983 */ /* 0x002ea60000300800 */
[----:B---3--:R-:W3:Y:S01]  /*403d0*/  LDL.LU R15, [R1+0x2a8] ;  /* 0x0002a800010f7983 */ /* 0x008ee20000300800 */
[----:B------:R-:W3:Y:S02]  /*403e0*/  LDL.LU R3, [R1+0x2a4] ;  /* 0x0002a40001037983 */ /* 0x000ee40000300800 */
[----:B----4-:R-:W3:Y:S02]  /*403f0*/  LDL.LU R0, [R1+0x1b0] ;  /* 0x0001b00001007983 */ /* 0x010ee40000300800 */
[----:B------:R-:W3:Y:S01]  /*40400*/  LDL.LU R14, [R1+0x1ac] ;  /* 0x0001ac00010e7983 */ /* 0x000ee20000300800 */
[----:B--2---:R0:W-:Y:S04]  /*40410*/  STS.U16 [R13+0x13e80], R6 ;  /* 0x013e80060d007388 */ /* 0x0041e80000000400 */
[----:B0-----:R-:W2:Y:S04]  /*40420*/  LDL.LU R6, [R1+0x33c0] ;  /* 0x0033c00001067983 */ /* 0x001ea80000300800 */
[----:B--2---:R0:W-:Y:S01]  /*40430*/  STS.U16 [R13+0x13f00], R6 ;  /* 0x013f00060d007388 */ /* 0x0041e20000000400 */
[----:B------:R1:W-:Y:S02]  /*40440*/  STS.U16 [R13+0x13f80], R7 ;  /* 0x013f80070d007388 */ /* 0x0003e40000000400 */
[----:B------:R2:W-:Y:S02]  /*40450*/  STS.U16 [R13+0x15c00], R8 ;  /* 0x015c00080d007388 */ /* 0x0005e40000000400 */
[----:B------:R3:W-:Y:S01]  /*40460*/  STS.U16 [R13+0x15c80], R9 ;  /* 0x015c80090d007388 */ /* 0x0007e20000000400 */
[----:B------:R3:W-:Y:S01]  /*40470*/  STS.U16 [R13+0x15d00], R10 ;  /* 0x015d000a0d007388 */ /* 0x0007e20000000400 */
[----:B------:R3:W-:Y:S02]  /*40480*/  STS.U16 [R13+0x15d80], R11 ;  /* 0x015d800b0d007388 */ /* 0x0007e40000000400 */
[----:B------:R3:W-:Y:S01]  /*40490*/  STS.U16 [R13+0x15e00], R12 ;  /* 0x015e000c0d007388 */ /* 0x0007e20000000400 */
[----:B0-----:R-:W4:Y:S01]  /*404a0*/  LDL.LU R6, [R1+0x33bc] ;  /* 0x0033bc0001067983 */ /* 0x001f220000300800 */
[----:B-1----:R-:W4:Y:S02]  /*404b0*/  LDL.LU R7, [R1+0x33b8] ;  /* 0x0033b80001077983 */ /* 0x002f240000300800 */
[----:B--2---:R-:W2:Y:S02]  /*404c0*/  LDL.LU R8, [R1+0x33b4] ;  /* 0x0033b40001087983 */ /* 0x004ea40000300800 */
[----:B---3--:R-:W3:Y:S01]  /*404d0*/  LDL.LU R9, [R1+0x33b0] ;  /* 0x0033b00001097983 */ /* 0x008ee20000300800 */
[----:B------:R-:W2:Y:S01]  /*404e0*/  LDL.LU R10, [R1+0x33ac] ;  /* 0x0033ac00010a7983 */ /* 0x000ea20000300800 */
[----:B------:R-:W2:Y:S03]  /*404f0*/  LDL.LU R11, [R1+0x33a8] ;  /* 0x0033a800010b7983 */ /* 0x000ea60000300800 */
[----:B------:R0:W-:Y:S01]  /*40500*/  STS.U16 [R13+0x15e80], R16 ;  /* 0x015e80100d007388 */ /* 0x0001e20000000400 */
[----:B------:R-:W2:Y:S02]  /*40510*/  LDL.LU R12, [R1+0x33a4] ;  /* 0x0033a400010c7983 */ /* 0x000ea40000300800 */
[----:B------:R1:W-:Y:S02]  /*40520*/  STS.U16 [R13+0x15f00], R17 ;  /* 0x015f00110d007388 */ /* 0x0003e40000000400 */
[----:B------:R1:W-:Y:S01]  /*40530*/  STS.U16 [R13+0x15f80], R18 ;  /* 0x015f80120d007388 */ /* 0x0003e20000000400 */
[----:B------:R1:W-:Y:S01]  /*40540*/  STS.U16 [R13+0x17c00], R19 ;  /* 0x017c00130d007388 */ /* 0x0003e20000000400 */
[----:B------:R1:W-:Y:S02]  /*40550*/  STS.U16 [R13+0x17c80], R20 ;  /* 0x017c80140d007388 */ /* 0x0003e40000000400 */
[----:B------:R1:W-:Y:S01]  /*40560*/  STS.U16 [R13+0x17d00], R21 ;  /* 0x017d00150d007388 */ /* 0x0003e20000000400 */
[----:B0-----:R-:W3:Y:S01]  /*40570*/  LDL.LU R16, [R1+0x33a0] ;  /* 0x0033a00001107983 */ /* 0x001ee20000300800 */
[----:B-1----:R-:W3:Y:S03]  /*40580*/  LDL.LU R17, [R1+0x339c] ;  /* 0x00339c0001117983 */ /* 0x002ee60000300800 */
[----:B------:R-:W3:Y:S01]  /*40590*/  LDL.LU R18, [R1+0x3398] ;  /* 0x0033980001127983 */ /* 0x000ee20000300800 */
[----:B------:R0:W-:Y:S03]  /*405a0*/  STS.U16 [R13+0x17d80], R22 ;  /* 0x017d80160d007388 */ /* 0x0001e60000000400 */
[----:B------:R-:W3:Y:S01]  /*405b0*/  LDL.LU R19, [R1+0x3394] ;  /* 0x0033940001137983 */ /* 0x000ee20000300800 */
[----:B------:R-:W3:Y:S02]  /*405c0*/  LDL.LU R20, [R1+0x3390] ;  /* 0x0033900001147983 */ /* 0x000ee40000300800 */
[----:B------:R-:W3:Y:S01]  /*405d0*/  LDL.LU R21, [R1+0x338c] ;  /* 0x00338c0001157983 */ /* 0x000ee20000300800 */
[----:B------:R1:W-:Y:S01]  /*405e0*/  STS.U16 [R13+0x17e00], R23 ;  /* 0x017e00170d007388 */ /* 0x0003e20000000400 */
[----:B------:R1:W-:Y:S02]  /*405f0*/  STS.U16 [R13+0x17e80], R4 ;  /* 0x017e80040d007388 */ /* 0x0003e40000000400 */
[----:B------:R1:W-:Y:S02]  /*40600*/  STS.U16 [R13+0x17f00], R5 ;  /* 0x017f00050d007388 */ /* 0x0003e40000000400 */
[----:B------:R1:W-:Y:S01]  /*40610*/  STS.U16 [R13+0x17f80], R24 ;  /* 0x017f80180d007388 */ /* 0x0003e20000000400 */
[----:B0-----:R-:W3:Y:S04]  /*40620*/  LDL.LU R22, [R1+0x3388] ;  /* 0x0033880001167983 */ /* 0x001ee80000300800 */
[----:B------:R0:W-:Y:S04]  /*40630*/  STS.U16 [R13+0x19c00], R25 ;  /* 0x019c00190d007388 */ /* 0x0001e80000000400 */
[----:B-1----:R-:W3:Y:S01]  /*40640*/  LDL.LU R23, [R1+0x3384] ;  /* 0x0033840001177983 */ /* 0x002ee20000300800 */
[----:B------:R-:W3:Y:S02]  /*40650*/  LDL R4, [R1+0x31dc] ;  /* 0x0031dc0001047983 */ /* 0x000ee40000100800 */
[----:B------:R1:W-:Y:S01]  /*40660*/  STS.U16 [R13+0x19c80], R26 ;  /* 0x019c801a0d007388 */ /* 0x0003e20000000400 */
[----:B------:R-:W3:Y:S01]  /*40670*/  LDL R5, [R1+0x31d8] ;  /* 0x0031d80001057983 */ /* 0x000ee20000100800 */
[----:B------:R-:W4:Y:S02]  /*40680*/  LDL.LU R24, [R1+0x3380] ;  /* 0x0033800001187983 */ /* 0x000f240000300800 */
[----:B------:R1:W-:Y:S02]  /*40690*/  STS.U16 [R13+0x19d00], R27 ;  /* 0x019d001b0d007388 */ /* 0x0003e40000000400 */
[----:B------:R1:W-:Y:S01]  /*406a0*/  STS.U16 [R13+0x19d80], R28 ;  /* 0x019d801c0d007388 */ /* 0x0003e20000000400 */
[----:B0-----:R-:W4:Y:S01]  /*406b0*/  LDL.LU R25, [R1+0x337c] ;  /* 0x00337c0001197983 */ /* 0x001f220000300800 */
[----:B-1----:R-:W4:Y:S03]  /*406c0*/  LDL.LU R26, [R1+0x3378] ;  /* 0x00337800011a7983 */ /* 0x002f260000300800 */
[----:B------:R0:W-:Y:S01]  /*406d0*/  STS.U16 [R13+0x19e00], R29 ;  /* 0x019e001d0d007388 */ /* 0x0001e20000000400 */
[----:B------:R1:W-:Y:S02]  /*406e0*/  STS.U16 [R13+0x19e80], R2 ;  /* 0x019e80020d007388 */ /* 0x0003e40000000400 */
[----:B------:R1:W-:Y:S01]  /*406f0*/  STS.U16 [R13+0x19f00], R15 ;  /* 0x019f000f0d007388 */ /* 0x0003e20000000400 */
[----:B------:R-:W4:Y:S01]  /*40700*/  LDL.LU R27, [R1+0x3374] ;  /* 0x00337400011b7983 */ /* 0x000f220000300800 */
[----:B------:R-:W4:Y:S02]  /*40710*/  LDL.LU R28, [R1+0x3370] ;  /* 0x00337000011c7983 */ /* 0x000f240000300800 */
[----:B------:R1:W-:Y:S01]  /*40720*/  STS.U16 [R13+0x19f80], R3 ;  /* 0x019f80030d007388 */ /* 0x0003e20000000400 */
[----:B0-----:R-:W4:Y:S01]  /*40730*/  LDL.LU R29, [R1+0x336c] ;  /* 0x00336c00011d7983 */ /* 0x001f220000300800 */
[----:B-1----:R-:W4:Y:S02]  /*40740*/  LDL.LU R2, [R1+0x3368] ;  /* 0x0033680001027983 */ /* 0x002f240000300800 */
[----:B------:R-:W4:Y:S02]  /*40750*/  LDL.LU R15, [R1+0x3364] ;  /* 0x00336400010f7983 */ /* 0x000f240000300800 */
[----:B------:R0:W-:Y:S01]  /*40760*/  STS.U16 [R13+0x1bc00], R0 ;  /* 0x01bc00000d007388 */ /* 0x0001e20000000400 */
[----:B------:R-:W4:Y:S04]  /*40770*/  LDL.LU R3, [R1+0x3360] ;  /* 0x0033600001037983 */ /* 0x000f280000300800 */
[----:B0-----:R-:W4:Y:S04]  /*40780*/  LDL.LU R0, [R1+0x335c] ;  /* 0x00335c0001007983 */ /* 0x001f280000300800 */
[----:B------:R-:W-:Y:S01]  /*40790*/  STS.U16 [R13+0x1bc80], R14 ;  /* 0x01bc800e0d007388 */ /* 0x000fe20000000400 */
[----:B--2---:R-:W-:-:S06]  /*407a0*/  PRMT R12, RZ, 0x7610, R12 ;  /* 0x00007610ff0c7816 */ /* 0x004fcc000000000c */
[----:B---3--:R0:W2:Y:S04]  /*407b0*/  @!P1 LDG.E.U16 R12, [R4.64] ;  /* 0x00000008040c9981 */ /* 0x0080a8000c1e1500 */
[----:B----4-:R1:W-:Y:S01]  /*407c0*/  STS.U16 [R13+0x1bd00], R0 ;  /* 0x01bd00000d007388 */ /* 0x0103e20000000400 */
[----:B------:R3:W-:Y:S03]  /*407d0*/  STS.U16 [R13+0x1bd80], R3 ;  /* 0x01bd80030d007388 */ /* 0x0007e60000000400 */
[----:B-1----:R-:W4:Y:S01]  /*407e0*/  LDL.LU R0, [R1+0x3358] ;  /* 0x0033580001007983 */ /* 0x002f220000300800 */
[----:B---3--:R-:W3:Y:S02]  /*407f0*/  LDL.LU R3, [R1+0x3354] ;  /* 0x0033540001037983 */ /* 0x008ee40000300800 */
[----:B0-----:R-:W2:Y:S02]  /*40800*/  LDL R4, [R1+0x31e4] ;  /* 0x0031e40001047983 */ /* 0x001ea40000100800 */
[----:B------:R-:W2:Y:S01]  /*40810*/  LDL R5, [R1+0x31f0] ;  /* 0x0031f00001057983 */ /* 0x000ea20000100800 */
[----:B------:R-:W-:Y:S01]  /*40820*/  PRMT R2, RZ, 0x7610, R2 ;  /* 0x00007610ff027816 */ /* 0x000fe20000000002 */
[----:B------:R-:W3:Y:S04]  /*40830*/  LDL R14, [R1+0x3220] ;  /* 0x00322000010e7983 */ /* 0x000ee80000100800 */
[----:B------:R-:W3:Y:S01]  /*40840*/  LDL R13, [R1+0x3224] ;  /* 0x00322400010d7983 */ /* 0x000ee20000100800 */
[----:B--2---:R-:W-:-:S04]  /*40850*/  @!P1 LOP3.LUT R5, R5, R4, RZ, 0x3c, !PT ;  /* 0x0000000405059212 */ /* 0x004fc800078e3cff */
[----:B------:R-:W-:-:S04]  /*40860*/  @!P1 LOP3.LUT R4, R5, R4, RZ, 0x3c, !PT ;  /* 0x0000000405049212 */ /* 0x000fc800078e3cff */
[----:B------:R-:W-:-:S05]  /*40870*/  @!P1 LOP3.LUT R5, R5, R4, RZ, 0x3c, !PT ;  /* 0x0000000405059212 */ /* 0x000fca00078e3cff */
[----:B------:R-:W2:Y:S04]  /*40880*/  @!P1 LDG.E.U16 R2, [R4.64] ;  /* 0x0000000804029981 */ /* 0x000ea8000c1e1500 */
[----:B------:R0:W-:Y:S04]  /*40890*/  STL [R1+0x1c], R12 ;  /* 0x00001c0c01007387 */ /* 0x0001e80000100800 */
[----:B0-----:R-:W3:Y:S04]  /*408a0*/  LDL R12, [R1+0x3230] ;  /* 0x00323000010c7983 */ /* 0x001ee80000100800 */
[----:B--2---:R-:W-:Y:S01]  /*408b0*/  STL [R1+0x18], R2 ;  /* 0x0000180201007387 */ /* 0x004fe20000100800 */
[----:B------:R-:W2:Y:S02]  /*408c0*/  LDL R4, [R1+0x31f8] ;  /* 0x0031f80001047983 */ /* 0x000ea40000100800 */
[----:B------:R-:W2:Y:S01]  /*408d0*/  LDL R5, [R1+0x3200] ;  /* 0x0032000001057983 */ /* 0x000ea20000100800 */
[----:B------:R-:W-:-:S02]  /*408e0*/  PRMT R15, RZ, 0x7610, R15 ;  /* 0x00007610ff0f7816 */ /* 0x000fc4000000000f */
[----:B--2---:R-:W-:-:S04]  /*408f0*/  @!P1 LOP3.LUT R5, R5, R4, RZ, 0x3c, !PT ;  /* 0x0000000405059212 */ /* 0x004fc800078e3cff */
[----:B------:R-:W-:-:S04]  /*40900*/  @!P1 LOP3.LUT R4, R5, R4, RZ, 0x3c, !PT ;  /* 0x0000000405049212 */ /* 0x000fc800078e3cff */
[----:B------:R-:W-:-:S05]  /*40910*/  @!P1 LOP3.LUT R5, R5, R4, RZ, 0x3c, !PT ;  /* 0x0000000405059212 */ /* 0x000fca00078e3cff */
[----:B------:R0:W2:Y:S04]  /*40920*/  @!P1 LDG.E.U16 R15, [R4.64] ;  /* 0x00000008040f9981 */ /* 0x0000a8000c1e1500 */
[----:B0-----:R-:W2:Y:S04]  /*40930*/  LDL R4, [R1+0x3204] ;  /* 0x0032040001047983 */ /* 0x001ea80000100800 */
[----:B------:R-:W2:Y:S01]  /*40940*/  LDL R5, [R1+0x3210] ;  /* 0x0032100001057983 */ /* 0x000ea20000100800 */
[----:B----4-:R-:W-:Y:S02]  /*40950*/  PRMT R0, RZ, 0x7610, R0 ;  /* 0x00007610ff007816 */ /* 0x010fe40000000000 */
[----:B--2---:R-:W-:-:S04]  /*40960*/  @!P1 LOP3.LUT R5, R5, R4, RZ, 0x3c, !PT ;  /* 0x0000000405059212 */ /* 0x004fc800078e3cff */
[----:B------:R-:W-:-:S04]  /*40970*/  @!P1 LOP3.LUT R4, R5, R4, RZ, 0x3c, !PT ;  /* 0x0000000405049212 */ /* 0x000fc800078e3cff */
[----:B------:R-:W-:Y:S01]  /*40980*/  @!P1 LOP3.LUT R5, R5, R4, RZ, 0x3c, !PT ;  /* 0x0000000405059212 */ /* 0x000fe200078e3cff */
[----:B------:R0:W-:Y:S04]  /*40990*/  STL [R1+0x14], R15 ;  /* 0x0000140f01007387 */ /* 0x0001e80000100800 */
[----:B------:R1:W2:Y:S01]  /*409a0*/  @!P1 LDG.E.U16 R0, [R4.64] ;  /* 0x0000000804009981 */ /* 0x0002a2000c1e1500 */
[----:B---3--:R-:W-:Y:S02]  /*409b0*/  PRMT R3, RZ, 0x7610, R3 ;  /* 0x00007610ff037816 */ /* 0x008fe40000000003 */
[----:B------:R-:W-:Y:S01]  /*409c0*/  PRMT R26, RZ, 0x7610, R26 ;  /* 0x00007610ff1a7816 */ /* 0x000fe2000000001a */
[----:B0-----:R-:W3:Y:S04]  /*409d0*/  LDL R15, [R1+0x3240] ;  /* 0x00324000010f7983 */ /* 0x001ee80000100800 */
[----:B-1----:R-:W4:Y:S01]  /*409e0*/  LDL R5, [R1+0x3214] ;  /* 0x0032140001057983 */ /* 0x002f220000100800 */
[----:B------:R-:W-:-:S05]  /*409f0*/  @!P1 IMAD.MOV.U32 R4, RZ, RZ, R14 ;  /* 0x000000ffff049224 */ /* 0x000fca00078e000e */
[----:B----4-:R0:W4:Y:S04]  /*40a00*/  @!P1 LDG.E.U16 R3, [R4.64] ;  /* 0x0000000804039981 */ /* 0x010128000c1e1500 */
[----:B--2---:R-:W-:Y:S01]  /*40a10*/  STL [R1+0x3300], R0 ;  /* 0x0033000001007387 */ /* 0x004fe20000100800 */
[----:B------:R-:W2:Y:S02]  /*40a20*/  LDL R14, [R1+0x3260] ;  /* 0x00326000010e7983 */ /* 0x000ea40000100800 */
[----:B0-----:R-:W-:Y:S02]  /*40a30*/  @!P1 IMAD.MOV.U32 R4, RZ, RZ, R12 ;  /* 0x000000ffff049224 */ /* 0x001fe400078e000c */
[----:B------:R-:W-:-:S05]  /*40a40*/  @!P1 IMAD.MOV.U32 R5, RZ, RZ, R13 ;  /* 0x000000ffff059224 */ /* 0x000fca00078e000d */
[----:B------:R0:W2:Y:S04]  /*40a50*/  @!P1 LDG.E.U16 R26, [R4.64] ;  /* 0x00000008041a9981 */ /* 0x0000a8000c1e1500 */
[----:B----4-:R-:W-:Y:S01]  /*40a60*/  STL [R1+0x32fc], R3 ;  /* 0x0032fc0301007387 */ /* 0x010fe20000100800 */
[----:B0-----:R-:W4:Y:S01]  /*40a70*/  LDL R5, [R1+0x3234] ;  /* 0x0032340001057983 */ /* 0x001f220000100800 */
[----:B------:R-:W-:Y:S01]  /*40a80*/  PRMT R22, RZ, 0x7610, R22 ;  /* 0x00007610ff167816 */ /* 0x000fe20000000016 */
[----:B---3--:R-:W-:Y:S01]  /*40a90*/  @!P1 IMAD.MOV.U32 R4, RZ, RZ, R15 ;  /* 0x000000ffff049224 */ /* 0x008fe200078e000f */
[----:B------:R-:W3:Y:S04]  /*40aa0*/  LDL R13, [R1+0x3264] ;  /* 0x00326400010d7983 */ /* 0x000ee80000100800 */
[----:B------:R-:W3:Y:S04]  /*40ab0*/  LDL R12, [R1+0x3270] ;  /* 0x00327000010c7983 */ /* 0x000ee80000100800 */
[----:B--2---:R-:W-:Y:S01]  /*40ac0*/  STL [R1+0x3304], R26 ;  /* 0x0033041a01007387 */ /* 0x004fe20000100800 */
[----:B------:R-:W-:Y:S01]  /*40ad0*/  PRMT R18, RZ, 0x7610, R18 ;  /* 0x00007610ff127816 */ /* 0x000fe20000000012 */
[----:B------:R-:W2:Y:S02]  /*40ae0*/  LDL R15, [R1+0x3280] ;  /* 0x00328000010f7983 */ /* 0x000ea40000100800 */
[----:B----4-:R0:W4:Y:S04]  /*40af0*/  @!P1 LDG.E.U16 R22, [R4.64] ;  /* 0x0000000804169981 */ /* 0x010128000c1e1500 */
[----:B0-----:R-:W2:Y:S04]  /*40b00*/  LDL R4, [R1+0x3244] ;  /* 0x0032440001047983 */ /* 0x001ea80000100800 */
[----:B------:R-:W2:Y:S02]  /*40b10*/  LDL R5, [R1+0x3250] ;  /* 0x0032500001057983 */ /* 0x000ea40000100800 */
[----:B--2---:R-:W-:-:S04]  /*40b20*/  @!P1 LOP3.LUT R5, R5, R4, RZ, 0x3c, !PT ;  /* 0x0000000405059212 */ /* 0x004fc800078e3cff */
[----:B------:R-:W-:-:S04]  /*40b30*/  @!P1 LOP3.LUT R4, R5, R4, RZ, 0x3c, !PT ;  /* 0x0000000405049212 */ /* 0x000fc800078e3cff */
[----:B------:R-:W-:Y:S01]  /*40b40*/  @!P1 LOP3.LUT R5, R5, R4, RZ, 0x3c, !PT ;  /* 0x0000000405059212 */ /* 0x000fe200078e3cff */
[----:B----4-:R0:W-:Y:S04]  /*40b50*/  STL [R1+0x3308], R22 ;  /* 0x0033081601007387 */ /* 0x0101e80000100800 */
[----:B------:R1:W2:Y:S01]  /*40b60*/  @!P1 LDG.E.U16 R18, [R4.64] ;  /* 0x0000000804129981 */ /* 0x0002a2000c1e1500 */
[----:B------:R-:W-:-:S03]  /*40b70*/  PRMT R10, RZ, 0x7610, R10 ;  /* 0x00007610ff0a7816 */ /* 0x000fc6000000000a */
[----:B0-----:R-:W4:Y:S04]  /*40b80*/  LDL R22, [R1+0x3274] ;  /* 0x0032740001167983 */ /* 0x001f280000100800 */
[----:B-1----:R-:W2:Y:S01]  /*40b90*/  LDL R5, [R1+0x3254] ;  /* 0x0032540001057983 */ /* 0x002ea20000100800 */
[----:B------:R-:W-:-:S05]  /*40ba0*/  @!P1 IMAD.MOV.U32 R4, RZ, RZ, R14 ;  /* 0x000000ffff049224 */ /* 0x000fca00078e000e */
[----:B--2---:R3:W2:Y:S04]  /*40bb0*/  @!P1 LDG.E.U16 R10, [R4.64] ;  /* 0x00000008040a9981 */ /* 0x0046a8000c1e1500 */
[----:B------:R-:W-:Y:S01]  /*40bc0*/  STL [R1+0x330c], R18 ;  /* 0x00330c1201007387 */ /* 0x000fe20000100800 */
[----:B------:R-:W4:Y:S01]  /*40bd0*/  LDL R14, [R1+0x3290] ;  /* 0x00329000010e7983 */ /* 0x000f220000100800 */
[----:B------:R-:W-:Y:S02]  /*40be0*/  PRMT R9, RZ, 0x7610, R9 ;  /* 0x00007610ff097816 */ /* 0x000fe40000000009 */
[----:B------:R-:W-:Y:S01]  /*40bf0*/  PRMT R8, RZ, 0x7610, R8 ;  /* 0x00007610ff087816 */ /* 0x000fe20000000008 */
[----:B---3--:R-:W-:Y:S02]  /*40c00*/  @!P1 IMAD.MOV.U32 R4, RZ, RZ, R12 ;  /* 0x000000ffff049224 */ /* 0x008fe400078e000c */
[----:B------:R-:W-:-:S05]  /*40c10*/  @!P1 IMAD.MOV.U32 R5, RZ, RZ, R13 ;  /* 0x000000ffff059224 */ /* 0x000fca00078e000d */
[----:B------:R0:W3:Y:S04]  /*40c20*/  @!P1 LDG.E.U16 R9, [R4.64] ;  /* 0x0000000804099981 */ /* 0x0000e8000c1e1500 */
[----:B--2---:R1:W-:Y:S01]  /*40c30*/  STL [R1+0x3310], R10 ;  /* 0x0033100a01007387 */ /* 0x0043e20000100800 */
[----:B0-----:R-:W-:Y:S02]  /*40c40*/  @!P1 IMAD.MOV.U32 R4, RZ, RZ, R15 ;  /* 0x000000ffff049224 */ /* 0x001fe400078e000f */
[----:B----4-:R-:W-:Y:S01]  /*40c50*/  @!P1 IMAD.MOV.U32 R5, RZ, RZ, R22 ;  /* 0x000000ffff059224 */ /* 0x010fe200078e0016 */
[----:B------:R-:W-:Y:S01]  /*40c60*/  PRMT R7, RZ, 0x7610, R7 ;  /* 0x00007610ff077816 */ /* 0x000fe20000000007 */
[----:B------:R-:W2:Y:S04]  /*40c70*/  LDL R13, [R1+0x3294] ;  /* 0x00329400010d7983 */ /* 0x000ea80000100800 */
[----:B------:R0:W4:Y:S04]  /*40c80*/  @!P1 LDG.E.U16 R8, [R4.64] ;  /* 0x0000000804089981 */ /* 0x000128000c1e1500 */
[----:B------:R-:W2:Y:S04]  /*40c90*/  LDL R12, [R1+0x32a0] ;  /* 0x0032a000010c7983 */ /* 0x000ea80000100800 */
[----:B-1----:R-:W2:Y:S01]  /*40ca0*/  LDL R10, [R1+0x3284] ;  /* 0x00328400010a7983 */ /* 0x002ea20000100800 */
[----:B0-----:R-:W-:-:S02]  /*40cb0*/  @!P1 IMAD.MOV.U32 R4, RZ, RZ, R14 ;  /* 0x000000ffff049224 */ /* 0x001fc400078e000e */
[----:B--2---:R-:W-:-:S05]  /*40cc0*/  @!P1 IMAD.MOV.U32 R5, RZ, RZ, R10 ;  /* 0x000000ffff059224 */ /* 0x004fca00078e000a */
[----:B------:R-:W2:Y:S04]  /*40cd0*/  @!P1 LDG.E.U16 R7, [R4.64] ;  /* 0x0000000804079981 */ /* 0x000ea8000c1e1500 */
[----:B---3--:R0:W-:Y:S01]  /*40ce0*/  STL [R1+0x3314], R9 ;  /* 0x0033140901007387 */ /* 0x0081e20000100800 */
[----:B------:R-:W3:Y:S02]  /*40cf0*/  LDL R22, [R1+0x32b0] ;  /* 0x0032b00001167983 */ /* 0x000ee40000100800 */
[----:B------:R-:W3:Y:S02]  /*40d00*/  LDL R18, [R1+0x32b4] ;  /* 0x0032b40001127983 */ /* 0x000ee40000100800 */
[----:B------:R-:W3:Y:S01]  /*40d10*/  LDL R15, [R1+0x32c0] ;  /* 0x0032c000010f7983 */ /* 0x000ee20000100800 */
[----:B----4-:R1:W-:Y:S01]  /*40d20*/  STL [R1+0x3318], R8 ;  /* 0x0033180801007387 */ /* 0x0103e20000100800 */
[----:B------:R-:W4:Y:S02]  /*40d30*/  LDL R14, [R1+0x31c8] ;  /* 0x0031c800010e7983 */ /* 0x000f240000100800 */
[----:B------:R-:W3:Y:S01]  /*40d40*/  LDL R10, [R1+0x31d4] ;  /* 0x0031d400010a7983 */ /* 0x000ee20000100800 */
[----:B--2---:R2:W-:Y:S01]  /*40d50*/  STL [R1+0x331c], R7 ;  /* 0x00331c0701007387 */ /* 0x0045e20000100800 */
[----:B------:R-:W-:-:S02]  /*40d60*/  PRMT R6, RZ, 0x7610, R6 ;  /* 0x00007610ff067816 */ /* 0x000fc40000000006 */
[----:B------:R-:W-:Y:S02]  /*40d70*/  PRMT R5, RZ, 0x7610, R5 ;  /* 0x00007610ff057816 */ /* 0x000fe40000000005 */
[----:B------:R-:W-:Y:S02]  /*40d80*/  PRMT R4, RZ, 0x7610, R4 ;  /* 0x00007610ff047816 */ /* 0x000fe40000000004 */
[----:B------:R-:W-:Y:S01]  /*40d90*/  PRMT R26, RZ, 0x7610, R26 ;  /* 0x00007610ff1a7816 */ /* 0x000fe2000000001a */
[----:B0-----:R-:W4:Y:S04]  /*40da0*/  LDL R9, [R1+0x31e0] ;  /* 0x0031e00001097983 */ /* 0x001f280000100800 */
[----:B------:R3:W4:Y:S04]  /*40db0*/  @!P1 LDG.E.U16 R6, [R12.64] ;  /* 0x000000080c069981 */ /* 0x000728000c1e1500 */
[----:B-1----:R-:W4:Y:S04]  /*40dc0*/  LDL R8, [R1+0x31e8] ;  /* 0x0031e80001087983 */ /* 0x002f280000100800 */
[----:B--2---:R-:W2:Y:S01]  /*40dd0*/  LDL R7, [R1+0x32a4] ;  /* 0x0032a40001077983 */ /* 0x004ea20000100800 */
[----:B---3--:R-:W-:-:S02]  /*40de0*/  @!P1 IMAD.MOV.U32 R12, RZ, RZ, R22 ;  /* 0x000000ffff0c9224 */ /* 0x008fc400078e0016 */
[----:B--2---:R-:W-:-:S05]  /*40df0*/  @!P1 IMAD.MOV.U32 R13, RZ, RZ, R7 ;  /* 0x000000ffff0d9224 */ /* 0x004fca00078e0007 */
[----:B------:R0:W2:Y:S02]  /*40e00*/  @!P1 LDG.E.U16 R5, [R12.64] ;  /* 0x000000080c059981 */ /* 0x0000a4000c1e1500 */
[----:B0-----:R-:W-:Y:S02]  /*40e10*/  @!P1 IMAD.MOV.U32 R12, RZ, RZ, R15 ;  /* 0x000000ffff0c9224 */ /* 0x001fe400078e000f */
[----:B------:R-:W-:-:S05]  /*40e20*/  @!P1 IMAD.MOV.U32 R13, RZ, RZ, R18 ;  /* 0x000000ffff0d9224 */ /* 0x000fca00078e0012 */
[----:B------:R0:W3:Y:S02]  /*40e30*/  @!P1 LDG.E.U16 R4, [R12.64] ;  /* 0x000000080c049981 */ /* 0x0000e4000c1e1500 */
[----:B0-----:R-:W-:Y:S02]  /*40e40*/  @!P0 IMAD.MOV.U32 R12, RZ, RZ, R10 ;  /* 0x000000ffff0c8224 */ /* 0x001fe400078e000a */
[----:B----4-:R-:W-:-:S05]  /*40e50*/  @!P0 IMAD.MOV.U32 R13, RZ, RZ, R14 ;  /* 0x000000ffff0d8224 */ /* 0x010fca00078e000e */
[----:B------:R0:W2:Y:S04]  /*40e60*/  @!P0 LDG.E.U16 R26, [R12.64] ;  /* 0x000000080c1a8981 */ /* 0x0000a8000c1e1500 */
[----:B------:R1:W-:Y:S04]  /*40e70*/  STL [R1+0x3320], R6 ;  /* 0x0033200601007387 */ /* 0x0003e80000100800 */
[----:B--2---:R2:W-:Y:S01]  /*40e80*/  STL [R1+0x3324], R5 ;  /* 0x0033240501007387 */ /* 0x0045e20000100800 */
[----:B------:R-:W4:Y:S02]  /*40e90*/  LDL R7, [R1+0x31ec] ;  /* 0x0031ec0001077983 */ /* 0x000f240000100800 */
[----:B-1----:R-:W4:Y:S01]  /*40ea0*/  LDL R6, [R1+0x31f4] ;  /* 0x0031f40001067983 */ /* 0x002f220000100800 */
[----:B------:R-:W-:Y:S01]  /*40eb0*/  PRMT R0, RZ, 0x7610, R0 ;  /* 0x00007610ff007816 */ /* 0x000fe20000000000 */
[----:B0-----:R-:W-:-:S02]  /*40ec0*/  @!P0 IMAD.MOV.U32 R12, RZ, RZ, R8 ;  /* 0x000000ffff0c8224 */ /* 0x001fc400078e0008 */
[----:B------:R-:W-:-:S05]  /*40ed0*/  @!P0 IMAD.MOV.U32 R13, RZ, RZ, R9 ;  /* 0x000000ffff0d8224 */ /* 0x000fca00078e0009 */
[----:B------:R4:W4:Y:S04]  /*40ee0*/  @!P0 LDG.E.U16 R0, [R12.64] ;  /* 0x000000080c008981 */ /* 0x000928000c1e1500 */
[----:B---3--:R0:W-:Y:S01]  /*40ef0*/  STL [R1+0x3328], R4 ;  /* 0x0033280401007387 */ /* 0x0081e20000100800 */
[----:B--2---:R-:W2:Y:S03]  /*40f00*/  LDL R5, [R1+0x31fc] ;  /* 0x0031fc0001057983 */ /* 0x004ea60000100800 */
[----:B0-----:R-:W3:Y:S04]  /*40f10*/  LDL R4, [R1+0x3208] ;  /* 0x0032080001047983 */ /* 0x001ee80000100800 */
[----:B------:R-:W-:Y:S01]  /*40f20*/  STL [R1+0x332c], R26 ;  /* 0x00332c1a01007387 */ /* 0x000fe20000100800 */
[----:B------:R-:W3:Y:S02]  /*40f30*/  LDL R14, [R1+0x320c] ;  /* 0x00320c00010e7983 */ /* 0x000ee40000100800 */
[----:B------:R-:W3:Y:S02]  /*40f40*/  LDL R10, [R1+0x3218] ;  /* 0x00321800010a7983 */ /* 0x000ee40000100800 */
[----:B------:R-:W3:Y:S01]  /*40f50*/  LDL R9, [R1+0x321c] ;  /* 0x00321c0001097983 */ /* 0x000ee20000100800 */
[----:B------:R-:W3:Y:S01]  /*40f60*/  LDL R8, [R1+0x3228] ;  /* 0x0032280001087983 */ /* 0x000ee20000100800 */
[----:B------:R-:W-:Y:S01]  /*40f70*/  PRMT R3, RZ, 0x7610, R3 ;  /* 0x00007610ff037816 */ /* 0x000fe20000000003 */
[----:B----4-:R-:W-:-:S02]  /*40f80*/  @!P0 IMAD.MOV.U32 R13, RZ, RZ, R7 ;  /* 0x000000ffff0d8224 */ /* 0x010fc400078e0007 */
[----:B------:R-:W-:-:S05]  /*40f90*/  @!P0 IMAD.MOV.U32 R12, RZ, RZ, R6 ;  /* 0x000000ffff0c8224 */ /* 0x000fca00078e0006 */
[----:B------:R2:W4:Y:S01]  /*40fa0*/  @!P0 LDG.E.U16 R3, [R12.64] ;  /* 0x000000080c038981 */ /* 0x000522000c1e1500 */
[----:B------:R-:W-:-:S03]  /*40fb0*/  PRMT R29, RZ, 0x7610, R29 ;  /* 0x00007610ff1d7816 */ /* 0x000fc6000000001d */
[----:B------:R-:W-:Y:S01]  /*40fc0*/  STL [R1+0x3330], R0 ;  /* 0x0033300001007387 */ /* 0x000fe20000100800 */
[----:B------:R-:W-:Y:S01]  /*40fd0*/  PRMT R28, RZ, 0x7610, R28 ;  /* 0x00007610ff1c7816 */ /* 0x000fe2000000001c */
[----:B------:R-:W4:Y:S02]  /*40fe0*/  LDL R7, [R1+0x324c] ;  /* 0x00324c0001077983 */ /* 0x000f240000100800 */
[----:B------:R-:W4:Y:S02]  /*40ff0*/  LDL R6, [R1+0x3258] ;  /* 0x0032580001067983 */ /* 0x000f240000100800 */
[----:B--2---:R-:W-:Y:S02]  /*41000*/  @!P0 IMAD.MOV.U32 R13, RZ, RZ, R5 ;  /* 0x000000ffff0d8224 */ /* 0x004fe400078e0005 */
[----:B---3--:R-:W-:-:S05]  /*41010*/  @!P0 IMAD.MOV.U32 R12, RZ, RZ, R4 ;  /* 0x000000ffff0c8224 */ /* 0x008fca00078e0004 */
[----:B------:R0:W2:Y:S01]  /*41020*/  @!P0 LDG.E.U16 R29, [R12.64] ;  /* 0x000000080c1d8981 */ /* 0x0000a2000c1e1500 */
[----:B------:R-:W-:Y:S01]  /*41030*/  PRMT R27, RZ, 0x7610, R27 ;  /* 0x00007610ff1b7816 */ /* 0x000fe2000000001b */
[----:B0-----:R-:W-:Y:S02]  /*41040*/  @!P0 IMAD.MOV.U32 R12, RZ, RZ, R10 ;  /* 0x000000ffff0c8224 */ /* 0x001fe400078e000a */
[----:B------:R-:W-:-:S05]  /*41050*/  @!P0 IMAD.MOV.U32 R13, RZ, RZ, R14 ;  /* 0x000000ffff0d8224 */ /* 0x000fca00078e000e */
[----:B------:R0:W3:Y:S02]  /*41060*/  @!P0 LDG.E.U16 R28, [R12.64] ;  /* 0x000000080c1c8981 */ /* 0x0000e4000c1e1500 */
[----:B0-----:R-:W-:Y:S02]  /*41070*/  @!P0 IMAD.MOV.U32 R12, RZ, RZ, R8 ;  /* 0x000000ffff0c8224 */ /* 0x001fe400078e0008 */
[----:B------:R-:W-:-:S05]  /*41080*/  @!P0 IMAD.MOV.U32 R13, RZ, RZ, R9 ;  /* 0x000000ffff0d8224 */ /* 0x000fca00078e0009 */
[----:B------:R0:W3:Y:S04]  /*41090*/  @!P0 LDG.E.U16 R27, [R12.64] ;  /* 0x000000080c1b8981 */ /* 0x0000e8000c1e1500 */
[----:B----4-:R1:W-:Y:S01]  /*410a0*/  STL [R1+0x3334], R3 ;  /* 0x0033340301007387 */ /* 0x0103e20000100800 */
[----:B------:R-:W4:Y:S02]  /*410b0*/  LDL R5, [R1+0x325c] ;  /* 0x00325c0001057983 */ /* 0x000f240000100800 */
[----:B------:R-:W4:Y:S01]  /*410c0*/  LDL R4, [R1+0x3268] ;  /* 0x0032680001047983 */ /* 0x000f220000100800 */
[----:B------:R-:W-:Y:S01]  /*410d0*/  PRMT R16, RZ, 0x7610, R16 ;  /* 0x00007610ff107816 */ /* 0x000fe20000000010 */
[----:B0-----:R-:W-:Y:S02]  /*410e0*/  @!P0 IMAD.MOV.U32 R13, RZ, RZ, R7 ;  /* 0x000000ffff0d8224 */ /* 0x001fe400078e0007 */
[----:B------:R-:W-:-:S05]  /*410f0*/  @!P0 IMAD.MOV.U32 R12, RZ, RZ, R6 ;  /* 0x000000ffff0c8224 */ /* 0x000fca00078e0006 */
[----:B------:R4:W4:Y:S01]  /*41100*/  @!P0 LDG.E.U16 R16, [R12.64] ;  /* 0x000000080c108981 */ /* 0x000922000c1e1500 */
[----:B------:R-:W-:-:S03]  /*41110*/  PRMT R11, RZ, 0x7610, R11 ;  /* 0x00007610ff0b7816 */ /* 0x000fc6000000000b */
[----:B--2---:R-:W-:Y:S04]  /*41120*/  STL [R1+0x3338], R29 ;  /* 0x0033381d01007387 */ /* 0x004fe80000100800 */
[----:B---3--:R-:W-:Y:S01]  /*41130*/  STL [R1+0x333c], R28 ;  /* 0x00333c1c01007387 */ /* 0x008fe20000100800 */
[----:B-1----:R-:W2:Y:S02]  /*41140*/  LDL R3, [R1+0x322c] ;  /* 0x00322c0001037983 */ /* 0x002ea40000100800 */
[----:B------:R-:W3:Y:S01]  /*41150*/  LDL R0, [R1+0x3238] ;  /* 0x0032380001007983 */ /* 0x000ee20000100800 */
[----:B------:R-:W-:Y:S01]  /*41160*/  STL [R1+0x3340], R27 ;  /* 0x0033401b01007387 */ /* 0x000fe20000100800 */
[----:B------:R-:W3:Y:S02]  /*41170*/  LDL R18, [R1+0x326c] ;  /* 0x00326c0001127983 */ /* 0x000ee40000100800 */
[----:B------:R-:W3:Y:S02]  /*41180*/  LDL R10, [R1+0x3278] ;  /* 0x00327800010a7983 */ /* 0x000ee40000100800 */
[----:B----4-:R-:W-:-:S02]  /*41190*/  @!P0 IMAD.MOV.U32 R13, RZ, RZ, R5 ;  /* 0x000000ffff0d8224 */ /* 0x010fc400078e0005 */
[----:B------:R-:W-:-:S05]  /*411a0*/  @!P0 IMAD.MOV.U32 R12, RZ, RZ, R4 ;  /* 0x000000ffff0c8224 */ /* 0x000fca00078e0004 */
[----:B------:R0:W4:Y:S04]  /*411b0*/  @!P0 LDG.E.U16 R11, [R12.64] ;  /* 0x000000080c0b8981 */ /* 0x000128000c1e1500 */
[----:B------:R-:W-:Y:S01]  /*411c0*/  STL [R1+0x3344], R16 ;  /* 0x0033441001007387 */ /* 0x000fe20000100800 */
[----:B------:R-:W-:Y:S01]  /*411d0*/  PRMT R20, RZ, 0x7610, R20 ;  /* 0x00007610ff147816 */ /* 0x000fe20000000014 */
[----:B------:R-:W4:Y:S02]  /*411e0*/  LDL R9, [R1+0x327c] ;  /* 0x00327c0001097983 */ /* 0x000f240000100800 */
[----:B------:R-:W4:Y:S01]  /*411f0*/  LDL R8, [R1+0x3288] ;  /* 0x0032880001087983 */ /* 0x000f220000100800 */
[----:B------:R-:W4:Y:S04]  /*41200*/  LDL R7, [R1+0x328c] ;  /* 0x00328c0001077983 */ /* 0x000f280000100800 */
[----:B------:R-:W4:Y:S04]  /*41210*/  LDL R6, [R1+0x3298] ;  /* 0x0032980001067983 */ /* 0x000f280000100800 */
[----:B------:R-:W4:Y:S04]  /*41220*/  LDL R5, [R1+0x323c] ;  /* 0x00323c0001057983 */ /* 0x000f280000100800 */
[----:B------:R-:W4:Y:S01]  /*41230*/  LDL R4, [R1+0x3248] ;  /* 0x0032480001047983 */ /* 0x000f220000100800 */
[----:B0-----:R-:W-:Y:S01]  /*41240*/  PRMT R12, RZ, 0x7610, R12 ;  /* 0x00007610ff0c7816 */ /* 0x001fe2000000000c */
[----:B--2---:R-:W-:-:S02]  /*41250*/  @!P0 IMAD.MOV.U32 R15, RZ, RZ, R3 ;  /* 0x000000ffff0f8224 */ /* 0x004fc400078e0003 */
[----:B---3--:R-:W-:-:S05]  /*41260*/  @!P0 IMAD.MOV.U32 R14, RZ, RZ, R0 ;  /* 0x000000ffff0e8224 */ /* 0x008fca00078e0000 */
[----:B------:R0:W2:Y:S02]  /*41270*/  @!P0 LDG.E.U16 R20, [R14.64] ;  /* 0x000000080e148981 */ /* 0x0000a4000c1e1500 */
[----:B0-----:R-:W-:Y:S02]  /*41280*/  @!P0 IMAD.MOV.U32 R15, RZ, RZ, R18 ;  /* 0x000000ffff0f8224 */ /* 0x001fe400078e0012 */
[----:B------:R-:W-:-:S05]  /*41290*/  @!P0 IMAD.MOV.U32 R14, RZ, RZ, R10 ;  /* 0x000000ffff0e8224 */ /* 0x000fca00078e000a */
[----:B------:R0:W3:Y:S04]  /*412a0*/  @!P0 LDG.E.U16 R12, [R14.64] ;  /* 0x000000080e0c8981 */ /* 0x0000e8000c1e1500 */
[----:B----4-:R-:W-:Y:S01]  /*412b0*/  STL [R1+0x3348], R11 ;  /* 0x0033480b01007387 */ /* 0x010fe20000100800 */
[----:B------:R-:W4:Y:S02]  /*412c0*/  LDL R3, [R1+0x329c] ;  /* 0x00329c0001037983 */ /* 0x000f240000100800 */
[----:B------:R-:W4:Y:S01]  /*412d0*/  LDL R0, [R1+0x32a8] ;  /* 0x0032a80001007983 */ /* 0x000f220000100800 */
[----:B------:R-:W-:Y:S01]  /*412e0*/  PRMT R13, RZ, 0x7610, R13 ;  /* 0x00007610ff0d7816 */ /* 0x000fe2000000000d */
[----:B0-----:R-:W-:Y:S02]  /*412f0*/  @!P0 IMAD.MOV.U32 R14, RZ, RZ, R8 ;  /* 0x000000ffff0e8224 */ /* 0x001fe400078e0008 */
[----:B------:R-:W-:Y:S01]  /*41300*/  @!P0 IMAD.MOV.U32 R15, RZ, RZ, R9 ;  /* 0x000000ffff0f8224 */ /* 0x000fe200078e0009 */
[----:B------:R-:W-:-:S04]  /*41310*/  PRMT R17, RZ, 0x7610, R17 ;  /* 0x00007610ff117816 */ /* 0x000fc80000000011 */
[----:B------:R0:W4:Y:S01]  /*41320*/  @!P0 LDG.E.U16 R13, [R14.64] ;  /* 0x000000080e0d8981 */ /* 0x000122000c1e1500 */
[----:B------:R-:W-:Y:S01]  /*41330*/  PRMT R19, RZ, 0x7610, R19 ;  /* 0x00007610ff137816 */ /* 0x000fe20000000013 */
[----:B0-----:R-:W-:Y:S02]  /*41340*/  @!P0 IMAD.MOV.U32 R14, RZ, RZ, R6 ;  /* 0x000000ffff0e8224 */ /* 0x001fe400078e0006 */
[----:B------:R-:W-:-:S05]  /*41350*/  @!P0 IMAD.MOV.U32 R15, RZ, RZ, R7 ;  /* 0x000000ffff0f8224 */ /* 0x000fca00078e0007 */
[----:B------:R0:W4:Y:S02]  /*41360*/  @!P0 LDG.E.U16 R17, [R14.64] ;  /* 0x000000080e118981 */ /* 0x000124000c1e1500 */
[----:B0-----:R-:W-:Y:S02]  /*41370*/  @!P0 IMAD.MOV.U32 R14, RZ, RZ, R4 ;  /* 0x000000ffff0e8224 */ /* 0x001fe400078e0004 */
[----:B------:R-:W-:Y:S01]  /*41380*/  @!P0 IMAD.MOV.U32 R15, RZ, RZ, R5 ;  /* 0x000000ffff0f8224 */ /* 0x000fe200078e0005 */
[----:B--2---:R-:W-:Y:S04]  /*41390*/  STL [R1+0x334c], R20 ;  /* 0x00334c1401007387 */ /* 0x004fe80000100800 */
[----:B------:R4:W2:Y:S01]  /*413a0*/  @!P0 LDG.E.U16 R19, [R14.64] ;  /* 0x000000080e138981 */ /* 0x0008a2000c1e1500 */
[----:B------:R-:W-:-:S03]  /*413b0*/  PRMT R21, RZ, 0x7610, R21 ;  /* 0x00007610ff157816 */ /* 0x000fc60000000015 */
[----:B---3--:R0:W-:Y:S04]  /*413c0*/  STL [R1+0x3350], R12 ;  /* 0x0033500c01007387 */ /* 0x0081e80000100800 */
[----:B0-----:R-:W3:Y:S01]  /*413d0*/  LDL.LU R12, [R1+0x26c] ;  /* 0x00026c00010c7983 */ /* 0x001ee20000300800 */
[----:B------:R-:W2:Y:S02]  /*413e0*/  LDL.LU R20, [R1+0x264] ;  /* 0x0002640001147983 */ /* 0x000ea40000300800 */
[----:B------:R-:W2:Y:S02]  /*413f0*/  LDL.LU R11, [R1+0x25c] ;  /* 0x00025c00010b7983 */ /* 0x000ea40000300800 */
[----:B------:R-:W2:Y:S01]  /*41400*/  LDL.LU R16, [R1+0x254] ;  /* 0x0002540001107983 */ /* 0x000ea20000300800 */
[----:B------:R-:W2:Y:S01]  /*41410*/  LDL.LU R27, [R1+0x17c] ;  /* 0x00017c00011b7983 */ /* 0x000ea20000300800 */
[----:B------:R-:W2:Y:S02]  /*41420*/  LDL.LU R28, [R1+0x174] ;  /* 0x00017400011c7983 */ /* 0x000ea40000300800 */
[----:B------:R-:W2:Y:S02]  /*41430*/  LDL.LU R29, [R1+0x16c] ;  /* 0x00016c00011d7983 */ /* 0x000ea40000300800 */
[----:B----4-:R-:W-:-:S02]  /*41440*/  @!P0 IMAD.MOV.U32 R15, RZ, RZ, R3 ;  /* 0x000000ffff0f8224 */ /* 0x010fc400078e0003 */
[----:B------:R-:W-:Y:S01]  /*41450*/  @!P0 IMAD.MOV.U32 R14, RZ, RZ, R0 ;  /* 0x000000ffff0e8224 */ /* 0x000fe200078e0000 */
[----:B------:R-:W4:Y:S01]  /*41460*/  LDL.LU R3, [R1+0x164] ;  /* 0x0001640001037983 */ /* 0x000f220000300800 */
        /* <DEDUP_REMOVED lines=11> */
[----:B------:R0:W2:Y:S04]  /*41520*/  @!P0 LDG.E.U16 R21, [R14.64] ;  /* 0x000000080e158981 */ /* 0x0000a8000c1e1500 */
[----:B0-----:R-:W2:Y:S04]  /*41530*/  LDL R14, [R1+0x32ac] ;  /* 0x0032ac00010e7983 */ /* 0x001ea80000100800 */
        /* <DEDUP_REMOVED lines=8> */
[----:B------:R-:W-:-:S03]  /*415c0*/  PRMT R24, RZ, 0x7610, R24 ;  /* 0x00007610ff187816 */ /* 0x000fc60000000018 */
[----:B------:R-:W0:Y:S01]  /*415d0*/  S2R R2, SR_TID.X ;  /* 0x0000000000027919 */ /* 0x000e220000002100 */
[----:B--2---:R-:W-:-:S04]  /*415e0*/  @!P1 LOP3.LUT R15, R15, R14, RZ, 0x3c, !PT ;  /* 0x0000000e0f0f9212 */ /* 0x004fc800078e3cff */
[----:B------:R-:W-:-:S04]  /*415f0*/  @!P1 LOP3.LUT R14, R15, R14, RZ, 0x3c, !PT ;  /* 0x0000000e0f0e9212 */ /* 0x000fc800078e3cff */
[----:B------:R-:W-:-:S05]  /*41600*/  @!P1 LOP3.LUT R15, R15, R14, RZ, 0x3c, !PT ;  /* 0x0000000e0f0f9212 */ /* 0x000fca00078e3cff */
[----:B------:R1:W2:Y:S04]  /*41610*/  @!P1 LDG.E.U16 R24, [R14.64] ;  /* 0x000000080e189981 */ /* 0x0002a8000c1e1500 */
[----:B-1----:R-:W2:Y:S04]  /*41620*/  LDL R14, [R1+0x32bc] ;  /* 0x0032bc00010e7983 */ /* 0x002ea80000100800 */
[----:B------:R-:W2:Y:S01]  /*41630*/  LDL R15, [R1+0x32c8] ;  /* 0x0032c800010f7983 */ /* 0x000ea20000100800 */
[----:B0-----:R-:W-:Y:S02]  /*41640*/  LOP3.LUT R2, R2, 0x3f, RZ, 0xc0, !PT ;  /* 0x0000003f02027812 */ /* 0x001fe400078ec0ff */
[----:B------:R-:W-:-:S03]  /*41650*/  PRMT R25, RZ, 0x7610, R25 ;  /* 0x00007610ff197816 */ /* 0x000fc60000000019 */
[----:B------:R-:W-:Y:S01]  /*41660*/  IMAD.SHL.U32 R2, R2, 0x2, RZ ;  /* 0x0000000202027824 */ /* 0x000fe200078e00ff */
[----:B--2---:R-:W-:-:S04]  /*41670*/  @!P0 LOP3.LUT R15, R15, R14, RZ, 0x3c, !PT ;  /* 0x0000000e0f0f8212 */ /* 0x004fc800078e3cff */
[----:B------:R-:W-:-:S04]  /*41680*/  @!P0 LOP3.LUT R14, R15, R14, RZ, 0x3c, !PT ;  /* 0x0000000e0f0e8212 */ /* 0x000fc800078e3cff */
[----:B------:R-:W-:-:S05]  /*41690*/  @!P0 LOP3.LUT R15, R15, R14, RZ, 0x3c, !PT ;  /* 0x0000000e0f0f8212 */ /* 0x000fca00078e3cff */
[----:B------:R0:W2:Y:S04]  /*416a0*/  @!P0 LDG.E.U16 R25, [R14.64] ;  /* 0x000000080e198981 */ /* 0x0000a8000c1e1500 */
[----:B0-----:R-:W2:Y:S01]  /*416b0*/  LDL.LU R14, [R1+0x1c] ;  /* 0x00001c00010e7983 */ /* 0x001ea20000300800 */
[----:B------:R-:W-:Y:S02]  /*416c0*/  LOP3.LUT R15, R2, 0x70, RZ, 0x3c, !PT ;  /* 0x00000070020f7812 */ /* 0x000fe400078e3cff */
[----:B------:R-:W2:Y:S03]  /*416d0*/  LDL.LU R2, [R1+0x48] ;  /* 0x0000480001027983 */ /* 0x000ea60000300800 */
[----:B---3--:R0:W-:Y:S01]  /*416e0*/  STS.U16 [R15+0x1be00], R12 ;  /* 0x01be000c0f007388 */ /* 0x0081e20000000400 */
[----:B------:R1:W-:Y:S02]  /*416f0*/  STS.U16 [R15+0x1be80], R20 ;  /* 0x01be80140f007388 */ /* 0x0003e40000000400 */
[----:B------:R3:W-:Y:S02]  /*41700*/  STS.U16 [R15+0x1bf00], R11 ;  /* 0x01bf000b0f007388 */ /* 0x0007e40000000400 */
[----:B------:R4:W-:Y:S01]  /*41710*/  STS.U16 [R15+0x1bf80], R16 ;  /* 0x01bf80100f007388 */ /* 0x0009e20000000400 */
[----:B------:R4:W-:Y:S01]  /*41720*/  STS.U16 [R15+0x1dc00], R27 ;  /* 0x01dc001b0f007388 */ /* 0x0009e20000000400 */
[----:B------:R4:W-:Y:S03]  /*41730*/  STS.U16 [R15+0x1dc80], R28 ;  /* 0x01dc801c0f007388 */ /* 0x0009e60000000400 */
[----:B0-----:R-:W2:Y:S01]  /*41740*/  LDL.LU R12, [R1+0x3350] ;  /* 0x00335000010c7983 */ /* 0x001ea20000300800 */
[----:B-1----:R-:W2:Y:S02]  /*41750*/  LDL.LU R20, [R1+0x334c] ;  /* 0x00334c0001147983 */ /* 0x002ea40000300800 */
[----:B---3--:R-:W3:Y:S02]  /*41760*/  LDL.LU R11, [R1+0x3348] ;  /* 0x00334800010b7983 */ /* 0x008ee40000300800 */
[----:B----4-:R-:W4:Y:S01]  /*41770*/  LDL.LU R16, [R1+0x3344] ;  /* 0x0033440001107983 */ /* 0x010f220000300800 */
[----:B------:R-:W3:Y:S01]  /*41780*/  LDL.LU R27, [R1+0x3340] ;  /* 0x00334000011b7983 */ /* 0x000ee20000300800 */
[----:B------:R-:W3:Y:S03]  /*41790*/  LDL.LU R28, [R1+0x333c] ;  /* 0x00333c00011c7983 */ /* 0x000ee60000300800 */
[----:B------:R0:W-:Y:S01]  /*417a0*/  STS.U16 [R15+0x1dd00], R29 ;  /* 0x01dd001d0f007388 */ /* 0x0001e20000000400 */
[----:B------:R1:W-:Y:S02]  /*417b0*/  STS.U16 [R15+0x1dd80], R3 ;  /* 0x01dd80030f007388 */ /* 0x0003e40000000400 */
[----:B------:R1:W-:Y:S02]  /*417c0*/  STS.U16 [R15+0x1de00], R0 ;  /* 0x01de00000f007388 */ /* 0x0003e40000000400 */
[----:B------:R1:W-:Y:S01]  /*417d0*/  STS.U16 [R15+0x1de80], R26 ;  /* 0x01de801a0f007388 */ /* 0x0003e20000000400 */
[----:B------:R1:W-:Y:S01]  /*417e0*/  STS.U16 [R15+0x1df00], R4 ;  /* 0x01df00040f007388 */ /* 0x0003e20000000400 */
[----:B------:R1:W-:Y:S03]  /*417f0*/  STS.U16 [R15+0x1df80], R5 ;  /* 0x01df80050f007388 */ /* 0x0003e60000000400 */
[----:B0-----:R-:W3:Y:S01]  /*41800*/  LDL.LU R29, [R1+0x3338] ;  /* 0x00333800011d7983 */ /* 0x001ee20000300800 */
[----:B-1----:R-:W3:Y:S03]  /*41810*/  LDL.LU R3, [R1+0x3334] ;  /* 0x0033340001037983 */ /* 0x002ee60000300800 */
[----:B------:R-:W3:Y:S01]  /*41820*/  LDL.LU R0, [R1+0x3330] ;  /* 0x0033300001007983 */ /* 0x000ee20000300800 */
[----:B------:R-:W3:Y:S03]  /*41830*/  LDL.LU R26, [R1+0x332c] ;  /* 0x00332c00011a7983 */ /* 0x000ee60000300800 */
[----:B------:R-:W3:Y:S01]  /*41840*/  LDL.LU R4, [R1+0x3328] ;  /* 0x0033280001047983 */ /* 0x000ee20000300800 */
[----:B------:R-:W3:Y:S03]  /*41850*/  LDL.LU R5, [R1+0x3324] ;  /* 0x0033240001057983 */ /* 0x000ee60000300800 */
[----:B------:R0:W-:Y:S01]  /*41860*/  STS.U16 [R15+0x1fc00], R6 ;  /* 0x01fc00060f007388 */ /* 0x0001e20000000400 */
[----:B------:R1:W-:Y:S02]  /*41870*/  STS.U16 [R15+0x1fc80], R7 ;  /* 0x01fc80070f007388 */ /* 0x0003e40000000400 */
[----:B------:R1:W-:Y:S02]  /*41880*/  STS.U16 [R15+0x1fd00], R8 ;  /* 0x01fd00080f007388 */ /* 0x0003e40000000400 */
[----:B------:R1:W-:Y:S01]  /*41890*/  STS.U16 [R15+0x1fd80], R9 ;  /* 0x01fd80090f007388 */ /* 0x0003e20000000400 */
[----:B------:R1:W-:Y:S04]  /*418a0*/  STS.U16 [R15+0x1fe00], R10 ;  /* 0x01fe000a0f007388 */ /* 0x0003e80000000400 */
[----:B0-----:R-:W4:Y:S01]  /*418b0*/  LDL.LU R6, [R1+0x3320] ;  /* 0x0033200001067983 */ /* 0x001f220000300800 */
[----:B-1----:R-:W4:Y:S03]  /*418c0*/  LDL.LU R7, [R1+0x331c] ;  /* 0x00331c0001077983 */ /* 0x002f260000300800 */
[----:B------:R-:W4:Y:S01]  /*418d0*/  LDL.LU R8, [R1+0x3318] ;  /* 0x0033180001087983 */ /* 0x000f220000300800 */
[----:B------:R-:W4:Y:S03]  /*418e0*/  LDL.LU R9, [R1+0x3314] ;  /* 0x0033140001097983 */ /* 0x000f260000300800 */
[----:B------:R-:W4:Y:S04]  /*418f0*/  LDL.LU R10, [R1+0x3310] ;  /* 0x00331000010a7983 */ /* 0x000f280000300800 */
[----:B------:R0:W-:Y:S01]  /*41900*/  STS.U16 [R15+0x1fe80], R18 ;  /* 0x01fe80120f007388 */ /* 0x0001e20000000400 */
[----:B------:R1:W-:Y:S03]  /*41910*/  STS.U16 [R15+0x1ff00], R22 ;  /* 0x01ff00160f007388 */ /* 0x0003e60000000400 */
[----:B0-----:R-:W4:Y:S01]  /*41920*/  LDL.LU R18, [R1+0x330c] ;  /* 0x00330c0001127983 */ /* 0x001f220000300800 */
[----:B-1----:R-:W4:Y:S03]  /*41930*/  LDL.LU R22, [R1+0x3308] ;  /* 0x0033080001167983 */ /* 0x002f260000300800 */
[----:B--2---:R0:W-:Y:S04]  /*41940*/  STS.U16 [R15+0x1ff80], R2 ;  /* 0x01ff80020f007388 */ /* 0x0041e80000000400 */
[----:B0-----:R-:W0:Y:S02]  /*41950*/  S2R R2, SR_TID.X ;  /* 0x0000000000027919 */ /* 0x001e240000002100 */
[----:B0-----:R-:W-:-:S05]  /*41960*/  LOP3.LUT R2, R2, 0x3f, RZ, 0xc0, !PT ;  /* 0x0000003f02027812 */ /* 0x001fca00078ec0ff */
[----:B------:R-:W-:-:S05]  /*41970*/  IMAD.SHL.U32 R2, R2, 0x2, RZ ;  /* 0x0000000202027824 */ /* 0x000fca00078e00ff */
[----:B---3--:R0:W-:Y:S04]  /*41980*/  STS.U16 [R2+0x20000], R26 ;  /* 0x0200001a02007388 */ /* 0x0081e80000000400 */
[----:B------:R-:W-:Y:S04]  /*41990*/  STS.U16 [R2+0x20080], R14 ;  /* 0x0200800e02007388 */ /* 0x000fe80000000400 */
[----:B----4-:R1:W-:Y:S04]  /*419a0*/  STS.U16 [R2+0x20880], R10 ;  /* 0x0208800a02007388 */ /* 0x0103e80000000400 */
[----:B------:R2:W-:Y:S04]  /*419b0*/  STS.U16 [R2+0x20800], R16 ;  /* 0x0208001002007388 */ /* 0x0005e80000000400 */
[----:B0-----:R-:W3:Y:S01]  /*419c0*/  LDL.LU R26, [R1+0x3304] ;  /* 0x00330400011a7983 */ /* 0x001ee20000300800 */
[----:B-1----:R-:W-:-:S03]  /*419d0*/  LOP3.LUT R10, R2, 0x10, RZ, 0x3c, !PT ;  /* 0x00000010020a7812 */ /* 0x002fc600078e3cff */
[----:B--2---:R-:W2:Y:S01]  /*419e0*/  LDL.LU R16, [R1+0x14] ;  /* 0x0000140001107983 */ /* 0x004ea20000300800 */
[----:B------:R-:W-:-:S03]  /*419f0*/  LOP3.LUT R14, R2, 0x20, RZ, 0x3c, !PT ;  /* 0x00000020020e7812 */ /* 0x000fc600078e3cff */
[----:B------:R0:W-:Y:S04]  /*41a00*/  STS.U16 [R10+0x20100], R0 ;  /* 0x020100000a007388 */ /* 0x0001e80000000400 */
[----:B0-----:R-:W4:Y:S01]  /*41a10*/  LDL.LU R0, [R1+0x3300] ;  /* 0x0033000001007983 */ /* 0x001f220000300800 */
[----:B------:R-:W2:Y:S03]  /*41a20*/  LDL.LU R2, [R1+0x18] ;  /* 0x0000180001027983 */ /* 0x000ea60000300800 */
[----:B--2---:R0:W-:Y:S01]  /*41a30*/  STS.U16 [R10+0x20180], R2 ;  /* 0x020180020a007388 */ /* 0x0041e20000000400 */
[----:B------:R-:W-:Y:S02]  /*41a40*/  STS.U16 [R10+0x20980], R9 ;  /* 0x020980090a007388 */ /* 0x000fe40000000400 */
[----:B------:R-:W-:Y:S02]  /*41a50*/  STS.U16 [R10+0x20900], R11 ;  /* 0x0209000b0a007388 */ /* 0x000fe40000000400 */
[----:B------:R1:W-:Y:S01]  /*41a60*/  STS.U16 [R14+0x20200], R3 ;  /* 0x020200030e007388 */ /* 0x0003e20000000400 */
[----:B0-----:R-:W0:Y:S04]  /*41a70*/  S2R R2, SR_TID.X ;  /* 0x0000000000027919 */ /* 0x001e280000002100 */
[----:B-1----:R-:W2:Y:S04]  /*41a80*/  LDL.LU R3, [R1+0x32fc] ;  /* 0x0032fc0001037983 */ /* 0x002ea80000300800 */
[----:B------:R-:W-:Y:S01]  /*41a90*/  STS.U16 [R14+0x20280], R16 ;  /* 0x020280100e007388 */ /* 0x000fe20000000400 */
[----:B------:R-:W-:Y:S02]  /*41aa0*/  STS.U16 [R14+0x20a80], R8 ;  /* 0x020a80080e007388 */ /* 0x000fe40000000400 */
[----:B------:R-:W-:Y:S01]  /*41ab0*/  STS.U16 [R14+0x20a00], R12 ;  /* 0x020a000c0e007388 */ /* 0x000fe20000000400 */
[----:B0-----:R-:W-:-:S05]  /*41ac0*/  LOP3.LUT R2, R2, 0x3f, RZ, 0xc0, !PT ;  /* 0x0000003f02027812 */ /* 0x001fca00078ec0ff */
[----:B------:R-:W-:-:S05]  /*41ad0*/  IMAD.SHL.U32 R2, R2, 0x2, RZ ;  /* 0x0000000202027824 */ /* 0x000fca00078e00ff */
[----:B------:R-:W-:-:S05]  /*41ae0*/  LOP3.LUT R10, R2, 0x30, RZ, 0x3c, !PT ;  /* 0x00000030020a7812 */ /* 0x000fca00078e3cff */
[----:B------:R-:W-:Y:S01]  /*41af0*/  STS.U16 [R10+0x20300], R29 ;  /* 0x0203001d0a007388 */ /* 0x000fe20000000400 */
[----:B----4-:R0:W-:Y:S03]  /*41b00*/  STS.U16 [R10+0x20380], R0 ;  /* 0x020380000a007388 */ /* 0x0101e60000000400 */
[----:B0-----:R0:W5:Y:S01]  /*41b10*/  LDL.LU R0, [R1+0x32f8] ;  /* 0x0032f80001007983 */ /* 0x0011620000300800 */
[C---:B------:R-:W-:Y:S01]  /*41b20*/  LOP3.LUT R14, R2.reuse, 0x40, RZ, 0x3c, !PT ;  /* 0x00000040020e7812 */ /* 0x040fe200078e3cff */
[----:B------:R-:W-:Y:S02]  /*41b30*/  STS.U16 [R10+0x20b80], R7 ;  /* 0x020b80070a007388 */ /* 0x000fe40000000400 */
[----:B------:R1:W-:Y:S02]  /*41b40*/  STS.U16 [R10+0x20b00], R13 ;  /* 0x020b000d0a007388 */ /* 0x0003e40000000400 */
[----:B------:R-:W-:Y:S01]  /*41b50*/  STS.U16 [R14+0x20400], R28 ;  /* 0x0204001c0e007388 */ /* 0x000fe20000000400 */
[----:B-1----:R-:W-:-:S03]  /*41b60*/  LOP3.LUT R10, R2, 0x50, RZ, 0x3c, !PT ;  /* 0x00000050020a7812 */ /* 0x002fc600078e3cff */
[----:B--2---:R-:W-:Y:S01]  /*41b70*/  STS.U16 [R14+0x20480], R3 ;  /* 0x020480030e007388 */ /* 0x004fe20000000400 */
[----:B------:R-:W-:Y:S02]  /*41b80*/  STS.U16 [R14+0x20c80], R6 ;  /* 0x020c80060e007388 */ /* 0x000fe40000000400 */
[----:B------:R1:W-:Y:S02]  /*41b90*/  STS.U16 [R14+0x20c00], R17 ;  /* 0x020c00110e007388 */ /* 0x0003e40000000400 */
[----:B------:R0:W-:Y:S01]  /*41ba0*/  STS.U16 [R10+0x20500], R27 ;  /* 0x0205001b0a007388 */ /* 0x0001e20000000400 */
[----:B---3--:R0:W-:Y:S01]  /*41bb0*/  STS.U16 [R10+0x20580], R26 ;  /* 0x0205801a0a007388 */ /* 0x0081e20000000400 */
[----:B------:R0:W-:Y:S02]  /*41bc0*/  STS.U16 [R10+0x20d80], R5 ;  /* 0x020d80050a007388 */ /* 0x0001e40000000400 */
[----:B------:R0:W-:Y:S01]  /*41bd0*/  STS.U16 [R10+0x20d00], R21 ;  /* 0x020d00150a007388 */ /* 0x0001e20000000400 */
[----:B-1----:R-:W-:-:S05]  /*41be0*/  LOP3.LUT R14, R2, 0x60, RZ, 0x3c, !PT ;  /* 0x00000060020e7812 */ /* 0x002fca00078e3cff */
[----:B------:R0:W-:Y:S01]  /*41bf0*/  STS.U16 [R14+0x20600], R20 ;  /* 0x020600140e007388 */ /* 0x0001e20000000400 */
[----:B------:R0:W-:Y:S02]  /*41c00*/  STS.U16 [R14+0x20680], R22 ;  /* 0x020680160e007388 */ /* 0x0001e40000000400 */
[----:B------:R0:W-:Y:S02]  /*41c10*/  STS.U16 [R14+0x20e80], R4 ;  /* 0x020e80040e007388 */ /* 0x0001e40000000400 */
[----:B------:R0:W-:Y:S01]  /*41c20*/  STS.U16 [R14+0x20e00], R23 ;  /* 0x020e00170e007388 */ /* 0x0001e20000000400 */
[----:B------:R0:W-:Y:S01]  /*41c30*/  STS.U16 [R15+0x20700], R19 ;  /* 0x020700130f007388 */ /* 0x0001e20000000400 */
[----:B------:R0:W-:Y:S02]  /*41c40*/  STS.U16 [R15+0x20780], R18 ;  /* 0x020780120f007388 */ /* 0x0001e40000000400 */
[----:B------:R0:W-:Y:S02]  /*41c50*/  STS.U16 [R15+0x20f80], R24 ;  /* 0x020f80180f007388 */ /* 0x0001e40000000400 */
[----:B------:R0:W-:Y:S02]  /*41c60*/  STS.U16 [R15+0x20f00], R25 ;  /* 0x020f00190f007388 */ /* 0x0001e40000000400 */
[----:B------:R-:W-:-:S04]  /*41c70*/  IMAD.MOV.U32 R3, RZ, RZ, c[0x0][0x188] ;  /* 0x00006200ff037624 */ /* 0x000fc800078e00ff */
[----:B------:R-:W-:-:S04]  /*41c80*/  IMAD.SHL.U32 R3, R3, 0x80, RZ ;  /* 0x0000008003037824 */ /* 0x000fc800078e00ff */
[----:B------:R-:W-:-:S06]  /*41c90*/  IMAD.SHL.U32 R3, R3, 0x2, RZ ;  /* 0x0000000203037824 */ /* 0x000fcc00078e00ff */
[----:B------:R-:W2:Y:S04]  /*41ca0*/  LDL R3, [R1+0x390] ;  /* 0x0003900001037983 */ /* 0x000ea80000100800 */
[----:B0-----:R-:W0:Y:S04]  /*41cb0*/  S2R R15, SR_TID.X ;  /* 0x00000000000f7919 */ /* 0x001e280000002100 */
[----:B------:R-:W-:Y:S01]  /*41cc0*/  BAR.SYNC.DEFER_BLOCKING 0x0 ;  /* 0x0000000000007b1d */ /* 0x000fe20000010000 */
[C---:B0-----:R-:W-:Y:S01]  /*41cd0*/  LOP3.LUT R7, R15.reuse, 0x7, RZ, 0xc0, !PT ;  /* 0x000000070f077812 */ /* 0x041fe200078ec0ff */
[----:B------:R-:W-:-:S04]  /*41ce0*/  IMAD.SHL.U32 R16, R15, 0x2, RZ ;  /* 0x000000020f107824 */ /* 0x000fc800078e00ff */
[----:B------:R-:W-:-:S05]  /*41cf0*/  IMAD R7, R7, 0x110, RZ ;  /* 0x0000011007077824 */ /* 0x000fca00078e02ff */
[----:B------:R-:W-:-:S05]  /*41d00*/  LOP3.LUT R7, R7, 0x30, R16, 0x78, !PT ;  /* 0x0000003007077812 */ /* 0x000fca00078e7810 */
[----:B------:R-:W0:Y:S04]  /*41d10*/  LDSM.16.M88.4 R12, [R7+0x20000] ;  /* 0x02000000070c783b */ /* 0x000e280000000200 */
[----:B------:R-:W1:Y:S04]  /*41d20*/  LDSM.16.M88.4 R16, [R7+0x20800] ;  /* 0x020800000710783b */ /* 0x000e680000000200 */
[----:B-----5:R3:W-:Y:S04]  /*41d30*/  STL [R1+0x3588], R0 ;  /* 0x0035880001007387 */ /* 0x0207e80000100800 */
[----:B---3--:R-:W3:Y:S04]  /*41d40*/  LDL R0, [R1+0x394] ;  /* 0x0003940001007983 */ /* 0x008ee80000100800 */
[----:B0-----:R-:W-:Y:S04]  /*41d50*/  STL [R1+0x455c], R14 ;  /* 0x00455c0e01007387 */ /* 0x001fe80000100800 */
[----:B------:R-:W-:Y:S04]  /*41d60*/  STL [R1+0x4558], R15 ;  /* 0x0045580f01007387 */ /* 0x000fe80000100800 */
[----:B-1----:R-:W-:Y:S04]  /*41d70*/  STL [R1+0x4554], R18 ;  /* 0x0045541201007387 */ /* 0x002fe80000100800 */
[----:B------:R-:W-:Y:S04]  /*41d80*/  STL [R1+0x4550], R19 ;  /* 0x0045501301007387 */ /* 0x000fe80000100800 */
[----:B--2---:R-:W0:Y:S04]  /*41d90*/  LDSM.16.MT88.4 R20, [R3+0x80] ;  /* 0x000080000314783b */ /* 0x004e280000004200 */
[----:B------:R-:W1:Y:S04]  /*41da0*/  LDSM.16.MT88.4 R4, [R3+0x100] ;  /* 0x000100000304783b */ /* 0x000e680000004200 */
[----:B------:R-:W-:Y:S04]  /*41db0*/  LDSM.16.MT88.4 R8, [R3] ;  /* 0x000000000308783b */ /* 0x000fe80000004200 */
[----:B0-----:R-:W-:Y:S04]  /*41dc0*/  STL.64 [R1+0x4708], R22 ;  /* 0x0047081601007387 */ /* 0x001fe80000100a00 */
[----:B------:R-:W-:Y:S04]  /*41dd0*/  STL.64 [R1+0x4700], R20 ;  /* 0x0047001401007387 */ /* 0x000fe80000100a00 */
[----:B------:R-:W0:Y:S04]  /*41de0*/  LDSM.16.MT88.4 R20, [R3+0x180] ;  /* 0x000180000314783b */ /* 0x000e280000004200 */
[----:B-1----:R-:W-:Y:S01]  /*41df0*/  STL.64 [R1+0x46e8], R6 ;  /* 0x0046e80601007387 */ /* 0x002fe20000100a00 */
[----:B0-----:R-:W-:-:S02]  /*41e00*/  IMAD.MOV.U32 R27, RZ, RZ, R20 ;  /* 0x000000ffff1b7224 */ /* 0x001fc400078e0014 */
[----:B------:R-:W-:Y:S02]  /*41e10*/  IMAD.MOV.U32 R26, RZ, RZ, R21 ;  /* 0x000000ffff1a7224 */ /* 0x000fe400078e0015 */
[----:B------:R-:W-:Y:S02]  /*41e20*/  IMAD.MOV.U32 R25, RZ, RZ, R22 ;  /* 0x000000ffff197224 */ /* 0x000fe400078e0016 */
[----:B------:R-:W-:Y:S02]  /*41e30*/  IMAD.MOV.U32 R24, RZ, RZ, R23 ;  /* 0x000000ffff187224 */ /* 0x000fe400078e0017 */
[----:B------:R-:W0:Y:S04]  /*41e40*/  LDSM.16.MT88.4 R20, [R3+0x200] ;  /* 0x000200000314783b */ /* 0x000e280000004200 */
[----:B------:R1:W-:Y:S04]  /*41e50*/  STL.64 [R1+0x46e0], R4 ;  /* 0x0046e00401007387 */ /* 0x0003e80000100a00 */
[----:B-1----:R-:W2:Y:S04]  /*41e60*/  LDL.LU.64 R4, [R1+0x690] ;  /* 0x0006900001047983 */ /* 0x002ea80000300a00 */
[----:B------:R-:W2:Y:S04]  /*41e70*/  LDL.LU.64 R6, [R1+0x698] ;  /* 0x0006980001067983 */ /* 0x000ea80000300a00 */
[----:B------:R0:W-:Y:S04]  /*41e80*/  STL.64 [R1+0x46d8], R26 ;  /* 0x0046d81a01007387 */ /* 0x0001e80000100a00 */
[----:B------:R1:W-:Y:S01]  /*41e90*/  STL.64 [R1+0x46d0], R24 ;  /* 0x0046d01801007387 */ /* 0x0003e20000100a00 */
[----:B0-----:R-:W-:-:S02]  /*41ea0*/  IMAD.MOV.U32 R27, RZ, RZ, R20 ;  /* 0x000000ffff1b7224 */ /* 0x001fc400078e0014 */
[----:B------:R-:W-:Y:S02]  /*41eb0*/  IMAD.MOV.U32 R26, RZ, RZ, R21 ;  /* 0x000000ffff1a7224 */ /* 0x000fe400078e0015 */
[----:B-1----:R-:W-:Y:S01]  /*41ec0*/  IMAD.MOV.U32 R25, RZ, RZ, R22 ;  /* 0x000000ffff197224 */ /* 0x002fe200078e0016 */
[----:B------:R-:W4:Y:S01]  /*41ed0*/  LDL.LU.64 R20, [R1+0x680] ;  /* 0x0006800001147983 */ /* 0x000f220000300a00 */
[----:B------:R-:W-:-:S03]  /*41ee0*/  IMAD.MOV.U32 R24, RZ, RZ, R23 ;  /* 0x000000ffff187224 */ /* 0x000fc600078e0017 */
[----:B------:R-:W2:Y:S04]  /*41ef0*/  LDL.LU.64 R22, [R1+0x688] ;  /* 0x0006880001167983 */ /* 0x000ea80000300a00 */
[----:B--2---:R-:W-:Y:S04]  /*41f00*/  STL.64 [R1+0x4718], R22 ;  /* 0x0047181601007387 */ /* 0x004fe80000100a00 */
[----:B----4-:R0:W-:Y:S02]  /*41f10*/  STL.64 [R1+0x4710], R20 ;  /* 0x0047101401007387 */ /* 0x0101e40000100a00 */
[----:B0-----:R-:W-:Y:S02]  /*41f20*/  HMMA.16816.F32 R20, R8, R12, R4 ;  /* 0x0000000c0814723c */ /* 0x001fe40000001804 */
[----:B------:R-:W0:Y:S04]  /*41f30*/  LDSM.16.MT88.4 R4, [R3+0x280] ;  /* 0x000280000304783b */ /* 0x000e280000004200 */
[----:B------:R-:W-:Y:S04]  /*41f40*/  STL.64 [R1+0x46f8], R26 ;  /* 0x0046f81a01007387 */ /* 0x000fe80000100a00 */
[----:B------:R1:W-:Y:S11]  /*41f50*/  STL.64 [R1+0x46f0], R24 ;  /* 0x0046f01801007387 */ /* 0x0003f60000100a00 */
[----:B------:R-:W-:Y:S02]  /*41f60*/  @!UPT UIADD3 URZ, URZ, URZ, URZ ;  /* 0x0000003f3f3ff290 */ /* 0x000fe4000fffe03f */
[----:B------:R-:W-:Y:S04]  /*41f70*/  STL.64 [R1+0x160], R20 ;  /* 0x0001601401007387 */ /* 0x000fe80000100a00 */
[----:B------:R-:W-:Y:S04]  /*41f80*/  STL.64 [R1+0x168], R22 ;  /* 0x0001681601007387 */ /* 0x000fe80000100a00 */
[----:B------:R-:W2:Y:S01]  /*41f90*/  LDSM.16.MT88.4 R20, [R3+0x300] ;  /* 0x000300000314783b */ /* 0x000ea20000004200 */
[----:B0-----:R-:W-:-:S03]  /*41fa0*/  IMAD.MOV.U32 R29, RZ, RZ, R5 ;  /* 0x000000ffff1d7224 */ /* 0x001fc600078e0005 */
[----:B------:R0:W-:Y:S01]  /*41fb0*/  STL [R1+0x70], R4 ;  /* 0x0000700401007387 */ /* 0x0001e20000100800 */
[----:B------:R-:W-:-:S03]  /*41fc0*/  IMAD.MOV.U32 R2, RZ, RZ, R7 ;  /* 0x000000ffff027224 */ /* 0x000fc600078e0007 */
[----:B-1----:R-:W4:Y:S01]  /*41fd0*/  LDL.LU.64 R24, [R1+0x6a0] ;  /* 0x0006a00001187983 */ /* 0x002f220000300a00 */
[----:B------:R-:W-:-:S03]  /*41fe0*/  IMAD.MOV.U32 R28, RZ, RZ, R6 ;  /* 0x000000ffff1c7224 */ /* 0x000fc600078e0006 */
[----:B------:R-:W4:Y:S04]  /*41ff0*/  LDL.LU.64 R26, [R1+0x6a8] ;  /* 0x0006a800011a7983 */ /* 0x000f280000300a00 */
[----:B0-----:R-:W3:Y:S04]  /*42000*/  LDL.LU.64 R4, [R1+0x670] ;  /* 0x0006700001047983 */ /* 0x001ee80000300a00 */
[----:B------:R-:W3:Y:S04]  /*42010*/  LDL.LU.64 R6, [R1+0x678] ;  /* 0x0006780001067983 */ /* 0x000ee80000300a00 */
[----:B------:R-:W-:Y:S04]  /*42020*/  STL [R1+0x46bc], R29 ;  /* 0x0046bc1d01007387 */ /* 0x000fe80000100800 */
[----:B------:R-:W-:Y:S01]  /*42030*/  STL [R1+0x46b8], R2 ;  /* 0x0046b80201007387 */ /* 0x000fe20000100800 */
[----:B--2---:R-:W-:-:S03]  /*42040*/  IMAD.MOV.U32 R19, RZ, RZ, R22 ;  /* 0x000000ffff137224 */ /* 0x004fc600078e0016 */
[----:B------:R0:W-:Y:S01]  /*42050*/  STL.64 [R1+0x60], R20 ;  /* 0x0000601401007387 */ /* 0x0001e20000100a00 */
[----:B------:R-:W-:-:S03]  /*42060*/  IMAD.MOV.U32 R18, RZ, RZ, R23 ;  /* 0x000000ffff127224 */ /* 0x000fc600078e0017 */
[----:B------:R-:W2:Y:S04]  /*42070*/  LDL.LU.64 R22, [R1+0x4718] ;  /* 0x0047180001167983 */ /* 0x000ea80000300a00 */
[----:B0-----:R-:W2:Y:S02]  /*42080*/  LDL.LU.64 R20, [R1+0x4710] ;  /* 0x0047100001147983 */ /* 0x001ea40000300a00 */
[----:B--2---:R-:W-:Y:S02]  /*42090*/  HMMA.16816.F32 R8, R8, R16, R20 ;  /* 0x000000100808723c */ /* 0x004fe40000001814 */
[----:B------:R-:W0:Y:S11]  /*420a0*/  LDSM.16.MT88.4 R20, [R3+0x380] ;  /* 0x000380000314783b */ /* 0x000e360000004200 */
[----:B------:R-:W-:Y:S11]  /*420b0*/  @!UPT UIADD3 URZ, URZ, URZ, URZ ;  /* 0x0000003f3f3ff290 */ /* 0x000ff6000fffe03f */
[----:B------:R-:W-:Y:S01]  /*420c0*/  IMAD.MOV.U32 R14, RZ, RZ, R10 ;  /* 0x000000ffff0e7224 */ /* 0x000fe200078e000a */
[----:B------:R1:W-:Y:S01]  /*420d0*/  STL.64 [R1+0x150], R8 ;  /* 0x0001500801007387 */ /* 0x0003e20000100a00 */
[----:B------:R-:W-:-:S03]  /*420e0*/  IMAD.MOV.U32 R15, RZ, RZ, R11 ;  /* 0x000000ffff0f7224 */ /* 0x000fc600078e000b */
[----:B-1----:R-:W2:Y:S04]  /*420f0*/  LDL.LU.64 R8, [R1+0x600] ;  /* 0x0006000001087983 */ /* 0x002ea80000300a00 */
[----:B------:R-:W2:Y:S01]  /*42100*/  LDL.LU.64 R10, [R1+0x608] ;  /* 0x00060800010a7983 */ /* 0x000ea20000300a00 */
[----:B0-----:R-:W-:-:S03]  /*42110*/  IMAD.MOV.U32 R29, RZ, RZ, R20 ;  /* 0x000000ffff1d7224 */ /* 0x001fc600078e0014 */
[----:B------:R-:W-:Y:S01]  /*42120*/  STL [R1+0x4564], R14 ;  /* 0x0045640e01007387 */ /* 0x000fe20000100800 */
[----:B------:R-:W-:-:S03]  /*42130*/  IMAD.MOV.U32 R2, RZ, RZ, R21 ;  /* 0x000000ffff027224 */ /* 0x000fc600078e0015 */
[----:B------:R-:W-:Y:S04]  /*42140*/  STL [R1+0x4560], R15 ;  /* 0x0045600f01007387 */ /* 0x000fe80000100800 */
[----:B------:R0:W-:Y:S04]  /*42150*/  STL.64 [R1+0x58], R22 ;  /* 0x0000581601007387 */ /* 0x0001e80000100a00 */
[----:B0-----:R-:W4:Y:S04]  /*42160*/  LDL.LU.64 R22, [R1+0x4708] ;  /* 0x0047080001167983 */ /* 0x001f280000300a00 */
[----:B------:R-:W4:Y:S04]  /*42170*/  LDL.LU.64 R20, [R1+0x4700] ;  /* 0x0047000001147983 */ /* 0x000f280000300a00 */
[----:B------:R-:W-:Y:S01]  /*42180*/  STL [R1+0x4688], R3 ;  /* 0x0046880301007387 */ /* 0x000fe20000100800 */
[C---:B----4-:R-:W-:Y:S08]  /*42190*/  HMMA.16816.F32 R24, R20.reuse, R12, R24 ;  /* 0x0000000c1418723c */ /* 0x050ff00000001818 */
[----:B---3--:R-:W-:Y:S11]  /*421a0*/  HMMA.16816.F32 R20, R20, R16, R4 ;  /* 0x000000101414723c */ /* 0x008ff60000001804 */
[----:B------:R-:W-:Y:S04]  /*421b0*/  @!UPT UIADD3 URZ, URZ, URZ, URZ ;  /* 0x0000003f3f3ff290 */ /* 0x000fe8000fffe03f */
[----:B------:R-:W-:Y:S04]  /*421c0*/  STL.64 [R1+0x1a0], R24 ;  /* 0x0001a01801007387 */ /* 0x000fe80000100a00 */
[----:B------:R0:W-:Y:S04]  /*421d0*/  STL.64 [R1+0x1a8], R26 ;  /* 0x0001a81a01007387 */ /* 0x0001e80000100a00 */
[----:B0-----:R-:W3:Y:S04]  /*421e0*/  LDL.LU.64 R26, [R1+0x46f8] ;  /* 0x0046f800011a7983 */ /* 0x001ee80000300a00 */
[----:B------:R-:W4:Y:S04]  /*421f0*/  LDL.LU.64 R24, [R1+0x46f0] ;  /* 0x0046f00001187983 */ /* 0x000f280000300a00 */
[----:B------:R-:W2:Y:S04]  /*42200*/  LDL.LU.64 R6, [R1+0x46e8] ;  /* 0x0046e80001067983 */ /* 0x000ea80000300a00 */
[----:B------:R-:W2:Y:S01]  /*42210*/  LDL.LU.64 R4, [R1+0x46e0] ;  /* 0x0046e00001047983 */ /* 0x000ea20000300a00 */
[----:B------:R-:W-:-:S02]  /*42220*/  IMAD.MOV.U32 R14, RZ, RZ, R21 ;  /* 0x000000ffff0e7224 */ /* 0x000fc400078e0015 */
[----:B------:R-:W-:Y:S01]  /*42230*/  IMAD.MOV.U32 R15, RZ, RZ, R22 ;  /* 0x000000ffff0f7224 */ /* 0x000fe200078e0016 */
[----:B------:R-:W-:Y:S04]  /*42240*/  STL [R1+0x130], R20 ;  /* 0x0001301401007387 */ /* 0x000fe80000100800 */
[----:B------:R2:W-:Y:S04]  /*42250*/  STL [R1+0x13c], R23 ;  /* 0x00013c1701007387 */ /* 0x0005e80000100800 */
[----:B------:R-:W-:Y:S04]  /*42260*/  STL [R1+0x456c], R15 ;  /* 0x00456c0f01007387 */ /* 0x000fe80000100800 */
[----:B------:R-:W-:Y:S01]  /*42270*/  STL [R1+0x4568], R14 ;  /* 0x0045680e01007387 */ /* 0x000fe20000100800 */
[----:B--2---:R-:W-:Y:S07]  /*42280*/  HMMA.16816.F32 R20, R4, R12, R8 ;  /* 0x0000000c0414723c */ /* 0x004fee0000001808 */
[----:B---3--:R-:W-:-:S02]  /*42290*/  IMAD.MOV.U32 R8, RZ, RZ, R27 ;  /* 0x000000ffff087224 */ /* 0x008fc400078e001b */
[----:B------:R-:W-:Y:S02]  /*422a0*/  IMAD.MOV.U32 R9, RZ, RZ, R26 ;  /* 0x000000ffff097224 */ /* 0x000fe400078e001a */
[----:B----4-:R-:W-:Y:S02]  /*422b0*/  IMAD.MOV.U32 R10, RZ, RZ, R25 ;  /* 0x000000ffff0a7224 */ /* 0x010fe400078e0019 */
[----:B------:R-:W-:Y:S02]  /*422c0*/  IMAD.MOV.U32 R11, RZ, RZ, R24 ;  /* 0x000000ffff0b7224 */ /* 0x000fe400078e0018 */
[----:B------:R-:W0:Y:S08]  /*422d0*/  LDSM.16.MT88.4 R24, [R0] ;  /* 0x000000000018783b */ /* 0x000e300000004200 */
[----:B------:R1:W-:Y:S04]  /*422e0*/  STL.64 [R1+0x110], R20 ;  /* 0x0001101401007387 */ /* 0x0003e80000100a00 */
[----:B------:R-:W-:Y:S04]  /*422f0*/  STL.64 [R1+0x118], R22 ;  /* 0x0001181601007387 */ /* 0x000fe80000100a00 */
[----:B------:R-:W-:Y:S04]  /*42300*/  STL.64 [R1+0x46c8], R10 ;  /* 0x0046c80a01007387 */ /* 0x000fe80000100a00 */
[----:B------:R-:W-:Y:S04]  /*42310*/  STL.64 [R1+0x46c0], R8 ;  /* 0x0046c00801007387 */ /* 0x000fe80000100a00 */
[----:B------:R-:W2:Y:S01]  /*42320*/  LDSM.16.MT88.4 R8, [R0+0x80] ;  /* 0x000080000008783b */ /* 0x000ea20000004200 */
[----:B0-----:R-:W-:-:S02]  /*42330*/  IMAD.MOV.U32 R14, RZ, RZ, R27 ;  /* 0x000000ffff0e7224 */ /* 0x001fc400078e001b */
[----:B------:R-:W-:Y:S02]  /*42340*/  IMAD.MOV.U32 R15, RZ, RZ, R26 ;  /* 0x000000ffff0f7224 */ /* 0x000fe400078e001a */
[----:B-1----:R-:W-:Y:S02]  /*42350*/  IMAD.MOV.U32 R21, RZ, RZ, R24 ;  /* 0x000000ffff157224 */ /* 0x002fe400078e0018 */
[----:B------:R-:W-:Y:S02]  /*42360*/  IMAD.MOV.U32 R20, RZ, RZ, R25 ;  /* 0x000000ffff147224 */ /* 0x000fe400078e0019 */
[----:B------:R-:W3:Y:S04]  /*42370*/  LDL.LU.64 R24, [R1+0x620] ;  /* 0x0006200001187983 */ /* 0x000ee80000300a00 */
[----:B------:R-:W3:Y:S04]  /*42380*/  LDL.LU.64 R26, [R1+0x628] ;  /* 0x00062800011a7983 */ /* 0x000ee80000300a00 */
[----:B------:R-:W-:Y:S04]  /*42390*/  STL [R1+0x4690], R14 ;  /* 0x0046900e01007387 */ /* 0x000fe80000100800 */
[----:B------:R-:W-:Y:S04]  /*423a0*/  STL [R1+0x468c], R15 ;  /* 0x00468c0f01007387 */ /* 0x000fe80000100800 */
[----:B------:R0:W-:Y:S04]  /*423b0*/  STL.64 [R1+0x4670], R20 ;  /* 0x0046701401007387 */ /* 0x0001e80000100a00 */
[----:B0-----:R-:W4:Y:S04]  /*423c0*/  LDL.LU R20, [R1+0x60] ;  /* 0x0000600001147983 */ /* 0x001f280000300800 */
[----:B------:R-:W4:Y:S01]  /*423d0*/  LDL.LU R21, [R1+0x64] ;  /* 0x0000640001157983 */ /* 0x000f220000300800 */
[----:B------:R-:W-:-:S02]  /*423e0*/  IMAD.MOV.U32 R22, RZ, RZ, R19 ;  /* 0x000000ffff167224 */ /* 0x000fc400078e0013 */
[----:B------:R-:W-:Y:S02]  /*423f0*/  IMAD.MOV.U32 R23, RZ, RZ, R18 ;  /* 0x000000ffff177224 */ /* 0x000fe400078e0012 */
[----:B--2---:R-:W-:-:S03]  /*42400*/  IMAD.MOV.U32 R3, RZ, RZ, R11 ;  /* 0x000000ffff037224 */ /* 0x004fc600078e000b */
[----:B------:R-:W-:Y:S04]  /*42410*/  STL.64 [R1+0x46a0], R22 ;  /* 0x0046a01601007387 */ /* 0x000fe80000100a00 */
[----:B----4-:R-:W-:Y:S04]  /*42420*/  STL.64 [R1+0x4698], R20 ;  /* 0x0046981401007387 */ /* 0x010fe80000100a00 */
[----:B------:R-:W-:Y:S04]  /*42430*/  STL.64 [R1+0x20], R8 ;  /* 0x0000200801007387 */ /* 0x000fe80000100a00 */
[----:B------:R-:W-:Y:S04]  /*42440*/  STL [R1+0x28], R10 ;  /* 0x0000280a01007387 */ /* 0x000fe80000100800 */
[----:B------:R-:W0:Y:S01]  /*42450*/  LDSM.16.MT88.4 R8, [R0+0x100] ;  /* 0x000100000008783b */ /* 0x000e220000004200 */
[----:B---3--:R-:W-:Y:S03]  /*42460*/  HMMA.16816.F32 R4, R4, R16, R24 ;  /* 0x000000100404723c */ /* 0x008fe60000001818 */
[----:B0-----:R0:W-:Y:S01]  /*42470*/  STL.64 [R1+0x10], R8 ;  /* 0x0000100801007387 */ /* 0x0011e20000100a00 */
[----:B------:R-:W-:-:S02]  /*42480*/  IMAD.MOV.U32 R14, RZ, RZ, R10 ;  /* 0x000000ffff0e7224 */ /* 0x000fc400078e000a */
[----:B------:R-:W-:Y:S01]  /*42490*/  IMAD.MOV.U32 R15, RZ, RZ, R11 ;  /* 0x000000ffff0f7224 */ /* 0x000fe200078e000b */
[----:B0-----:R-:W2:Y:S04]  /*424a0*/  LDL.LU.64 R8, [R1+0x640] ;  /* 0x0006400001087983 */ /* 0x001ea80000300a00 */
[----:B------:R-:W2:Y:S04]  /*424b0*/  LDL.LU.64 R10, [R1+0x648] ;  /* 0x00064800010a7983 */ /* 0x000ea80000300a00 */
[----:B------:R-:W3:Y:S04]  /*424c0*/  LDL.LU.64 R20, [R1+0x5e0] ;  /* 0x0005e00001147983 */ /* 0x000ee80000300a00 */
[----:B------:R-:W3:Y:S04]  /*424d0*/  LDL.LU.64 R22, [R1+0x5e8] ;  /* 0x0005e80001167983 */ /* 0x000ee80000300a00 */
[----:B------:R-:W4:Y:S04]  /*424e0*/  LDL.LU.64 R26, [R1+0x46d8] ;  /* 0x0046d800011a7983 */ /* 0x000f280000300a00 */
[----:B------:R-:W2:Y:S01]  /*424f0*/  LDL.LU.64 R24, [R1+0x46d0] ;  /* 0x0046d00001187983 */ /* 0x000ea20000300a00 */
[----:B------:R-:W-:-:S02]  /*42500*/  IMAD.MOV.U32 R18, RZ, RZ, R6 ;  /* 0x000000ffff127224 */ /* 0x000fc400078e0006 */
[----:B------:R-:W-:Y:S01]  /*42510*/  IMAD.MOV.U32 R19, RZ, RZ, R7 ;  /* 0x000000ffff137224 */ /* 0x000fe200078e0007 */
[----:B------:R4:W-:Y:S04]  /*42520*/  STL.64 [R1+0x90], R4 ;  /* 0x0000900401007387 */ /* 0x0009e80000100a00 */
[----:B------:R-:W-:Y:S04]  /*42530*/  STL [R1+0x4574], R19 ;  /* 0x0045741301007387 */ /* 0x000fe80000100800 */
[----:B------:R-:W-:Y:S01]  /*42540*/  STL [R1+0x4570], R18 ;  /* 0x0045701201007387 */ /* 0x000fe20000100800 */
[----:B----4-:R-:W-:-:S02]  /*42550*/  IMAD.MOV.U32 R4, RZ, RZ, R27 ;  /* 0x000000ffff047224 */ /* 0x010fc400078e001b */
[----:B------:R-:W-:Y:S02]  /*42560*/  IMAD.MOV.U32 R5, RZ, RZ, R26 ;  /* 0x000000ffff057224 */ /* 0x000fe400078e001a */
[----:B--2---:R-:W-:Y:S02]  /*42570*/  IMAD.MOV.U32 R6, RZ, RZ, R25 ;  /* 0x000000ffff067224 */ /* 0x004fe400078e0019 */
[----:B------:R-:W-:Y:S02]  /*42580*/  IMAD.MOV.U32 R7, RZ, RZ, R24 ;  /* 0x000000ffff077224 */ /* 0x000fe400078e0018 */
[----:B------:R-:W0:Y:S04]  /*42590*/  LDSM.16.MT88.4 R24, [R0+0x180] ;  /* 0x000180000018783b */ /* 0x000e280000004200 */
[----:B0-----:R-:W-:Y:S04]  /*425a0*/  STL.64 [R1+0x4608], R26 ;  /* 0x0046081a01007387 */ /* 0x001fe80000100a00 */
[----:B------:R0:W-:Y:S04]  /*425b0*/  STL.64 [R1+0x4600], R24 ;  /* 0x0046001801007387 */ /* 0x0001e80000100a00 */
[----:B0-----:R-:W2:Y:S04]  /*425c0*/  LDL.LU.64 R24, [R1+0x610] ;  /* 0x0006100001187983 */ /* 0x001ea80000300a00 */
[----:B------:R-:W2:Y:S01]  /*425d0*/  LDL.LU.64 R26, [R1+0x618] ;  /* 0x00061800011a7983 */ /* 0x000ea20000300a00 */
[C---:B------:R-:W-:Y:S11]  /*425e0*/  HMMA.16816.F32 R8, R4.reuse, R12, R8 ;  /* 0x0000000c0408723c */ /* 0x040ff60000001808 */
[----:B------:R-:W-:Y:S11]  /*425f0*/  @!UPT UIADD3 URZ, URZ, URZ, URZ ;  /* 0x0000003f3f3ff290 */ /* 0x000ff6000fffe03f */
[----:B------:R-:W-:Y:S01]  /*42600*/  @!UPT UIADD3 URZ, URZ, URZ, URZ ;  /* 0x0000003f3f3ff290 */ /* 0x000fe2000fffe03f */
[----:B------:R-:W-:Y:S04]  /*42610*/  STL.64 [R1+0x80], R8 ;  /* 0x0000800801007387 */ /* 0x000fe80000100a00 */
[----:B------:R0:W-:Y:S04]  /*42620*/  STL.64 [R1+0x88], R10 ;  /* 0x0000880a01007387 */ /* 0x0001e80000100a00 */
[----:B0-----:R-:W3:Y:S04]  /*42630*/  LDL.LU.64 R10, [R1+0x46c8] ;  /* 0x0046c800010a7983 */ /* 0x001ee80000300a00 */
[----:B------:R-:W3:Y:S01]  /*42640*/  LDL.LU.64 R8, [R1+0x46c0] ;  /* 0x0046c00001087983 */ /* 0x000ee20000300a00 */
[----:B--2---:R-:W-:Y:S03]  /*42650*/  HMMA.16816.F32 R4, R4, R16, R24 ;  /* 0x000000100404723c */ /* 0x004fe60000001818 */
[----:B------:R-:W2:Y:S04]  /*42660*/  LDL.LU.64 R24, [R1+0x570] ;  /* 0x0005700001187983 */ /* 0x000ea80000300a00 */
[----:B------:R-:W4:Y:S11]  /*42670*/  LDL.LU.64 R26, [R1+0x578] ;  /* 0x00057800011a7983 */ /* 0x000f360000300a00 */
[----:B------:R-:W-:Y:S05]  /*42680*/  @!UPT UIADD3 URZ, URZ, URZ, URZ ;  /* 0x0000003f3f3ff290 */ /* 0x000fea000fffe03f */
[----:B------:R-:W-:Y:S04]  /*42690*/  STL.64 [R1+0xf0], R4 ;  /* 0x0000f00401007387 */ /* 0x000fe80000100a00 */
[----:B------:R3:W-:Y:S02]  /*426a0*/  STL.64 [R1+0xf8], R6 ;  /* 0x0000f80601007387 */ /* 0x0007e40000100a00 */
[----:B---3--:R-:W-:Y:S02]  /*426b0*/  HMMA.16816.F32 R4, R8, R12, R20 ;  /* 0x0000000c0804723c */ /* 0x008fe40000001814 */
[----:B----4-:R-:W-:Y:S04]  /*426c0*/  STL.64 [R1+0x46b0], R26 ;  /* 0x0046b01a01007387 */ /* 0x010fe80000100a00 */
[----:B--2---:R0:W-:Y:S04]  /*426d0*/  STL.64 [R1+0x46a8], R24 ;  /* 0x0046a81801007387 */ /* 0x0041e80000100a00 */
[----:B0-----:R-:W2:Y:S04]  /*426e0*/  LDL.LU.64 R24, [R1+0x5c0] ;  /* 0x0005c00001187983 */ /* 0x001ea80000300a00 */
[----:B------:R-:W2:Y:S04]  /*426f0*/  LDL.LU.64 R26, [R1+0x5c8] ;  /* 0x0005c800011a7983 */ /* 0x000ea80000300a00 */
[----:B------:R-:W3:Y:S04]  /*42700*/  LDL.LU.64 R20, [R1+0x5d0] ;  /* 0x0005d00001147983 */ /* 0x000ee80000300a00 */
[----:B------:R-:W3:Y:S04]  /*42710*/  LDL.LU.64 R22, [R1+0x5d8] ;  /* 0x0005d80001167983 */ /* 0x000ee80000300a00 */
[----:B------:R-:W-:Y:S04]  /*42720*/  STL.64 [R1+0x1d0], R4 ;  /* 0x0001d00401007387 */ /* 0x000fe80000100a00 */
[----:B------:R-:W-:Y:S04]  /*42730*/  STL.64 [R1+0x1d8], R6 ;  /* 0x0001d80601007387 */ /* 0x000fe80000100a00 */
[----:B------:R-:W0:Y:S04]  /*42740*/  LDSM.16.MT88.4 R4, [R0+0x200] ;  /* 0x000200000004783b */ /* 0x000e280000004200 */
[----:B0-----:R-:W-:Y:S04]  /*42750*/  STL.64 [R1+0x45e8], R6 ;  /* 0x0045e80601007387 */ /* 0x001fe80000100a00 */
[----:B------:R0:W-:Y:S02]  /*42760*/  STL.64 [R1+0x45e0], R4 ;  /* 0x0045e00401007387 */ /* 0x0001e40000100a00 */
[----:B0-----:R-:W-:-:S02]  /*42770*/  IMAD.MOV.U32 R4, RZ, RZ, R29 ;  /* 0x000000ffff047224 */ /* 0x001fc400078e001d */
[----:B------:R-:W4:Y:S01]  /*42780*/  LDL.LU R29, [R1+0x46bc] ;  /* 0x0046bc00011d7983 */ /* 0x000f220000300800 */
[----:B------:R-:W-:-:S03]  /*42790*/  IMAD.MOV.U32 R5, RZ, RZ, R2 ;  /* 0x000000ffff057224 */ /* 0x000fc600078e0002 */
[----:B------:R-:W2:Y:S04]  /*427a0*/  LDL.LU R2, [R1+0x46b8] ;  /* 0x0046b80001027983 */ /* 0x000ea80000300800 */
[----:B------:R-:W2:Y:S04]  /*427b0*/  LDL.LU R6, [R1+0x58] ;  /* 0x0000580001067983 */ /* 0x000ea80000300800 */
[----:B------:R-:W2:Y:S04]  /*427c0*/  LDL.LU R7, [R1+0x5c] ;  /* 0x00005c0001077983 */ /* 0x000ea80000300800 */
[----:B--2---:R-:W-:Y:S04]  /*427d0*/  STL.64 [R1+0x4680], R6 ;  /* 0x0046800601007387 */ /* 0x004fe80000100a00 */
[----:B------:R0:W-:Y:S04]  /*427e0*/  STL.64 [R1+0x4678], R4 ;  /* 0x0046780401007387 */ /* 0x0001e80000100a00 */
[----:B0-----:R-:W3:Y:S01]  /*427f0*/  LDL.LU R4, [R1+0x70] ;  /* 0x0000700001047983 */ /* 0x001ee20000300800 */
[----:B------:R-:W-:Y:S03]  /*42800*/  HMMA.16816.F32 R8, R8, R16, R24 ;  /* 0x000000100808723c */ /* 0x000fe60000001818 */
[----:B------:R-:W2:Y:S04]  /*42810*/  LDL.LU.64 R26, [R1+0x46b0] ;  /* 0x0046b000011a7983 */ /* 0x000ea80000300a00 */
[----:B------:R-:W2:Y:S11]  /*42820*/  LDL.LU.64 R24, [R1+0x46a8] ;  /* 0x0046a80001187983 */ /* 0x000eb60000300a00 */
[----:B------:R-:W-:Y:S05]  /*42830*/  @!UPT UIADD3 URZ, URZ, URZ, URZ ;  /* 0x0000003f3f3ff290 */ /* 0x000fea000fffe03f */
[----:B------:R-:W-:Y:S04]  /*42840*/  STL.64 [R1+0x1c0], R8 ;  /* 0x0001c00801007387 */ /* 0x000fe80000100a00 */
[----:B------:R-:W-:Y:S04]  /*42850*/  STL.64 [R1+0x1c8], R10 ;  /* 0x0001c80a01007387 */ /* 0x000fe80000100a00 */
[----:B------:R-:W0:Y:S01]  /*42860*/  LDSM.16.MT88.4 R8, [R0+0x280] ;  /* 0x000280000008783b */ /* 0x000e220000004200 */
[----:B----4-:R-:W-:Y:S02]  /*42870*/  IMAD.MOV.U32 R5, RZ, RZ, R29 ;  /* 0x000000ffff057224 */ /* 0x010fe400078e001d */
[----:B------:R-:W-:-:S02]  /*42880*/  IMAD.MOV.U32 R6, RZ, RZ, R28 ;  /* 0x000000ffff067224 */ /* 0x000fc400078e001c */
[----:B------:R-:W-:Y:S01]  /*42890*/  IMAD.MOV.U32 R7, RZ, RZ, R2 ;  /* 0x000000ffff077224 */ /* 0x000fe200078e0002 */
[----:B0-----:R-:W-:Y:S04]  /*428a0*/  STL.64 [R1+0x45d8], R10 ;  /* 0x0045d80a01007387 */ /* 0x001fe80000100a00 */
[----:B------:R0:W-:Y:S04]  /*428b0*/  STL.64 [R1+0x45d0], R8 ;  /* 0x0045d00801007387 */ /* 0x0001e80000100a00 */
[----:B0-----:R-:W4:Y:S04]  /*428c0*/  LDL.LU.64 R8, [R1+0x5b0] ;  /* 0x0005b00001087983 */ /* 0x001f280000300a00 */
[----:B------:R-:W4:Y:S01]  /*428d0*/  LDL.LU.64 R10, [R1+0x5b8] ;  /* 0x0005b800010a7983 */ /* 0x000f220000300a00 */
[C---:B---3--:R-:W-:Y:S11]  /*428e0*/  HMMA.16816.F32 R20, R4.reuse, R12, R20 ;  /* 0x0000000c0414723c */ /* 0x048ff60000001814 */
[----:B------:R-:W-:Y:S11]  /*428f0*/  @!UPT UIADD3 URZ, URZ, URZ, URZ ;  /* 0x0000003f3f3ff290 */ /* 0x000ff6000fffe03f */
[----:B------:R-:W-:Y:S01]  /*42900*/  @!UPT UIADD3 URZ, URZ, URZ, URZ ;  /* 0x0000003f3f3ff290 */ /* 0x000fe2000fffe03f */
[----:B------:R-:W-:Y:S04]  /*42910*/  STL.64 [R1+0x1b0], R20 ;  /* 0x0001b01401007387 */ /* 0x000fe80000100a00 */
[----:B------:R0:W-:Y:S04]  /*42920*/  STL.64 [R1+0x1b8], R22 ;  /* 0x0001b81601007387 */ /* 0x0001e80000100a00 */
[----:B0-----:R-:W2:Y:S04]  /*42930*/  LDL.LU.64 R22, [R1+0x46a0] ;  /* 0x0046a00001167983 */ /* 0x001ea80000300a00 */
[----:B------:R-:W2:Y:S01]  /*42940*/  LDL.LU.64 R20, [R1+0x4698] ;  /* 0x0046980001147983 */ /* 0x000ea20000300a00 */
[----:B----4-:R-:W-:Y:S11]  /*42950*/  HMMA.16816.F32 R8, R4, R16, R8 ;  /* 0x000000100408723c */ /* 0x010ff60000001808 */
[----:B------:R-:W-:Y:S11]  /*42960*/  @!UPT UIADD3 URZ, URZ, URZ, URZ ;  /* 0x0000003f3f3ff290 */ /* 0x000ff6000fffe03f */
[----:B------:R-:W-:Y:S01]  /*42970*/  @!UPT UIADD3 URZ, URZ, URZ, URZ ;  /* 0x0000003f3f3ff290 */ /* 0x000fe2000fffe03f */
[----:B------:R-:W-:Y:S04]  /*42980*/  STL.64 [R1+0x180], R8 ;  /* 0x0001800801007387 */ /* 0x000fe80000100a00 */
[----:B------:R-:W-:Y:S01]  /*42990*/  STL.64 [R1+0x188], R10 ;  /* 0x0001880a01007387 */ /* 0x000fe20000100a00 */
[----:B--2---:R-:W-:Y:S11]  /*429a0*/  HMMA.16816.F32 R4, R20, R12, R24 ;  /* 0x0000000c1404723c */ /* 0x004ff60000001818 */
[----:B------:R-:W-:Y:S11]  /*429b0*/  @!UPT UIADD3 URZ, URZ, URZ, URZ ;  /* 0x0000003f3f3ff290 */ /* 0x000ff6000fffe03f */
[----:B------:R-:W-:Y:S01]  /*429c0*/  @!UPT UIADD3 URZ, URZ, URZ, URZ ;  /* 0x0000003f3f3ff290 */ /* 0x000fe2000fffe03f */
[----:B------:R0:W-:Y:S01]  /*429d0*/  STL [R1+0x170], R4 ;  /* 0x0001700401007387 */ /* 0x0001e20000100800 */
[----:B------:R-:W-:Y:S02]  /*429e0*/  IMAD.MOV.U32 R29, RZ, RZ, R5 ;  /* 0x000000ffff1d7224 */ /* 0x000fe400078e0005 */
[----:B------:R-:W-:Y:S02]  /*429f0*/  IMAD.MOV.U32 R28, RZ, RZ, R6 ;  /* 0x000000ffff1c7224 */ /* 0x000fe400078e0006 */
[----:B------:R-:W-:Y:S01]  /*42a00*/  IMAD.MOV.U32 R2, RZ, RZ, R7 ;  /* 0x000000ffff027224 */ /* 0x000fe200078e0007 */
[----:B0-----:R-:W2:Y:S04]  /*42a10*/  LDL.LU.64 R4, [R1+0x540] ;  /* 0x0005400001047983 */ /* 0x001ea80000300a00 */
[----:B------:R-:W2:Y:S04]  /*42a20*/  LDL.LU.64 R6, [R1+0x548] ;  /* 0x0005480001067983 */ /* 0x000ea80000300a00 */
[----:B------:R-:W3:Y:S04]  /*42a30*/  LDL.LU R24, [R1+0x10] ;  /* 0x0000100001187983 */ /* 0x000ee80000300800 */
[----:B------:R-:W3:Y:S01]  /*42a40*/  LDL.LU R25, [R1+0x14] ;  /* 0x0000140001197983 */ /* 0x000ee20000300800 */
[----:B------:R-:W-:-:S02]  /*42a50*/  IMAD.MOV.U32 R26, RZ, RZ, R14 ;  /* 0x000000ffff1a7224 */ /* 0x000fc400078e000e */
[----:B------:R-:W-:Y:S01]  /*42a60*/  IMAD.MOV.U32 R27, RZ, RZ, R15 ;  /* 0x000000ffff1b7224 */ /* 0x000fe200078e000f */
[----:B------:R-:W4:Y:S04]  /*42a70*/  LDL.LU R14, [R1+0x4690] ;  /* 0x00469000010e7983 */ /* 0x000f280000300800 */
[----:B------:R-:W2:Y:S04]  /*42a80*/  LDL.LU R15, [R1+0x468c] ;  /* 0x00468c00010f7983 */ /* 0x000ea80000300800 */
[----:B------:R-:W-:Y:S04]  /*42a90*/  STL.64 [R1+0x4638], R26 ;  /* 0x0046381a01007387 */ /* 0x000fe80000100a00 */
[----:B---3--:R0:W-:Y:S04]  /*42aa0*/  STL.64 [R1+0x4630], R24 ;  /* 0x0046301801007387 */ /* 0x0081e80000100a00 */
[----:B0-----:R-:W3:Y:S04]  /*42ab0*/  LDL.LU.64 R24, [R1+0x520] ;  /* 0x0005200001187983 */ /* 0x001ee80000300a00 */
[----:B------:R-:W3:Y:S04]  /*42ac0*/  LDL.LU.64 R26, [R1+0x528] ;  /* 0x00052800011a7983 */ /* 0x000ee80000300a00 */
[----:B------:R-:W3:Y:S04]  /*42ad0*/  LDL.LU R8, [R1+0x20] ;  /* 0x0000200001087983 */ /* 0x000ee80000300800 */
[----:B------:R-:W3:Y:S04]  /*42ae0*/  LDL.LU R9, [R1+0x24] ;  /* 0x0000240001097983 */ /* 0x000ee80000300800 */
[----:B------:R-:W3:Y:S01]  /*42af0*/  LDL.LU R10, [R1+0x28] ;  /* 0x00002800010a7983 */ /* 0x000ee20000300800 */
[----:B------:R-:W-:-:S03]  /*42b00*/  IMAD.MOV.U32 R11, RZ, RZ, R3 ;  /* 0x000000ffff0b7224 */ /* 0x000fc600078e0003 */
[----:B------:R-:W4:Y:S01]  /*42b10*/  LDL.LU R3, [R1+0x4688] ;  /* 0x0046880001037983 */ /* 0x000f220000300800 */
[----:B--2---:R-:W-:Y:S03]  /*42b20*/  HMMA.16816.F32 R20, R20, R16, R4 ;  /* 0x000000101414723c */ /* 0x004fe60000001804 */
[----:B---3--:R-:W-:Y:S04]  /*42b30*/  STL.64 [R1+0x4648], R10 ;  /* 0x0046480a01007387 */ /* 0x008fe80000100a00 */
[----:B------:R0:W-:Y:S04]  /*42b40*/  STL.64 [R1+0x4640], R8 ;  /* 0x0046400801007387 */ /* 0x0001e80000100a00 */
[----:B0-----:R-:W2:Y:S04]  /*42b50*/  LDL.LU.64 R8, [R1+0x530] ;  /* 0x0005300001087983 */ /* 0x001ea80000300a00 */
[----:B------:R-:W2:Y:S04]  /*42b60*/  LDL.LU.64 R10, [R1+0x538] ;  /* 0x00053800010a7983 */ /* 0x000ea80000300a00 */
[----:B------:R-:W-:Y:S04]  /*42b70*/  STL [R1+0x4520], R2 ;  /* 0x0045200201007387 */ /* 0x000fe80000100800 */
[----:B------:R-:W-:Y:S04]  /*42b80*/  STL [R1+0x451c], R28 ;  /* 0x00451c1c01007387 */ /* 0x000fe80000100800 */
[----:B------:R-:W-:Y:S04]  /*42b90*/  STL [R1+0x4518], R29 ;  /* 0x0045181d01007387 */ /* 0x000fe80000100800 */
[----:B------:R-:W2:Y:S04]  /*42ba0*/  LDL.LU.64 R6, [R1+0x4680] ;  /* 0x0046800001067983 */ /* 0x000ea80000300a00 */
[----:B------:R-:W2:Y:S04]  /*42bb0*/  LDL.LU.64 R4, [R1+0x4678] ;  /* 0x0046780001047983 */ /* 0x000ea80000300a00 */
[----:B------:R0:W-:Y:S04]  /*42bc0*/  STL.64 [R1+0xd0], R20 ;  /* 0x0000d01401007387 */ /* 0x0001e80000100a00 */
[----:B------:R-:W-:Y:S04]  /*42bd0*/  STL.64 [R1+0xd8], R22 ;  /* 0x0000d81601007387 */ /* 0x000fe80000100a00 */
[----:B0-----:R-:W3:Y:S04]  /*42be0*/  LDL.LU.64 R20, [R1+0x4670] ;  /* 0x0046700001147983 */ /* 0x001ee80000300a00 */
[----:B------:R-:W-:Y:S01]  /*42bf0*/  STL.64 [R1+0x4668], R12 ;  /* 0x0046680c01007387 */ /* 0x000fe20000100a00 */
[C---:B--2---:R-:W-:Y:S11]  /*42c00*/  HMMA.16816.F32 R8, R4.reuse, R12, R8 ;  /* 0x0000000c0408723c */ /* 0x044ff60000001808 */
[----:B------:R-:W-:Y:S11]  /*42c10*/  @!UPT UIADD3 URZ, URZ, URZ, URZ ;  /* 0x0000003f3f3ff290 */ /* 0x000ff6000fffe03f */
[----:B------:R-:W-:Y:S01]  /*42c20*/  @!UPT UIADD3 URZ, URZ, URZ, URZ ;  /* 0x0000003f3f3ff290 */ /* 0x000fe2000fffe03f */
[----:B------:R3:W-:Y:S02]  /*42c30*/  STL.64 [R1+0xc0], R8 ;  /* 0x0000c00801007387 */ /* 0x0007e40000100a00 */
[----:B---3--:R-:W-:Y:S02]  /*42c40*/  IMAD.MOV.U32 R8, RZ, RZ, R21 ;  /* 0x000000ffff087224 */ /* 0x008fe400078e0015 */
[----:B------:R-:W-:Y:S02]  /*42c50*/  IMAD.MOV.U32 R9, RZ, RZ, R20 ;  /* 0x000000ffff097224 */ /* 0x000fe400078e0014 */
[----:B------:R-:W0:Y:S01]  /*42c60*/  LDSM.16.MT88.4 R20, [R0+0x300] ;  /* 0x000300000014783b */ /* 0x000e220000004200 */
[----:B------:R-:W-:Y:S03]  /*42c70*/  HMMA.16816.F32 R4, R4, R16, R24 ;  /* 0x000000100404723c */ /* 0x000fe60000001818 */
[----:B------:R-:W-:Y:S04]  /*42c80*/  STL.64 [R1+0xc8], R10 ;  /* 0x0000c80a01007387 */ /* 0x000fe80000100a00 */
[----:B0-----:R-:W-:Y:S04]  /*42c90*/  STL.64 [R1+0x45a8], R22 ;  /* 0x0045a81601007387 */ /* 0x001fe80000100a00 */
[----:B------:R-:W-:Y:S04]  /*42ca0*/  STL.64 [R1+0x45a0], R20 ;  /* 0x0045a01401007387 */ /* 0x000fe80000100a00 */
[----:B------:R0:W-:Y:S04]  /*42cb0*/  STL.64 [R1+0x4660], R16 ;  /* 0x0046601001007387 */ /* 0x0001e80000100a00 */
[----:B0-----:R-:W2:Y:S04]  /*42cc0*/  LDL.LU.64 R16, [R1+0x6b0] ;  /* 0x0006b00001107983 */ /* 0x001ea80000300a00 */
[----:B------:R-:W-:Y:S04]  /*42cd0*/  STL.64 [R1+0x60], R4 ;  /* 0x0000600401007387 */ /* 0x000fe80000100a00 */
[----:B------:R-:W-:Y:S04]  /*42ce0*/  STL.64 [R1+0x68], R6 ;  /* 0x0000680601007387 */ /* 0x000fe80000100a00 */
[----:B------:R-:W2:Y:S04]  /*42cf0*/  LDL.LU.64 R18, [R1+0x6b8] ;  /* 0x0006b80001127983 */ /* 0x000ea80000300a00 */
[----:B------:R-:W3:Y:S04]  /*42d00*/  LDL.LU.64 R24, [R1+0x650] ;  /* 0x0006500001187983 */ /* 0x000ee80000300a00 */
[----:B------:R-:W2:Y:S04]  /*42d10*/  LDL.LU.64 R26, [R1+0x658] ;  /* 0x00065800011a7983 */ /* 0x000ea80000300a00 */
[----:B--2---:R-:W-:Y:S04]  /*42d20*/  STL.64 [R1+0x4658], R26 ;  /* 0x0046581a01007387 */ /* 0x004fe80000100a00 */
[----:B---3--:R0:W-:Y:S04]  /*42d30*/  STL.64 [R1+0x4650], R24 ;  /* 0x0046501801007387 */ /* 0x0081e80000100a00 */
[----:B0-----:R-:W2:Y:S04]  /*42d40*/  LDL.LU.64 R24, [R1+0x660] ;  /* 0x0006600001187983 */ /* 0x001ea80000300a00 */
[----:B------:R-:W2:Y:S04]  /*42d50*/  LDL.LU.64 R26, [R1+0x668] ;  /* 0x00066800011a7983 */ /* 0x000ea80000300a00 */
[----:B------:R-:W3:Y:S04]  /*42d60*/  LDL.LU.64 R4, [R1+0x580] ;  /* 0x0005800001047983 */ /* 0x000ee80000300a00 */
[----:B------:R-:W2:Y:S04]  /*42d70*/  LDL.LU.64 R6, [R1+0x588] ;  /* 0x0005880001067983 */ /* 0x000ea80000300a00 */
[----:B--2---:R-:W-:Y:S04]  /*42d80*/  STL.64 [R1+0x45f8], R6 ;  /* 0x0045f80601007387 */ /* 0x004fe80000100a00 */
[----:B---3--:R0:W-:Y:S04]  /*42d90*/  STL.64 [R1+0x45f0], R4 ;  /* 0x0045f00401007387 */ /* 0x0081e80000100a00 */
[----:B0-----:R-:W2:Y:S04]  /*42da0*/  LDL.LU.64 R4, [R1+0x590] ;  /* 0x0005900001047983 */ /* 0x001ea80000300a00 */
[----:B------:R-:W3:Y:S01]  /*42db0*/  LDL.LU.64 R6, [R1+0x598] ;  /* 0x0005980001067983 */ /* 0x000ee20000300a00 */
[----:B------:R-:W-:-:S02]  /*42dc0*/  IMAD.MOV.U32 R10, RZ, RZ, R15 ;  /* 0x000000ffff0a7224 */ /* 0x000fc400078e000f */
[----:B----4-:R-:W-:Y:S02]  /*42dd0*/  IMAD.MOV.U32 R11, RZ, RZ, R14 ;  /* 0x000000ffff0b7224 */ /* 0x010fe400078e000e */
[----:B------:R-:W0:Y:S04]  /*42de0*/  LDSM.16.MT88.4 R12, [R0+0x380] ;  /* 0x00038000000c783b */ /* 0x000e280000004200 */
[----:B---3--:R-:W-:Y:S04]  /*42df0*/  STL.64 [R1+0x4618], R6 ;  /* 0x0046180601007387 */ /* 0x008fe80000100a00 */
[----:B--2---:R1:W-:Y:S04]  /*42e00*/  STL.64 [R1+0x4610], R4 ;  /* 0x0046100401007387 */ /* 0x0043e80000100a00 */
[----:B-1----:R-:W2:Y:S04]  /*42e10*/  LDL.LU.64 R4, [R1+0x5a0] ;  /* 0x0005a00001047983 */ /* 0x002ea80000300a00 */
[----:B------:R-:W3:Y:S01]  /*42e20*/  LDL.LU.64 R6, [R1+0x5a8] ;  /* 0x0005a80001067983 */ /* 0x000ee20000300a00 */
[----:B0-----:R-:W-:-:S02]  /*42e30*/  IMAD.MOV.U32 R22, RZ, RZ, R12 ;  /* 0x000000ffff167224 */ /* 0x001fc400078e000c */
[----:B------:R-:W-:Y:S01]  /*42e40*/  IMAD.MOV.U32 R21, RZ, RZ, R13 ;  /* 0x000000ffff157224 */ /* 0x000fe200078e000d */
[----:B---3--:R-:W-:Y:S04]  /*42e50*/  STL.64 [R1+0x4628], R6 ;  /* 0x0046280601007387 */ /* 0x008fe80000100a00 */
[----:B--2---:R0:W-:Y:S04]  /*42e60*/  STL.64 [R1+0x4620], R4 ;  /* 0x0046200401007387 */ /* 0x0041e80000100a00 */
[----:B0-----:R-:W2:Y:S04]  /*42e70*/  LDL.LU.64 R4, [R1+0x5f0] ;  /* 0x0005f00001047983 */ /* 0x001ea80000300a00 */
[----:B------:R-:W2:Y:S04]  /*42e80*/  LDL.LU.64 R6, [R1+0x5f8] ;  /* 0x0005f80001067983 */ /* 0x000ea80000300a00 */
[----:B------:R-:W3:Y:S01]  /*42e90*/  LDL.LU.64 R12, [R1+0x4668] ;  /* 0x00466800010c7983 */ /* 0x000ee20000300a00 */
[----:B------:R-:W-:-:S03]  /*42ea0*/  IMAD.MOV.U32 R20, RZ, RZ, R14 ;  /* 0x000000ffff147224 */ /* 0x000fc600078e000e */
[----:B------:R-:W-:Y:S04]  /*42eb0*/  STL [R1+0x45b8], R22 ;  /* 0x0045b81601007387 */ /* 0x000fe80000100800 */
[----:B------:R0:W-:Y:S04]  /*42ec0*/  STL.64 [R1+0x45b0], R20 ;  /* 0x0045b01401007387 */ /* 0x0001e80000100a00 */
[----:B0-----:R-:W4:Y:S04]  /*42ed0*/  LDL.LU.64 R20, [R1+0x630] ;  /* 0x0006300001147983 */ /* 0x001f280000300a00 */
[----:B------:R-:W4:Y:S04]  /*42ee0*/  LDL.LU.64 R22, [R1+0x638] ;  /* 0x0006380001167983 */ /* 0x000f280000300a00 */
[----:B------:R-:W-:Y:S01]  /*42ef0*/  STL [R1+0x4578], R0 ;  /* 0x0045780001007387 */ /* 0x000fe20000100800 */
[C---:B---3--:R-:W-:Y:S11]  /*42f00*/  HMMA.16816.F32 R16, R8.reuse, R12, R16 ;  /* 0x0000000c0810723c */ /* 0x048ff60000001810 */
[----:B------:R-:W-:Y:S11]  /*42f10*/  @!UPT UIADD3 URZ, URZ, URZ, URZ ;  /* 0x0000003f3f3ff290 */ /* 0x000ff6000fffe03f */
[----:B------:R-:W-:Y:S01]  /*42f20*/  @!UPT UIADD3 URZ, URZ, URZ, URZ ;  /* 0x0000003f3f3ff290 */ /* 0x000fe2000fffe03f */
[----:B------:R0:W-:Y:S04]  /*42f30*/  STL.64 [R1+0x140], R16 ;  /* 0x0001401001007387 */ /* 0x0001e80000100a00 */
[----:B------:R-:W-:Y:S04]  /*42f40*/  STL.64 [R1+0x148], R18 ;  /* 0x0001481201007387 */ /* 0x000fe80000100a00 */
[----:B0-----:R-:W3:Y:S02]  /*42f50*/  LDL.LU.64 R16, [R1+0x4660] ;  /* 0x0046600001107983 */ /* 0x001ee40000300a00 */
[----:B---3--:R-:W-:Y:S02]  /*42f60*/  HMMA.16816.F32 R8, R8, R16, R24 ;  /* 0x000000100808723c */ /* 0x008fe40000001818 */
[----:B------:R-:W3:Y:S04]  /*42f70*/  LDL.LU.64 R26, [R1+0x4658] ;  /* 0x00465800011a7983 */ /* 0x000ee80000300a00 */
[----:B------:R-:W3:Y:S11]  /*42f80*/  LDL.LU.64 R24, [R1+0x4650] ;  /* 0x0046500001187983 */ /* 0x000ef60000300a00 */
[----:B------:R-:W-:Y:S06]  /*42f90*/  @!UPT UIADD3 URZ, URZ, URZ, URZ ;  /* 0x0000003f3f3ff290 */ /* 0x000fec000fffe03f */
[----:B------:R-:W-:Y:S04]  /*42fa0*/  STL.64 [R1+0xb0], R8 ;  /* 0x0000b00801007387 */ /* 0x000fe80000100a00 */
[----:B------:R0:W-:Y:S04]  /*42fb0*/  STL.64 [R1+0xb8], R10 ;  /* 0x0000b80a01007387 */ /* 0x0001e80000100a00 */
[----:B0-----:R-:W3:Y:S04]  /*42fc0*/  LDL.LU.64 R10, [R1+0x4648] ;  /* 0x00464800010a7983 */ /* 0x001ee80000300a00 */
[----:B------:R-:W3:Y:S02]  /*42fd0*/  LDL.LU.64 R8, [R1+0x4640] ;  /* 0x0046400001087983 */ /* 0x000ee40000300a00 */
[C---:B---3--:R-:W-:Y:S11]  /*42fe0*/  HMMA.16816.F32 R24, R8.reuse, R12, R24 ;  /* 0x0000000c0818723c */ /* 0x048ff60000001818 */
[----:B------:R-:W-:Y:S11]  /*42ff0*/  @!UPT UIADD3 URZ, URZ, URZ, URZ ;  /* 0x0000003f3f3ff290 */ /* 0x000ff6000fffe03f */
[----:B------:R-:W-:Y:S01]  /*43000*/  @!UPT UIADD3 URZ, URZ, URZ, URZ ;  /* 0x0000003f3f3ff290 */ /* 0x000fe2000fffe03f */
[----:B------:R-:W-:Y:S04]  /*43010*/  STL.64 [R1+0xa0], R24 ;  /* 0x0000a01801007387 */ /* 0x000fe80000100a00 */
[----:B------:R0:W-:Y:S04]  /*43020*/  STL.64 [R1+0xa8], R26 ;  /* 0x0000a81a01007387 */ /* 0x0001e80000100a00 */
[----:B0-----:R-:W2:Y:S04]  /*43030*/  LDL.LU.64 R26, [R1+0x4638] ;  /* 0x00463800011a7983 */ /* 0x001ea80000300a00 */
[----:B------:R-:W2:Y:S01]  /*43040*/  LDL.LU.64 R24, [R1+0x4630] ;  /* 0x0046300001187983 */ /* 0x000ea20000300a00 */
[----:B----4-:R-:W-:Y:S03]  /*43050*/  HMMA.16816.F32 R20, R8, R16, R20 ;  /* 0x000000100814723c */ /* 0x010fe60000001814 */
[----:B------:R-:W3:Y:S04]  /*43060*/  LDL.LU.64 R8, [R1+0x560] ;  /* 0x0005600001087983 */ /* 0x000ee80000300a00 */
[----:B------:R-:W3:Y:S11]  /*43070*/  LDL.LU.64 R10, [R1+0x568] ;  /* 0x00056800010a7983 */ /* 0x000ef60000300a00 */
[----:B------:R-:W-:Y:S05]  /*43080*/  @!UPT UIADD3 URZ, URZ, URZ, URZ ;  /* 0x0000003f3f3ff290 */ /* 0x000fea000fffe03f */
[----:B------:R0:W-:Y:S04]  /*43090*/  STL.64 [R1+0x120], R20 ;  /* 0x0001201401007387 */ /* 0x0001e80000100a00 */
[----:B------:R1:W-:Y:S04]  /*430a0*/  STL.64 [R1+0x128], R22 ;  /* 0x0001281601007387 */ /* 0x0003e80000100a00 */
[----:B0-----:R-:W4:Y:S04]  /*430b0*/  LDL.LU.64 R20, [R1+0x510] ;  /* 0x0005100001147983 */ /* 0x001f280000300a00 */
[----:B-1----:R-:W4:Y:S01]  /*430c0*/  LDL.LU.64 R22, [R1+0x518] ;  /* 0x0005180001167983 */ /* 0x002f220000300a00 */
[C---:B--2---:R-:W-:Y:S11]  /*430d0*/  HMMA.16816.F32 R4, R24.reuse, R12, R4 ;  /* 0x0000000c1804723c */ /* 0x044ff60000001804 */
[----:B------:R-:W-:Y:S11]  /*430e0*/  @!UPT UIADD3 URZ, URZ, URZ, URZ ;  /* 0x0000003f3f3ff290 */ /* 0x000ff6000fffe03f */
[----:B------:R-:W-:Y:S01]  /*430f0*/  @!UPT UIADD3 URZ, URZ, URZ, URZ ;  /* 0x0000003f3f3ff290 */ /* 0x000fe2000fffe03f */
[----:B------:R-:W-:Y:S04]  /*43100*/  STL.64 [R1+0x190], R4 ;  /* 0x0001900401007387 */ /* 0x000fe80000100a00 */
[----:B------:R0:W-:Y:S04]  /*43110*/  STL.64 [R1+0x198], R6 ;  /* 0x0001980601007387 */ /* 0x0001e80000100a00 */
[----:B0-----:R-:W2:Y:S04]  /*43120*/  LDL.LU.64 R6, [R1+0x4628] ;  /* 0x0046280001067983 */ /* 0x001ea80000300a00 */
[----:B------:R-:W2:Y:S02]  /*43130*/  LDL.LU.64 R4, [R1+0x4620] ;  /* 0x0046200001047983 */ /* 0x000ea40000300a00 */
[----:B--2---:R-:W-:Y:S02]  /*43140*/  HMMA.16816.F32 R24, R24, R16, R4 ;  /* 0x000000101818723c */ /* 0x004fe40000001804 */
[----:B------:R-:W2:Y:S04]  /*43150*/  LDL.LU.64 R6, [R1+0x4618] ;  /* 0x0046180001067983 */ /* 0x000ea80000300a00 */
[----:B------:R-:W2:Y:S11]  /*43160*/  LDL.LU.64 R4, [R1+0x4610] ;  /* 0x0046100001047983 */ /* 0x000eb60000300a00 */
[----:B------:R-:W-:Y:S06]  /*43170*/  @!UPT UIADD3 URZ, URZ, URZ, URZ ;  /* 0x0000003f3f3ff290 */ /* 0x000fec000fffe03f */
[----:B------:R-:W-:Y:S04]  /*43180*/  STL.64 [R1+0x100], R24 ;  /* 0x0001001801007387 */ /* 0x000fe80000100a00 */
[----:B------:R0:W-:Y:S04]  /*43190*/  STL.64 [R1+0x108], R26 ;  /* 0x0001081a01007387 */ /* 0x0001e80000100a00 */
[----:B0-----:R-:W2:Y:S04]  /*431a0*/  LDL.LU.64 R26, [R1+0x4608] ;  /* 0x00460800011a7983 */ /* 0x001ea80000300a00 */
[----:B------:R-:W2:Y:S02]  /*431b0*/  LDL.LU.64 R24, [R1+0x4600] ;  /* 0x0046000001187983 */ /* 0x000ea40000300a00 */
[C---:B--2---:R-:W-:Y:S11]  /*431c0*/  HMMA.16816.F32 R4, R24.reuse, R12, R4 ;  /* 0x0000000c1804723c */ /* 0x044ff60000001804 */
[----:B------:R-:W-:Y:S11]  /*431d0*/  @!UPT UIADD3 URZ, URZ, URZ, URZ ;  /* 0x0000003f3f3ff290 */ /* 0x000ff6000fffe03f */
[----:B------:R-:W-:Y:S01]  /*431e0*/  @!UPT UIADD3 URZ, URZ, URZ, URZ ;  /* 0x0000003f3f3ff290 */ /* 0x000fe2000fffe03f */
[----:B------:R-:W-:Y:S04]  /*431f0*/  STL.64 [R1+0xe0], R4 ;  /* 0x0000e00401007387 */ /* 0x000fe80000100a00 */
[----:B------:R0:W-:Y:S04]  /*43200*/  STL.64 [R1+0xe8], R6 ;  /* 0x0000e80601007387 */ /* 0x0001e80000100a00 */
[----:B0-----:R-:W2:Y:S04]  /*43210*/  LDL.LU.64 R6, [R1+0x45f8] ;  /* 0x0045f80001067983 */ /* 0x001ea80000300a00 */
[----:B------:R-:W2:Y:S01]  /*43220*/  LDL.LU.64 R4, [R1+0x45f0] ;  /* 0x0045f00001047983 */ /* 0x000ea20000300a00 */
[----:B------:R-:W-:Y:S01]  /*43230*/  IMAD.MOV.U32 R2, RZ, RZ, R15 ;  /* 0x000000ffff027224 */ /* 0x000fe200078e000f */
[----:B--2---:R-:W-:Y:S02]  /*43240*/  HMMA.16816.F32 R4, R24, R16, R4 ;  /* 0x000000101804723c */ /* 0x004fe40000001804 */
[----:B------:R-:W2:Y:S04]  /*43250*/  LDL.LU.64 R24, [R1+0x500] ;  /* 0x0005000001187983 */ /* 0x000ea80000300a00 */
[----:B------:R-:W2:Y:S11]  /*43260*/  LDL.LU.64 R26, [R1+0x508] ;  /* 0x00050800011a7983 */ /* 0x000eb60000300a00 */
[----:B------:R-:W-:Y:S06]  /*43270*/  @!UPT UIADD3 URZ, URZ, URZ, URZ ;  /* 0x0000003f3f3ff290 */ /* 0x000fec000fffe03f */
[----:B------:R-:W-:Y:S04]  /*43280*/  STL.64 [R1+0x1f0], R4 ;  /* 0x0001f00401007387 */ /* 0x000fe80000100a00 */
[----:B------:R-:W-:Y:S04]  /*43290*/  STL.64 [R1+0x1f8], R6 ;  /* 0x0001f80601007387 */ /* 0x000fe80000100a00 */
[----:B------:R-:W0:Y:S02]  /*432a0*/  LDSM.16.MT88.4 R4, [R3+0x4000] ;  /* 0x004000000304783b */ /* 0x000e240000004200 */
[----:B0-----:R-:W-:-:S02]  /*432b0*/  IMAD.MOV.U32 R15, RZ, RZ, R6 ;  /* 0x000000ffff0f7224 */ /* 0x001fc400078e0006 */
[----:B------:R-:W-:Y:S02]  /*432c0*/  IMAD.MOV.U32 R14, RZ, RZ, R7 ;  /* 0x000000ffff0e7224 */ /* 0x000fe400078e0007 */
[----:B------:R-:W-:Y:S01]  /*432d0*/  IMAD.MOV.U32 R19, RZ, RZ, R4 ;  /* 0x000000ffff137224 */ /* 0x000fe200078e0004 */
[----:B------:R-:W3:Y:S01]  /*432e0*/  LDL.LU.64 R6, [R1+0x45e8] ;  /* 0x0045e80001067983 */ /* 0x000ee20000300a00 */
[----:B------:R-:W-:-:S03]  /*432f0*/  IMAD.MOV.U32 R18, RZ, RZ, R5 ;  /* 0x000000ffff127224 */ /* 0x000fc600078e0005 */
[----:B------:R-:W3:Y:S04]  /*43300*/  LDL.LU.64 R4, [R1+0x45e0] ;  /* 0x0045e00001047983 */ /* 0x000ee80000300a00 */
[----:B------:R-:W-:Y:S04]  /*43310*/  STL [R1+0x4588], R14 ;  /* 0x0045880e01007387 */ /* 0x000fe80000100800 */
[----:B------:R-:W-:Y:S04]  /*43320*/  STL [R1+0x4584], R15 ;  /* 0x0045840f01007387 */ /* 0x000fe80000100800 */
[----:B------:R-:W-:Y:S04]  /*43330*/  STL [R1+0x4580], R18 ;  /* 0x0045801201007387 */ /* 0x000fe80000100800 */
[----:B------:R-:W-:Y:S01]  /*43340*/  STL [R1+0x457c], R19 ;  /* 0x00457c1301007387 */ /* 0x000fe20000100800 */
[C---:B---3--:R-:W-:Y:S08]  /*43350*/  HMMA.16816.F32 R8, R4.reuse, R12, R8 ;  /* 0x0000000c0408723c */ /* 0x048ff00000001808 */
[----:B----4-:R-:W-:Y:S11]  /*43360*/  HMMA.16816.F32 R4, R4, R16, R20 ;  /* 0x000000100404723c */ /* 0x010ff60000001814 */
[----:B------:R-:W-:Y:S04]  /*43370*/  @!UPT UIADD3 URZ, URZ, URZ, URZ ;  /* 0x0000003f3f3ff290 */ /* 0x000fe8000fffe03f */
[----:B------:R-:W-:Y:S04]  /*43380*/  STL.64 [R1+0x220], R8 ;  /* 0x0002200801007387 */ /* 0x000fe80000100a00 */
[----:B------:R0:W-:Y:S04]  /*43390*/  STL.64 [R1+0x228], R10 ;  /* 0x0002280a01007387 */ /* 0x0001e80000100a00 */
[----:B0-----:R-:W2:Y:S04]  /*433a0*/  LDL.LU.64 R10, [R1+0x45d8] ;  /* 0x0045d800010a7983 */ /* 0x001ea80000300a00 */
[----:B------:R-:W2:Y:S04]  /*433b0*/  LDL.LU.64 R8, [R1+0x45d0] ;  /* 0x0045d00001087983 */ /* 0x000ea80000300a00 */
[----:B------:R-:W3:Y:S04]  /*433c0*/  LDL.LU.64 R20, [R1+0x550] ;  /* 0x0005500001147983 */ /* 0x000ee80000300a00 */
[----:B------:R-:W4:Y:S04]  /*433d0*/  LDL.LU.64 R22, [R1+0x558] ;  /* 0x0005580001167983 */ /* 0x000f280000300a00 */
[----:B------:R-:W-:Y:S04]  /*433e0*/  STL.64 [R1+0x1e0], R4 ;  /* 0x0001e00401007387 */ /* 0x000fe80000100a00 */
[----:B------:R-:W-:Y:S04]  /*433f0*/  STL.64 [R1+0x1e8], R6 ;  /* 0x0001e80601007387 */ /* 0x000fe80000100a00 */
[----:B------:R-:W0:Y:S04]  /*43400*/  LDSM.16.MT88.4 R4, [R3+0x4080] ;  /* 0x004080000304783b */ /* 0x000e280000004200 */
[----:B----4-:R-:W-:Y:S04]  /*43410*/  STL.64 [R1+0x45c8], R22 ;  /* 0x0045c81601007387 */ /* 0x010fe80000100a00 */
[----:B---3--:R2:W-:Y:S02]  /*43420*/  STL.64 [R1+0x45c0], R20 ;  /* 0x0045c01401007387 */ /* 0x0085e40000100a00 */
[----:B--2---:R-:W-:Y:S11]  /*43430*/  HMMA.16816.F32 R20, R8, R12, R24 ;  /* 0x0000000c0814723c */ /* 0x004ff60000001818 */
[----:B------:R-:W-:Y:S11]  /*43440*/  @!UPT UIADD3 URZ, URZ, URZ, URZ ;  /* 0x0000003f3f3ff290 */ /* 0x000ff6000fffe03f */
[----:B------:R-:W-:Y:S01]  /*43450*/  @!UPT UIADD3 URZ, URZ, URZ, URZ ;  /* 0x0000003f3f3ff290 */ /* 0x000fe2000fffe03f */
[----:B------:R-:W-:Y:S04]  /*43460*/  STL.64 [R1+0x210], R20 ;  /* 0x0002101401007387 */ /* 0x000fe80000100a00 */
[----:B------:R-:W-:Y:S04]  /*43470*/  STL.64 [R1+0x218], R22 ;  /* 0x0002181601007387 */ /* 0x000fe80000100a00 */
[----:B------:R-:W2:Y:S04]  /*43480*/  LDL.LU.64 R24, [R1+0x4e0] ;  /* 0x0004e00001187983 */ /* 0x000ea80000300a00 */
[----:B------:R-:W3:Y:S04]  /*43490*/  LDL.LU.64 R26, [R1+0x4e8] ;  /* 0x0004e800011a7983 */ /* 0x000ee80000300a00 */
[----:B------:R-:W1:Y:S01]  /*434a0*/  LDSM.16.MT88.4 R20, [R3+0x4100] ;  /* 0x004100000314783b */ /* 0x000e620000004200 */
[----:B0-----:R-:W-:-:S02]  /*434b0*/  IMAD.MOV.U32 R15, RZ, RZ, R4 ;  /* 0x000000ffff0f7224 */ /* 0x001fc400078e0004 */
[----:B------:R-:W-:Y:S02]  /*434c0*/  IMAD.MOV.U32 R18, RZ, RZ, R5 ;  /* 0x000000ffff127224 */ /* 0x000fe400078e0005 */
[----:B------:R-:W-:Y:S02]  /*434d0*/  IMAD.MOV.U32 R19, RZ, RZ, R6 ;  /* 0x000000ffff137224 */ /* 0x000fe400078e0006 */
[----:B------:R-:W-:Y:S02]  /*434e0*/  IMAD.MOV.U32 R0, RZ, RZ, R7 ;  /* 0x000000ffff007224 */ /* 0x000fe400078e0007 */
[----:B-1----:R-:W-:Y:S01]  /*434f0*/  IMAD.MOV.U32 R14, RZ, RZ, R23 ;  /* 0x000000ffff0e7224 */ /* 0x002fe200078e0017 */
[----:B---3--:R-:W-:Y:S04]  /*43500*/  STL.64 [R1+0x4598], R26 ;  /* 0x0045981a01007387 */ /* 0x008fe80000100a00 */
[----:B--2---:R0:W-:Y:S04]  /*43510*/  STL.64 [R1+0x4590], R24 ;  /* 0x0045901801007387 */ /* 0x0041e80000100a00 */
[----:B0-----:R-:W2:Y:S04]  /*43520*/  LDL.LU.64 R24, [R1+0x4f0] ;  /* 0x0004f00001187983 */ /* 0x001ea80000300a00 */
[----:B------:R-:W2:Y:S04]  /*43530*/  LDL.LU.64 R26, [R1+0x4f8] ;  /* 0x0004f800011a7983 */ /* 0x000ea80000300a00 */
[----:B------:R-:W3:Y:S04]  /*43540*/  LDL.LU.64 R4, [R1+0x4c0] ;  /* 0x0004c00001047983 */ /* 0x000ee80000300a00 */
[----:B------:R-:W3:Y:S04]  /*43550*/  LDL.LU.64 R6, [R1+0x4c8] ;  /* 0x0004c80001067983 */ /* 0x000ee80000300a00 */
[----:B------:R-:W-:Y:S04]  /*43560*/  STL.64 [R1+0x20], R20 ;  /* 0x0000201401007387 */ /* 0x000fe80000100a00 */
[----:B------:R0:W-:Y:S04]  /*43570*/  STL [R1+0x28], R22 ;  /* 0x0000281601007387 */ /* 0x0001e80000100800 */
[----:B0-----:R-:W4:Y:S04]  /*43580*/  LDL.LU.64 R22, [R1+0x45c8] ;  /* 0x0045c80001167983 */ /* 0x001f280000300a00 */
[----:B------:R-:W4:Y:S02]  /*43590*/  LDL.LU.64 R20, [R1+0x45c0] ;  /* 0x0045c00001147983 */ /* 0x000f240000300a00 */
[----:B----4-:R-:W-:Y:S02]  /*435a0*/  HMMA.16816.F32 R8, R8, R16, R20 ;  /* 0x000000100808723c */ /* 0x010fe40000001814 */
[----:B------:R-:W4:Y:S04]  /*435b0*/  LDL.LU R22, [R1+0x45b8] ;  /* 0x0045b80001167983 */ /* 0x000f280000300800 */
[----:B------:R-:W2:Y:S11]  /*435c0*/  LDL.LU.64 R20, [R1+0x45b0] ;  /* 0x0045b00001147983 */ /* 0x000eb60000300a00 */
[----:B------:R-:W-:Y:S06]  /*435d0*/  @!UPT UIADD3 URZ, URZ, URZ, URZ ;  /* 0x0000003f3f3ff290 */ /* 0x000fec000fffe03f */
[----:B------:R-:W-:Y:S04]  /*435e0*/  STL.64 [R1+0x200], R8 ;  /* 0x0002000801007387 */ /* 0x000fe80000100a00 */
[----:B------:R0:W-:Y:S02]  /*435f0*/  STL.64 [R1+0x208], R10 ;  /* 0x0002080a01007387 */ /* 0x0001e40000100a00 */
[----:B0-----:R-:W-:Y:S02]  /*43600*/  IMAD.MOV.U32 R11, RZ, RZ, R2 ;  /* 0x000000ffff0b7224 */ /* 0x001fe400078e0002 */
[----:B----4-:R-:W-:Y:S02]  /*43610*/  IMAD.MOV.U32 R8, RZ, RZ, R22 ;  /* 0x000000ffff087224 */ /* 0x010fe400078e0016 */
[----:B--2---:R-:W-:-:S02]  /*43620*/  IMAD.MOV.U32 R9, RZ, RZ, R21 ;  /* 0x000000ffff097224 */ /* 0x004fc400078e0015 */
[----:B------:R-:W-:Y:S02]  /*43630*/  IMAD.MOV.U32 R10, RZ, RZ, R20 ;  /* 0x000000ffff0a7224 */ /* 0x000fe400078e0014 */
[----:B------:R-:W0:Y:S02]  /*43640*/  LDSM.16.MT88.4 R20, [R3+0x4180] ;  /* 0x004180000314783b */ /* 0x000e240000004200 */
[----:B0-----:R-:W-:Y:S02]  /*43650*/  IMAD.MOV.U32 R28, RZ, RZ, R22 ;  /* 0x000000ffff1c7224 */ /* 0x001fe400078e0016 */
[----:B------:R0:W-:Y:S01]  /*43660*/  STL [R1+0x10], R20 ;  /* 0x0000101401007387 */ /* 0x0001e20000100800 */
[----:B------:R-:W-:Y:S02]  /*43670*/  IMAD.MOV.U32 R29, RZ, RZ, R23 ;  /* 0x000000ffff1d7224 */ /* 0x000fe400078e0017 */
[----:B------:R-:W-:Y:S01]  /*43680*/  IMAD.MOV.U32 R2, RZ, RZ, R21 ;  /* 0x000000ffff027224 */ /* 0x000fe200078e0015 */
[----:B------:R-:W2:Y:S04]  /*43690*/  LDL.LU.64 R22, [R1+0x45a8] ;  /* 0x0045a80001167983 */ /* 0x000ea80000300a00 */
[----:B0-----:R-:W2:Y:S04]  /*436a0*/  LDL.LU.64 R20, [R1+0x45a0] ;  /* 0x0045a00001147983 */ /* 0x001ea80000300a00 */
[----:B------:R-:W-:Y:S04]  /*436b0*/  STL [R1+0x452c], R2 ;  /* 0x00452c0201007387 */ /* 0x000fe80000100800 */
[----:B------:R-:W-:Y:S04]  /*436c0*/  STL [R1+0x4528], R28 ;  /* 0x0045281c01007387 */ /* 0x000fe80000100800 */
[----:B------:R-:W-:Y:S01]  /*436d0*/  STL [R1+0x4524], R29 ;  /* 0x0045241d01007387 */ /* 0x000fe20000100800 */
[C---:B--2---:R-:W-:Y:S11]  /*436e0*/  HMMA.16816.F32 R24, R20.reuse, R12, R24 ;  /* 0x0000000c1418723c */ /* 0x044ff60000001818 */
[----:B------:R-:W-:Y:S11]  /*436f0*/  @!UPT UIADD3 URZ, URZ, URZ, URZ ;  /* 0x0000003f3f3ff290 */ /* 0x000ff6000fffe03f */
[----:B------:R-:W-:Y:S01]  /*43700*/  @!UPT UIADD3 URZ, URZ, URZ, URZ ;  /* 0x0000003f3f3ff290 */ /* 0x000fe2000fffe03f */
[----:B------:R-:W-:Y:S04]  /*43710*/  STL.64 [R1+0x240], R24 ;  /* 0x0002401801007387 */ /* 0x000fe80000100a00 */
[----:B------:R0:W-:Y:S04]  /*43720*/  STL.64 [R1+0x248], R26 ;  /* 0x0002481a01007387 */ /* 0x0001e80000100a00 */
[----:B0-----:R-:W2:Y:S04]  /*43730*/  LDL.LU.64 R26, [R1+0x4598] ;  /* 0x00459800011a7983 */ /* 0x001ea80000300a00 */
[----:B------:R-:W2:Y:S02]  /*43740*/  LDL.LU.64 R24, [R1+0x4590] ;  /* 0x0045900001187983 */ /* 0x000ea40000300a00 */
[----:B--2---:R-:W-:Y:S08]  /*43750*/  HMMA.16816.F32 R24, R20, R16, R24 ;  /* 0x000000101418723c */ /* 0x004ff00000001818 */
[----:B---3--:R-:W-:Y:S01]  /*43760*/  HMMA.16816.F32 R20, R8, R12, R4 ;  /* 0x0000000c0814723c */ /* 0x008fe20000001804 */
[----:B------:R-:W0:Y:S11]  /*43770*/  LDSM.16.MT88.4 R4, [R3+0x4200] ;  /* 0x004200000304783b */ /* 0x000e360000004200 */
[----:B------:R-:W-:Y:S03]  /*43780*/  @!UPT UIADD3 URZ, URZ, URZ, URZ ;  /* 0x0000003f3f3ff290 */ /* 0x000fe6000fffe03f */
[----:B------:R-:W-:Y:S04]  /*43790*/  STL.64 [R1+0x230], R24 ;  /* 0x0002301801007387 */ /* 0x000fe80000100a00 */
[----:B------:R-:W-:Y:S04]  /*437a0*/  STL.64 [R1+0x238], R26 ;  /* 0x0002381a01007387 */ /* 0x000fe80000100a00 */
[----:B------:R-:W1:Y:S04]  /*437b0*/  LDSM.16.MT88.4 R24, [R3+0x4280] ;  /* 0x004280000318783b */ /* 0x000e680000004200 */
[----:B------:R-:W-:Y:S04]  /*437c0*/  STL.64 [R1+0x270], R20 ;  /* 0x0002701401007387 */ /* 0x000fe80000100a00 */
[----:B------:R-:W-:Y:S04]  /*437d0*/  STL.64 [R1+0x278], R22 ;  /* 0x0002781601007387 */ /* 0x000fe80000100a00 */
[----:B0-----:R-:W-:Y:S04]  /*437e0*/  STL [R1+0xc], R7 ;  /* 0x00000c0701007387 */ /* 0x001fe80000100800 */
[----:B-1----:R-:W-:Y:S04]  /*437f0*/  STL.64 [R1+0x44b8], R26 ;  /* 0x0044b81a01007387 */ /* 0x002fe80000100a00 */
[----:B------:R0:W-:Y:S04]  /*43800*/  STL.64 [R1+0x44b0], R24 ;  /* 0x0044b01801007387 */ /* 0x0001e80000100a00 */
[----:B0-----:R-:W2:Y:S04]  /*43810*/  LDL.LU R24, [R1+0x80] ;  /* 0x0000800001187983 */ /* 0x001ea80000300800 */
[----:B------:R-:W2:Y:S04]  /*43820*/  LDL.LU R25, [R1+0x84] ;  /* 0x0000840001197983 */ /* 0x000ea80000300800 */
[----:B------:R-:W3:Y:S04]  /*43830*/  LDL.LU R26, [R1+0x88] ;  /* 0x00008800011a7983 */ /* 0x000ee80000300800 */
[----:B------:R-:W3:Y:S01]  /*43840*/  LDL.LU R27, [R1+0x8c] ;  /* 0x00008c00011b7983 */ /* 0x000ee20000300800 */
[----:B------:R-:W-:-:S02]  /*43850*/  IMAD.MOV.U32 R2, RZ, RZ, R4 ;  /* 0x000000ffff027224 */ /* 0x000fc400078e0004 */
[----:B------:R-:W-:Y:S02]  /*43860*/  IMAD.MOV.U32 R28, RZ, RZ, R5 ;  /* 0x000000ffff1c7224 */ /* 0x000fe400078e0005 */
[----:B------:R-:W-:Y:S02]  /*43870*/  IMAD.MOV.U32 R29, RZ, RZ, R6 ;  /* 0x000000ffff1d7224 */ /* 0x000fe400078e0006 */
[----:B------:R-:W0:Y:S04]  /*43880*/  LDSM.16.MT88.4 R4, [R3+0x4300] ;  /* 0x004300000304783b */ /* 0x000e280000004200 */
[----:B---3--:R-:W-:Y:S04]  /*43890*/  STL.64 [R1+0x44f0], R26 ;  /* 0x0044f01a01007387 */ /* 0x008fe80000100a00 */
[----:B--2---:R1:W-:Y:S04]  /*438a0*/  STL.64 [R1+0x44e8], R24 ;  /* 0x0044e81801007387 */ /* 0x0043e80000100a00 */
[----:B-1----:R-:W2:Y:S04]  /*438b0*/  LDL.LU.64 R24, [R1+0x4d0] ;  /* 0x0004d00001187983 */ /* 0x002ea80000300a00 */
[----:B------:R-:W2:Y:S04]  /*438c0*/  LDL.LU.64 R26, [R1+0x4d8] ;  /* 0x0004d800011a7983 */ /* 0x000ea80000300a00 */
[----:B0-----:R-:W-:Y:S04]  /*438d0*/  STL.64 [R1+0x4498], R6 ;  /* 0x0044980601007387 */ /* 0x001fe80000100a00 */
[----:B------:R0:W-:Y:S04]  /*438e0*/  STL.64 [R1+0x4490], R4 ;  /* 0x0044900401007387 */ /* 0x0001e80000100a00 */
[----:B0-----:R-:W3:Y:S04]  /*438f0*/  LDL.LU R4, [R1+0x20] ;  /* 0x0000200001047983 */ /* 0x001ee80000300800 */
[----:B------:R-:W3:Y:S04]  /*43900*/  LDL.LU R5, [R1+0x24] ;  /* 0x0000240001057983 */ /* 0x000ee80000300800 */
[----:B------:R-:W4:Y:S01]  /*43910*/  LDL.LU R6, [R1+0x28] ;  /* 0x0000280001067983 */ /* 0x000f220000300800 */
[----:B------:R-:W-:-:S03]  /*43920*/  IMAD.MOV.U32 R7, RZ, RZ, R14 ;  /* 0x000000ffff077224 */ /* 0x000fc600078e000e */
[----:B------:R-:W2:Y:S04]  /*43930*/  LDL.LU R14, [R1+0x4588] ;  /* 0x00458800010e7983 */ /* 0x000ea80000300800 */
[----:B----4-:R0:W-:Y:S04]  /*43940*/  STL.64 [R1+0x4500], R6 ;  /* 0x0045000601007387 */ /* 0x0101e80000100a00 */
[----:B---3--:R1:W-:Y:S01]  /*43950*/  STL.64 [R1+0x44f8], R4 ;  /* 0x0044f80401007387 */ /* 0x0083e20000100a00 */
[----:B0-----:R-:W-:Y:S02]  /*43960*/  IMAD.MOV.U32 R6, RZ, RZ, R19 ;  /* 0x000000ffff067224 */ /* 0x001fe400078e0013 */
[----:B-1----:R-:W-:-:S02]  /*43970*/  IMAD.MOV.U32 R4, RZ, RZ, R15 ;  /* 0x000000ffff047224 */ /* 0x002fc400078e000f */
[----:B------:R-:W3:Y:S01]  /*43980*/  LDL.LU R15, [R1+0x4584] ;  /* 0x00458400010f7983 */ /* 0x000ee20000300800 */
[----:B------:R-:W-:-:S03]  /*43990*/  IMAD.MOV.U32 R5, RZ, RZ, R18 ;  /* 0x000000ffff057224 */ /* 0x000fc600078e0012 */
[----:B------:R-:W4:Y:S04]  /*439a0*/  LDL.LU R18, [R1+0x4580] ;  /* 0x0045800001127983 */ /* 0x000f280000300800 */
[----:B------:R-:W4:Y:S01]  /*439b0*/  LDL.LU R19, [R1+0x457c] ;  /* 0x00457c0001137983 */ /* 0x000f220000300800 */
[----:B--2---:R-:W-:Y:S01]  /*439c0*/  HMMA.16816.F32 R8, R8, R16, R24 ;  /* 0x000000100808723c */ /* 0x004fe20000001818 */
[----:B------:R-:W-:Y:S02]  /*439d0*/  IMAD.MOV.U32 R7, RZ, RZ, R0 ;  /* 0x000000ffff077224 */ /* 0x000fe400078e0000 */
[----:B------:R-:W2:Y:S04]  /*439e0*/  LDL.LU R0, [R1+0x4578] ;  /* 0x0045780001007983 */ /* 0x000ea80000300800 */
[----:B------:R-:W2:Y:S04]  /*439f0*/  LDL.LU R20, [R1+0x160] ;  /* 0x0001600001147983 */ /* 0x000ea80000300800 */
[----:B------:R-:W2:Y:S04]  /*43a00*/  LDL.LU R21, [R1+0x164] ;  /* 0x0001640001157983 */ /* 0x000ea80000300800 */
[----:B------:R-:W2:Y:S04]  /*43a10*/  LDL.LU R22, [R1+0x168] ;  /* 0x0001680001167983 */ /* 0x000ea80000300800 */
[----:B------:R-:W2:Y:S04]  /*43a20*/  LDL.LU R23, [R1+0x16c] ;  /* 0x00016c0001177983 */ /* 0x000ea80000300800 */
[----:B------:R0:W-:Y:S04]  /*43a30*/  STL.64 [R1+0x4538], R6 ;  /* 0x0045380601007387 */ /* 0x0001e80000100a00 */
[----:B------:R4:W-:Y:S01]  /*43a40*/  STL.64 [R1+0x4530], R4 ;  /* 0x0045300401007387 */ /* 0x0009e20000100a00 */
[----:B0-----:R-:W-:-:S02]  /*43a50*/  IMAD.MOV.U32 R7, RZ, RZ, R14 ;  /* 0x000000ffff077224 */ /* 0x001fc400078e000e */
[----:B---3--:R-:W-:Y:S02]  /*43a60*/  IMAD.MOV.U32 R6, RZ, RZ, R15 ;  /* 0x000000ffff067224 */ /* 0x008fe400078e000f */
[----:B----4-:R-:W-:Y:S02]  /*43a70*/  IMAD.MOV.U32 R5, RZ, RZ, R18 ;  /* 0x000000ffff057224 */ /* 0x010fe400078e0012 */
[----:B------:R-:W-:Y:S02]  /*43a80*/  IMAD.MOV.U32 R4, RZ, RZ, R19 ;  /* 0x000000ffff047224 */ /* 0x000fe400078e0013 */
[----:B------:R-:W3:Y:S04]  /*43a90*/  LDL.LU R19, [R1+0x4574] ;  /* 0x0045740001137983 */ /* 0x000ee80000300800 */
[----:B------:R-:W4:Y:S04]  /*43aa0*/  LDL.LU R18, [R1+0x4570] ;  /* 0x0045700001127983 */ /* 0x000f280000300800 */
[----:B------:R-:W2:Y:S04]  /*43ab0*/  LDL.LU R15, [R1+0x456c] ;  /* 0x00456c00010f7983 */ /* 0x000ea80000300800 */
[----:B------:R-:W2:Y:S04]  /*43ac0*/  LDL.LU R14, [R1+0x4568] ;  /* 0x00456800010e7983 */ /* 0x000ea80000300800 */
[----:B------:R-:W2:Y:S04]  /*43ad0*/  LDL.LU R24, [R1+0x110] ;  /* 0x0001100001187983 */ /* 0x000ea80000300800 */
[----:B------:R-:W-:Y:S04]  /*43ae0*/  STL.64 [R1+0x2f0], R8 ;  /* 0x0002f00801007387 */ /* 0x000fe80000100a00 */
[----:B------:R-:W-:Y:S04]  /*43af0*/  STL.64 [R1+0x2f8], R10 ;  /* 0x0002f80a01007387 */ /* 0x000fe80000100a00 */
[----:B------:R-:W2:Y:S04]  /*43b00*/  LDL.LU R25, [R1+0x114] ;  /* 0x0001140001197983 */ /* 0x000ea80000300800 */
[----:B------:R-:W2:Y:S04]  /*43b10*/  LDL.LU R26, [R1+0x118] ;  /* 0x00011800011a7983 */ /* 0x000ea80000300800 */
[----:B------:R-:W2:Y:S04]  /*43b20*/  LDL.LU R27, [R1+0x11c] ;  /* 0x00011c00011b7983 */ /* 0x000ea80000300800 */
[----:B------:R-:W0:Y:S04]  /*43b30*/  LDSM.16.MT88.4 R8, [R3+0x4380] ;  /* 0x004380000308783b */ /* 0x000e280000004200 */
[----:B--2---:R1:W-:Y:S04]  /*43b40*/  STL.64 [R1+0x4510], R26 ;  /* 0x0045101a01007387 */ /* 0x0043e80000100a00 */
[----:B------:R2:W-:Y:S01]  /*43b50*/  STL.64 [R1+0x4508], R24 ;  /* 0x0045081801007387 */ /* 0x0005e20000100a00 */
[----:B-1----:R-:W-:-:S03]  /*43b60*/  IMAD.MOV.U32 R26, RZ, RZ, R15 ;  /* 0x000000ffff1a7224 */ /* 0x002fc600078e000f */
[----:B--2---:R-:W2:Y:S01]  /*43b70*/  LDL.LU R24, [R1+0x130] ;  /* 0x0001300001187983 */ /* 0x004ea20000300800 */
[----:B------:R-:W-:-:S03]  /*43b80*/  IMAD.MOV.U32 R25, RZ, RZ, R14 ;  /* 0x000000ffff197224 */ /* 0x000fc600078e000e */
[----:B------:R-:W2:Y:S04]  /*43b90*/  LDL.LU R14, [R1+0x4564] ;  /* 0x00456400010e7983 */ /* 0x000ea80000300800 */
[----:B------:R-:W2:Y:S04]  /*43ba0*/  LDL.LU R15, [R1+0x4560] ;  /* 0x00456000010f7983 */ /* 0x000ea80000300800 */
[----:B------:R-:W2:Y:S04]  /*43bb0*/  LDL.LU R27, [R1+0x13c] ;  /* 0x00013c00011b7983 */ /* 0x000ea80000300800 */
[----:B--2---:R1:W-:Y:S04]  /*43bc0*/  STL.64 [R1+0x4548], R26 ;  /* 0x0045481a01007387 */ /* 0x0043e80000100a00 */
[----:B------:R2:W-:Y:S01]  /*43bd0*/  STL.64 [R1+0x4540], R24 ;  /* 0x0045401801007387 */ /* 0x0005e20000100a00 */
[----:B-1----:R-:W-:-:S02]  /*43be0*/  IMAD.MOV.U32 R26, RZ, RZ, R14 ;  /* 0x000000ffff1a7224 */ /* 0x002fc400078e000e */
[----:B------:R-:W-:Y:S01]  /*43bf0*/  IMAD.MOV.U32 R27, RZ, RZ, R15 ;  /* 0x000000ffff1b7224 */ /* 0x000fe200078e000f */
[----:B--2---:R-:W2:Y:S04]  /*43c00*/  LDL.LU R24, [R1+0x150] ;  /* 0x0001500001187983 */ /* 0x004ea80000300800 */
[----:B------:R-:W2:Y:S04]  /*43c10*/  LDL.LU R25, [R1+0x154] ;  /* 0x0001540001197983 */ /* 0x000ea80000300800 */
[----:B------:R-:W2:Y:S04]  /*43c20*/  LDL.LU R14, [R1+0x455c] ;  /* 0x00455c00010e7983 */ /* 0x000ea80000300800 */
[----:B------:R-:W2:Y:S04]  /*43c30*/  LDL.LU R15, [R1+0x4558] ;  /* 0x00455800010f7983 */ /* 0x000ea80000300800 */
[----:B0-----:R4:W-:Y:S04]  /*43c40*/  STL.64 [R1+0x4478], R10 ;  /* 0x0044780a01007387 */ /* 0x0019e80000100a00 */
[----:B------:R0:W-:Y:S01]  /*43c50*/  STL.64 [R1+0x4470], R8 ;  /* 0x0044700801007387 */ /* 0x0001e20000100a00 */
[----:B----4-:R-:W-:-:S02]  /*43c60*/  IMAD.MOV.U32 R10, RZ, RZ, R18 ;  /* 0x000000ffff0a7224 */ /* 0x010fc400078e0012 */
[----:B---3--:R-:W-:Y:S01]  /*43c70*/  IMAD.MOV.U32 R11, RZ, RZ, R19 ;  /* 0x000000ffff0b7224 */ /* 0x008fe200078e0013 */
[----:B0-----:R-:W3:Y:S04]  /*43c80*/  LDL.LU R8, [R1+0x90] ;  /* 0x0000900001087983 */ /* 0x001ee80000300800 */
[----:B------:R-:W3:Y:S04]  /*43c90*/  LDL.LU R9, [R1+0x94] ;  /* 0x0000940001097983 */ /* 0x000ee80000300800 */
[----:B------:R-:W4:Y:S04]  /*43ca0*/  LDL.LU R18, [R1+0x4554] ;  /* 0x0045540001127983 */ /* 0x000f280000300800 */
[----:B------:R-:W4:Y:S04]  /*43cb0*/  LDL.LU R19, [R1+0x4550] ;  /* 0x0045500001137983 */ /* 0x000f280000300800 */
[----:B------:R-:W-:Y:S01]  /*43cc0*/  STL [R1+0x4438], R3 ;  /* 0x0044380301007387 */ /* 0x000fe20000100800 */
[C---:B--2---:R-:W-:Y:S11]  /*43cd0*/  HMMA.16816.F32 R20, R4.reuse, R14, R20 ;  /* 0x0000000e0414723c */ /* 0x044ff60000001814 */
[----:B------:R-:W-:Y:S11]  /*43ce0*/  @!UPT UIADD3 URZ, URZ, URZ, URZ ;  /* 0x0000003f3f3ff290 */ /* 0x000ff6000fffe03f */
[----:B------:R-:W-:Y:S01]  /*43cf0*/  @!UPT UIADD3 URZ, URZ, URZ, URZ ;  /* 0x0000003f3f3ff290 */ /* 0x000fe2000fffe03f */
[----:B------:R-:W-:Y:S04]  /*43d00*/  STL.64 [R1+0x310], R20 ;  /* 0x0003101401007387 */ /* 0x000fe80000100a00 */
[----:B------:R-:W-:Y:S04]  /*43d10*/  STL.64 [R1+0x318], R22 ;  /* 0x0003181601007387 */ /* 0x000fe80000100a00 */
[----:B------:R-:W0:Y:S01]  /*43d20*/  LDSM.16.MT88.4 R20, [R0+0x4000] ;  /* 0x004000000014783b */ /* 0x000e220000004200 */
[----:B----4-:R-:W-:Y:S11]  /*43d30*/  HMMA.16816.F32 R4, R4, R18, R24 ;  /* 0x000000120404723c */ /* 0x010ff60000001818 */
[----:B------:R-:W-:Y:S11]  /*43d40*/  @!UPT UIADD3 URZ, URZ, URZ, URZ ;  /* 0x0000003f3f3ff290 */ /* 0x000ff6000fffe03f */
[----:B------:R-:W-:Y:S02]  /*43d50*/  @!UPT UIADD3 URZ, URZ, URZ, URZ ;  /* 0x0000003f3f3ff290 */ /* 0x000fe4000fffe03f */
[----:B------:R-:W-:Y:S02]  /*43d60*/  IMAD.MOV.U32 R13, RZ, RZ, R6 ;  /* 0x000000ffff0d7224 */ /* 0x000fe400078e0006 */
[----:B------:R-:W-:Y:S01]  /*43d70*/  IMAD.MOV.U32 R12, RZ, RZ, R7 ;  /* 0x000000ffff0c7224 */ /* 0x000fe200078e0007 */
[----:B0-----:R-:W-:Y:S04]  /*43d80*/  STL.64 [R1+0x4468], R22 ;  /* 0x0044681601007387 */ /* 0x001fe80000100a00 */
[----:B------:R0:W-:Y:S04]  /*43d90*/  STL.64 [R1+0x4460], R20 ;  /* 0x0044601401007387 */ /* 0x0001e80000100a00 */
[----:B0-----:R-:W2:Y:S04]  /*43da0*/  LDL.LU R20, [R1+0x1a0] ;  /* 0x0001a00001147983 */ /* 0x001ea80000300800 */
[----:B------:R-:W2:Y:S04]  /*43db0*/  LDL.LU R21, [R1+0x1a4] ;  /* 0x0001a40001157983 */ /* 0x000ea80000300800 */
[----:B------:R-:W2:Y:S04]  /*43dc0*/  LDL.LU R22, [R1+0x1a8] ;  /* 0x0001a80001167983 */ /* 0x000ea80000300800 */
[----:B------:R-:W2:Y:S04]  /*43dd0*/  LDL.LU R23, [R1+0x1ac] ;  /* 0x0001ac0001177983 */ /* 0x000ea80000300800 */
[----:B------:R-:W4:Y:S04]  /*43de0*/  LDL.LU.64 R26, [R1+0x4548] ;  /* 0x00454800011a7983 */ /* 0x000f280000300a00 */
[----:B------:R-:W4:Y:S04]  /*43df0*/  LDL.LU.64 R24, [R1+0x4540] ;  /* 0x0045400001187983 */ /* 0x000f280000300a00 */
[----:B------:R-:W-:Y:S04]  /*43e00*/  STL.64 [R1+0x2e0], R4 ;  /* 0x0002e00401007387 */ /* 0x000fe80000100a00 */
[----:B------:R-:W0:Y:S04]  /*43e10*/  LDSM.16.MT88.4 R4, [R0+0x4080] ;  /* 0x004080000004783b */ /* 0x000e280000004200 */
[----:B------:R-:W-:Y:S04]  /*43e20*/  STL [R1+0x4390], R12 ;  /* 0x0043900c01007387 */ /* 0x000fe80000100800 */
[----:B------:R-:W-:Y:S04]  /*43e30*/  STL [R1+0x438c], R13 ;  /* 0x00438c0d01007387 */ /* 0x000fe80000100800 */
[----:B0-----:R-:W-:Y:S04]  /*43e40*/  STL.64 [R1+0x40], R4 ;  /* 0x0000400401007387 */ /* 0x001fe80000100a00 */
[----:B------:R0:W-:Y:S04]  /*43e50*/  STL.64 [R1+0x48], R6 ;  /* 0x0000480601007387 */ /* 0x0001e80000100a00 */
[----:B0-----:R-:W2:Y:S04]  /*43e60*/  LDL.LU.64 R6, [R1+0x4538] ;  /* 0x0045380001067983 */ /* 0x001ea80000300a00 */
[----:B------:R-:W2:Y:S02]  /*43e70*/  LDL.LU.64 R4, [R1+0x4530] ;  /* 0x0045300001047983 */ /* 0x000ea40000300a00 */
[----:B--2---:R-:W-:Y:S11]  /*43e80*/  HMMA.16816.F32 R20, R4, R14, R20 ;  /* 0x0000000e0414723c */ /* 0x004ff60000001814 */
[----:B------:R-:W-:Y:S11]  /*43e90*/  @!UPT UIADD3 URZ, URZ, URZ, URZ ;  /* 0x0000003f3f3ff290 */ /* 0x000ff6000fffe03f */
[----:B------:R-:W-:Y:S01]  /*43ea0*/  @!UPT UIADD3 URZ, URZ, URZ, URZ ;  /* 0x0000003f3f3ff290 */ /* 0x000fe2000fffe03f */
[----:B------:R0:W-:Y:S04]  /*43eb0*/  STL.64 [R1+0x2d0], R20 ;  /* 0x0002d01401007387 */ /* 0x0001e80000100a00 */
[----:B------:R1:W-:Y:S01]  /*43ec0*/  STL.64 [R1+0x2d8], R22 ;  /* 0x0002d81601007387 */ /* 0x0003e20000100a00 */
[----:B0-----:R-:W-:-:S03]  /*43ed0*/  IMAD.MOV.U32 R20, RZ, RZ, R2 ;  /* 0x000000ffff147224 */ /* 0x001fc600078e0002 */
[----:B------:R-:W2:Y:S01]  /*43ee0*/  LDL.LU R2, [R1+0x452c] ;  /* 0x00452c0001027983 */ /* 0x000ea20000300800 */
[----:B------:R-:W-:Y:S02]  /*43ef0*/  IMAD.MOV.U32 R21, RZ, RZ, R28 ;  /* 0x000000ffff157224 */ /* 0x000fe400078e001c */
[----:B-1----:R-:W-:Y:S01]  /*43f00*/  IMAD.MOV.U32 R22, RZ, RZ, R29 ;  /* 0x000000ffff167224 */ /* 0x002fe200078e001d */
[----:B------:R-:W2:Y:S04]  /*43f10*/  LDL.LU R28, [R1+0x4528] ;  /* 0x00452800011c7983 */ /* 0x000ea80000300800 */
[----:B------:R-:W2:Y:S04]  /*43f20*/  LDL.LU R29, [R1+0x4524] ;  /* 0x00452400011d7983 */ /* 0x000ea80000300800 */
[----:B------:R-:W2:Y:S01]  /*43f30*/  LDL.LU R23, [R1+0xc] ;  /* 0x00000c0001177983 */ /* 0x000ea20000300800 */
[----:B----4-:R-:W-:Y:S03]  /*43f40*/  HMMA.16816.F32 R4, R4, R18, R24 ;  /* 0x000000120404723c */ /* 0x010fe60000001818 */
[----:B--2---:R0:W-:Y:S04]  /*43f50*/  STL.64 [R1+0x44d8], R22 ;  /* 0x0044d81601007387 */ /* 0x0041e80000100a00 */
[----:B------:R1:W-:Y:S01]  /*43f60*/  STL.64 [R1+0x44d0], R20 ;  /* 0x0044d01401007387 */ /* 0x0003e20000100a00 */
[----:B0-----:R-:W-:-:S02]  /*43f70*/  IMAD.MOV.U32 R22, RZ, RZ, R28 ;  /* 0x000000ffff167224 */ /* 0x001fc400078e001c */
[----:B------:R-:W-:Y:S01]  /*43f80*/  IMAD.MOV.U32 R23, RZ, RZ, R29 ;  /* 0x000000ffff177224 */ /* 0x000fe200078e001d */
[----:B-1----:R-:W2:Y:S01]  /*43f90*/  LDL.LU R20, [R1+0x10] ;  /* 0x0000100001147983 */ /* 0x002ea20000300800 */
[----:B------:R-:W-:-:S03]  /*43fa0*/  IMAD.MOV.U32 R21, RZ, RZ, R2 ;  /* 0x000000ffff157224 */ /* 0x000fc600078e0002 */
[----:B------:R-:W4:Y:S04]  /*43fb0*/  LDL.LU R2, [R1+0x4520] ;  /* 0x0045200001027983 */ /* 0x000f280000300800 */
[----:B------:R-:W2:Y:S04]  /*43fc0*/  LDL.LU R28, [R1+0x451c] ;  /* 0x00451c00011c7983 */ /* 0x000ea80000300800 */
[----:B------:R-:W2:Y:S04]  /*43fd0*/  LDL.LU R29, [R1+0x4518] ;  /* 0x00451800011d7983 */ /* 0x000ea80000300800 */
[----:B------:R-:W2:Y:S04]  /*43fe0*/  LDL.LU.64 R26, [R1+0x4510] ;  /* 0x00451000011a7983 */ /* 0x000ea80000300a00 */
[----:B------:R-:W2:Y:S04]  /*43ff0*/  LDL.LU.64 R24, [R1+0x4508] ;  /* 0x0045080001187983 */ /* 0x000ea80000300a00 */
        /* <DEDUP_REMOVED lines=11> */
[----:B---3--:R-:W-:Y:S03]  /*440b0*/  HMMA.16816.F32 R4, R4, R18, R8 ;  /* 0x000000120404723c */ /* 0x008fe60000001808 */
[----:B------:R-:W-:Y:S11]  /*440c0*/  STL.64 [R1+0x44e0], R14 ;  /* 0x0044e00e01007387 */ /* 0x000ff60000100a00 */
[----:B------:R-:W-:Y:S09]  /*440d0*/  @!UPT UIADD3 URZ, URZ, URZ, URZ ;  /* 0x0000003f3f3ff290 */ /* 0x000ff2000fffe03f */
[----:B------:R-:W-:Y:S04]  /*440e0*/  STL.64 [R1+0x110], R4 ;  /* 0x0001100401007387 */ /* 0x000fe80000100a00 */
[----:B------:R-:W-:Y:S04]  /*440f0*/  STL.64 [R1+0x118], R6 ;  /* 0x0001180601007387 */ /* 0x000fe80000100a00 */
[----:B------:R-:W0:Y:S01]  /*44100*/  LDSM.16.MT88.4 R4, [R0+0x4100] ;  /* 0x004100000004783b */ /* 0x000e220000004200 */
[C---:B--2---:R-:W-:Y:S11]  /*44110*/  HMMA.16816.F32 R8, R20.reuse, R14, R24 ;  /* 0x0000000e1408723c */ /* 0x044ff60000001818 */
[----:B------:R-:W-:Y:S11]  /*44120*/  @!UPT UIADD3 URZ, URZ, URZ, URZ ;  /* 0x0000003f3f3ff290 */ /* 0x000ff6000fffe03f */
[----:B------:R-:W-:Y:S01]  /*44130*/  @!UPT UIADD3 URZ, URZ, URZ, URZ ;  /* 0x0000003f3f3ff290 */ /* 0x000fe2000fffe03f */
[----:B------:R-:W-:Y:S04]  /*44140*/  STL.64 [R1+0x90], R8 ;  /* 0x0000900801007387 */ /* 0x000fe80000100a00 */
[----:B------:R-:W-:Y:S04]  /*44150*/  STL.64 [R1+0x98], R10 ;  /* 0x0000980a01007387 */ /* 0x000fe80000100a00 */
[----:B------:R-:W2:Y:S04]  /*44160*/  LDL.LU R12, [R1+0xf0] ;  /* 0x0000f000010c7983 */ /* 0x000ea80000300800 */
[----:B0-----:R-:W-:Y:S04]  /*44170*/  STL.64 [R1+0x20], R4 ;  /* 0x0000200401007387 */ /* 0x001fe80000100a00 */
[----:B------:R-:W-:Y:S04]  /*44180*/  STL.64 [R1+0x28], R6 ;  /* 0x0000280601007387 */ /* 0x000fe80000100a00 */
[----:B------:R-:W2:Y:S04]  /*44190*/  LDL.LU R13, [R1+0xf4] ;  /* 0x0000f400010d7983 */ /* 0x000ea80000300800 */
[----:B------:R-:W2:Y:S04]  /*441a0*/  LDL.LU R14, [R1+0xf8] ;  /* 0x0000f800010e7983 */ /* 0x000ea80000300800 */
[----:B------:R-:W2:Y:S04]  /*441b0*/  LDL.LU R15, [R1+0xfc] ;  /* 0x0000fc00010f7983 */ /* 0x000ea80000300800 */
[----:B------:R-:W3:Y:S04]  /*441c0*/  LDL.LU R24, [R1+0x1c0] ;  /* 0x0001c00001187983 */ /* 0x000ee80000300800 */
[----:B------:R-:W3:Y:S04]  /*441d0*/  LDL.LU R25, [R1+0x1c4] ;  /* 0x0001c40001197983 */ /* 0x000ee80000300800 */
[----:B------:R-:W2:Y:S04]  /*441e0*/  LDL.LU R26, [R1+0x1c8] ;  /* 0x0001c800011a7983 */ /* 0x000ea80000300800 */
[----:B------:R-:W2:Y:S04]  /*441f0*/  LDL.LU R27, [R1+0x1cc] ;  /* 0x0001cc00011b7983 */ /* 0x000ea80000300800 */
[----:B--2---:R-:W-:Y:S04]  /*44200*/  STL.64 [R1+0x44c8], R26 ;  /* 0x0044c81a01007387 */ /* 0x004fe80000100a00 */
[----:B---3--:R0:W-:Y:S04]  /*44210*/  STL.64 [R1+0x44c0], R24 ;  /* 0x0044c01801007387 */ /* 0x0081e80000100a00 */
[----:B0-----:R-:W2:Y:S04]  /*44220*/  LDL.LU R24, [R1+0x1d0] ;  /* 0x0001d00001187983 */ /* 0x001ea80000300800 */
[----:B------:R-:W2:Y:S04]  /*44230*/  LDL.LU R25, [R1+0x1d4] ;  /* 0x0001d40001197983 */ /* 0x000ea80000300800 */
[----:B------:R-:W2:Y:S04]  /*44240*/  LDL.LU R26, [R1+0x1d8] ;  /* 0x0001d800011a7983 */ /* 0x000ea80000300800 */
[----:B------:R-:W2:Y:S04]  /*44250*/  LDL.LU R27, [R1+0x1dc] ;  /* 0x0001dc00011b7983 */ /* 0x000ea80000300800 */
[----:B------:R-:W3:Y:S04]  /*44260*/  LDL.LU R8, [R1+0xd0] ;  /* 0x0000d00001087983 */ /* 0x000ee80000300800 */
[----:B------:R-:W3:Y:S04]  /*44270*/  LDL.LU R9, [R1+0xd4] ;  /* 0x0000d40001097983 */ /* 0x000ee80000300800 */
[----:B------:R-:W2:Y:S04]  /*44280*/  LDL.LU R10, [R1+0xd8] ;  /* 0x0000d800010a7983 */ /* 0x000ea80000300800 */
[----:B------:R-:W2:Y:S04]  /*44290*/  LDL.LU R11, [R1+0xdc] ;  /* 0x0000dc00010b7983 */ /* 0x000ea80000300800 */
[----:B------:R-:W2:Y:S04]  /*442a0*/  LDL.LU R4, [R1+0x180] ;  /* 0x0001800001047983 */ /* 0x000ea80000300800 */
[----:B------:R-:W2:Y:S04]  /*442b0*/  LDL.LU R5, [R1+0x184] ;  /* 0x0001840001057983 */ /* 0x000ea80000300800 */
[----:B------:R-:W2:Y:S04]  /*442c0*/  LDL.LU R6, [R1+0x188] ;  /* 0x0001880001067983 */ /* 0x000ea80000300800 */
[----:B------:R-:W2:Y:S01]  /*442d0*/  LDL.LU R7, [R1+0x18c] ;  /* 0x00018c0001077983 */ /* 0x000ea20000300800 */
[----:B------:R-:W-:Y:S03]  /*442e0*/  HMMA.16816.F32 R20, R20, R18, R12 ;  /* 0x000000121414723c */ /* 0x000fe6000000180c */
[----:B--2---:R-:W-:Y:S04]  /*442f0*/  STL.64 [R1+0x44a8], R6 ;  /* 0x0044a80601007387 */ /* 0x004fe80000100a00 */
[----:B------:R0:W-:Y:S04]  /*44300*/  STL.64 [R1+0x44a0], R4 ;  /* 0x0044a00401007387 */ /* 0x0001e80000100a00 */
[----:B0-----:R-:W2:Y:S04]  /*44310*/  LDL.LU R4, [R1+0x1b0] ;  /* 0x0001b00001047983 */ /* 0x001ea80000300800 */
[----:B------:R-:W2:Y:S04]  /*44320*/  LDL.LU R5, [R1+0x1b4] ;  /* 0x0001b40001057983 */ /* 0x000ea80000300800 */
[----:B------:R-:W2:Y:S04]  /*44330*/  LDL.LU R6, [R1+0x1b8] ;  /* 0x0001b80001067983 */ /* 0x000ea80000300800 */
[----:B------:R-:W2:Y:S04]  /*44340*/  LDL.LU R7, [R1+0x1bc] ;  /* 0x0001bc0001077983 */ /* 0x000ea80000300800 */
[----:B------:R-:W-:Y:S04]  /*44350*/  STL.64 [R1+0x4488], R10 ;  /* 0x0044880a01007387 */ /* 0x000fe80000100a00 */
[----:B---3--:R0:W-:Y:S04]  /*44360*/  STL.64 [R1+0x4480], R8 ;  /* 0x0044800801007387 */ /* 0x0081e80000100a00 */
[----:B0-----:R-:W3:Y:S04]  /*44370*/  LDL.LU R8, [R1+0x170] ;  /* 0x0001700001087983 */ /* 0x001ee80000300800 */
[----:B------:R-:W2:Y:S04]  /*44380*/  LDL.LU.64 R14, [R1+0x44e0] ;  /* 0x0044e000010e7983 */ /* 0x000ea80000300a00 */
[----:B------:R-:W-:Y:S04]  /*44390*/  STL.64 [R1+0x70], R20 ;  /* 0x0000701401007387 */ /* 0x000fe80000100a00 */
[----:B------:R-:W-:Y:S04]  /*443a0*/  STL.64 [R1+0x78], R22 ;  /* 0x0000781601007387 */ /* 0x000fe80000100a00 */
[----:B------:R-:W0:Y:S02]  /*443b0*/  LDSM.16.MT88.4 R20, [R0+0x4180] ;  /* 0x004180000014783b */ /* 0x000e240000004200 */
[----:B0-----:R-:W-:-:S02]  /*443c0*/  IMAD.MOV.U32 R13, RZ, RZ, R22 ;  /* 0x000000ffff0d7224 */ /* 0x001fc400078e0016 */
[----:B------:R0:W-:Y:S01]  /*443d0*/  STL [R1+0x10], R20 ;  /* 0x0000101401007387 */ /* 0x0001e20000100800 */
[----:B------:R-:W-:Y:S02]  /*443e0*/  IMAD.MOV.U32 R12, RZ, RZ, R23 ;  /* 0x000000ffff0c7224 */ /* 0x000fe400078e0017 */
[----:B------:R-:W-:Y:S01]  /*443f0*/  IMAD.MOV.U32 R3, RZ, RZ, R21 ;  /* 0x000000ffff037224 */ /* 0x000fe200078e0015 */
[----:B------:R-:W2:Y:S04]  /*44400*/  LDL.LU.64 R22, [R1+0x44d8] ;  /* 0x0044d80001167983 */ /* 0x000ea80000300a00 */
[----:B0-----:R-:W2:Y:S01]  /*44410*/  LDL.LU.64 R20, [R1+0x44d0] ;  /* 0x0044d00001147983 */ /* 0x001ea20000300a00 */
[----:B------:R-:W-:Y:S02]  /*44420*/  IMAD.MOV.U32 R10, RZ, RZ, R28 ;  /* 0x000000ffff0a7224 */ /* 0x000fe400078e001c */
[----:B----4-:R-:W-:-:S02]  /*44430*/  IMAD.MOV.U32 R11, RZ, RZ, R2 ;  /* 0x000000ffff0b7224 */ /* 0x010fc400078e0002 */
[----:B------:R-:W-:Y:S01]  /*44440*/  IMAD.MOV.U32 R9, RZ, RZ, R29 ;  /* 0x000000ffff097224 */ /* 0x000fe200078e001d */
[C---:B--2---:R-:W-:Y:S11]  /*44450*/  HMMA.16816.F32 R24, R20.reuse, R14, R24 ;  /* 0x0000000e1418723c */ /* 0x044ff60000001818 */
[----:B------:R-:W-:Y:S11]  /*44460*/  @!UPT UIADD3 URZ, URZ, URZ, URZ ;  /* 0x0000003f3f3ff290 */ /* 0x000ff6000fffe03f */
[----:B------:R-:W-:Y:S01]  /*44470*/  @!UPT UIADD3 URZ, URZ, URZ, URZ ;  /* 0x0000003f3f3ff290 */ /* 0x000fe2000fffe03f */
[----:B------:R0:W-:Y:S01]  /*44480*/  STL [R1+0x80], R24 ;  /* 0x0000801801007387 */ /* 0x0001e20000100800 */
[----:B------:R-:W-:Y:S02]  /*44490*/  IMAD.MOV.U32 R28, RZ, RZ, R26 ;  /* 0x000000ffff1c7224 */ /* 0x000fe400078e001a */
[----:B------:R-:W-:Y:S02]  /*444a0*/  IMAD.MOV.U32 R2, RZ, RZ, R27 ;  /* 0x000000ffff027224 */ /* 0x000fe400078e001b */
[----:B------:R-:W-:Y:S01]  /*444b0*/  IMAD.MOV.U32 R29, RZ, RZ, R25 ;  /* 0x000000ffff1d7224 */ /* 0x000fe200078e0019 */
[----:B------:R-:W2:Y:S04]  /*444c0*/  LDL.LU.64 R26, [R1+0x44c8] ;  /* 0x0044c800011a7983 */ /* 0x000ea80000300a00 */
[----:B0-----:R-:W2:Y:S04]  /*444d0*/  LDL.LU.64 R24, [R1+0x44c0] ;  /* 0x0044c00001187983 */ /* 0x001ea80000300a00 */
[----:B------:R-:W-:Y:S04]  /*444e0*/  STL [R1+0x4328], R2 ;  /* 0x0043280201007387 */ /* 0x000fe80000100800 */
[----:B------:R-:W-:Y:S04]  /*444f0*/  STL [R1+0x4324], R28 ;  /* 0x0043241c01007387 */ /* 0x000fe80000100800 */
[----:B------:R-:W-:Y:S01]  /*44500*/  STL [R1+0x4320], R29 ;  /* 0x0043201d01007387 */ /* 0x000fe20000100800 */
[----:B--2---:R-:W-:Y:S03]  /*44510*/  HMMA.16816.F32 R20, R20, R18, R24 ;  /* 0x000000121414723c */ /* 0x004fe60000001818 */
[----:B------:R-:W2:Y:S04]  /*44520*/  LDL.LU.64 R26, [R1+0x44b8] ;  /* 0x0044b800011a7983 */ /* 0x000ea80000300a00 */
[----:B------:R-:W2:Y:S11]  /*44530*/  LDL.LU.64 R24, [R1+0x44b0] ;  /* 0x0044b00001187983 */ /* 0x000eb60000300a00 */
[----:B------:R-:W-:Y:S05]  /*44540*/  @!UPT UIADD3 URZ, URZ, URZ, URZ ;  /* 0x0000003f3f3ff290 */ /* 0x000fea000fffe03f */
[----:B------:R0:W-:Y:S04]  /*44550*/  STL.64 [R1+0x130], R20 ;  /* 0x0001301401007387 */ /* 0x0001e80000100a00 */
[----:B------:R1:W-:Y:S04]  /*44560*/  STL.64 [R1+0x138], R22 ;  /* 0x0001381601007387 */ /* 0x0003e80000100a00 */
[----:B0-----:R-:W4:Y:S04]  /*44570*/  LDL.LU R20, [R1+0x60] ;  /* 0x0000600001147983 */ /* 0x001f280000300800 */
[----:B------:R-:W4:Y:S04]  /*44580*/  LDL.LU R21, [R1+0x64] ;  /* 0x0000640001157983 */ /* 0x000f280000300800 */
[----:B-1----:R-:W4:Y:S04]  /*44590*/  LDL.LU R22, [R1+0x68] ;  /* 0x0000680001167983 */ /* 0x002f280000300800 */
[----:B------:R-:W4:Y:S01]  /*445a0*/  LDL.LU R23, [R1+0x6c] ;  /* 0x00006c0001177983 */ /* 0x000f220000300800 */
        /* <DEDUP_REMOVED lines=13> */
[----:B------:R-:W3:Y:S04]  /*44680*/  LDL.LU.64 R6, [R1+0x4498] ;  /* 0x0044980001067983 */ /* 0x000ee80000300a00 */
[----:B------:R-:W3:Y:S11]  /*44690*/  LDL.LU.64 R4, [R1+0x4490] ;  /* 0x0044900001047983 */ /* 0x000ef60000300a00 */
[----:B------:R-:W-:Y:S05]  /*446a0*/  @!UPT UIADD3 URZ, URZ, URZ, URZ ;  /* 0x0000003f3f3ff290 */ /* 0x000fea000fffe03f */
[----:B------:R0:W-:Y:S04]  /*446b0*/  STL.64 [R1+0xf0], R24 ;  /* 0x0000f01801007387 */ /* 0x0001e80000100a00 */
[----:B------:R1:W-:Y:S04]  /*446c0*/  STL.64 [R1+0xf8], R26 ;  /* 0x0000f81a01007387 */ /* 0x0003e80000100a00 */
[----:B0-----:R-:W2:Y:S04]  /*446d0*/  LDL.LU R24, [R1+0xc0] ;  /* 0x0000c00001187983 */ /* 0x001ea80000300800 */
[----:B------:R-:W2:Y:S04]  /*446e0*/  LDL.LU R25, [R1+0xc4] ;  /* 0x0000c40001197983 */ /* 0x000ea80000300800 */
[----:B-1----:R-:W2:Y:S04]  /*446f0*/  LDL.LU R26, [R1+0xc8] ;  /* 0x0000c800011a7983 */ /* 0x002ea80000300800 */
[----:B------:R-:W2:Y:S01]  /*44700*/  LDL.LU R27, [R1+0xcc] ;  /* 0x0000cc00011b7983 */ /* 0x000ea20000300800 */
[C---:B---3--:R-:W-:Y:S11]  /*44710*/  HMMA.16816.F32 R8, R4.reuse, R14, R8 ;  /* 0x0000000e0408723c */ /* 0x048ff60000001808 */
[----:B------:R-:W-:Y:S11]  /*44720*/  @!UPT UIADD3 URZ, URZ, URZ, URZ ;  /* 0x0000003f3f3ff290 */ /* 0x000ff6000fffe03f */
[----:B------:R-:W-:Y:S01]  /*44730*/  @!UPT UIADD3 URZ, URZ, URZ, URZ ;  /* 0x0000003f3f3ff290 */ /* 0x000fe2000fffe03f */
[----:B------:R-:W-:Y:S04]  /*44740*/  STL.64 [R1+0x280], R8 ;  /* 0x0002800801007387 */ /* 0x000fe80000100a00 */
[----:B------:R0:W-:Y:S04]  /*44750*/  STL.64 [R1+0x288], R10 ;  /* 0x0002880a01007387 */ /* 0x0001e80000100a00 */
[----:B0-----:R-:W3:Y:S04]  /*44760*/  LDL.LU.64 R10, [R1+0x4488] ;  /* 0x00448800010a7983 */ /* 0x001ee80000300a00 */
[----:B------:R-:W3:Y:S02]  /*44770*/  LDL.LU.64 R8, [R1+0x4480] ;  /* 0x0044800001087983 */ /* 0x000ee40000300a00 */
[----:B---3--:R-:W-:Y:S02]  /*44780*/  HMMA.16816.F32 R4, R4, R18, R8 ;  /* 0x000000120404723c */ /* 0x008fe40000001808 */
[----:B------:R-:W2:Y:S04]  /*44790*/  LDL.LU.64 R10, [R1+0x4478] ;  /* 0x00447800010a7983 */ /* 0x000ea80000300a00 */
[----:B------:R-:W2:Y:S11]  /*447a0*/  LDL.LU.64 R8, [R1+0x4470] ;  /* 0x0044700001087983 */ /* 0x000eb60000300a00 */
[----:B------:R-:W-:Y:S06]  /*447b0*/  @!UPT UIADD3 URZ, URZ, URZ, URZ ;  /* 0x0000003f3f3ff290 */ /* 0x000fec000fffe03f */
[----:B------:R0:W-:Y:S04]  /*447c0*/  STL.64 [R1+0xd0], R4 ;  /* 0x0000d00401007387 */ /* 0x0001e80000100a00 */
[----:B------:R1:W-:Y:S04]  /*447d0*/  STL.64 [R1+0xd8], R6 ;  /* 0x0000d80601007387 */ /* 0x0003e80000100a00 */
[----:B0-----:R-:W3:Y:S01]  /*447e0*/  LDL.LU R4, [R1+0xe0] ;  /* 0x0000e00001047983 */ /* 0x001ee20000300800 */
[C---:B--2---:R-:W-:Y:S11]  /*447f0*/  HMMA.16816.F32 R24, R8.reuse, R14, R24 ;  /* 0x0000000e0818723c */ /* 0x044ff60000001818 */
[----:B------:R-:W-:Y:S11]  /*44800*/  @!UPT UIADD3 URZ, URZ, URZ, URZ ;  /* 0x0000003f3f3ff290 */ /* 0x000ff6000fffe03f */
[----:B------:R-:W-:Y:S01]  /*44810*/  @!UPT UIADD3 URZ, URZ, URZ, URZ ;  /* 0x0000003f3f3ff290 */ /* 0x000fe2000fffe03f */
[----:B------:R0:W-:Y:S04]  /*44820*/  STL.64 [R1+0x330], R24 ;  /* 0x0003301801007387 */ /* 0x0001e80000100a00 */
[----:B------:R2:W-:Y:S04]  /*44830*/  STL.64 [R1+0x338], R26 ;  /* 0x0003381a01007387 */ /* 0x0005e80000100a00 */
[----:B------:R-:W3:Y:S04]  /*44840*/  LDL.LU R5, [R1+0xe4] ;  /* 0x0000e40001057983 */ /* 0x000ee80000300800 */
[----:B-1----:R-:W3:Y:S04]  /*44850*/  LDL.LU R6, [R1+0xe8] ;  /* 0x0000e80001067983 */ /* 0x002ee80000300800 */
[----:B------:R-:W3:Y:S04]  /*44860*/  LDL.LU R7, [R1+0xec] ;  /* 0x0000ec0001077983 */ /* 0x000ee80000300800 */
[----:B0-----:R-:W3:Y:S04]  /*44870*/  LDL.LU R24, [R1+0xa0] ;  /* 0x0000a00001187983 */ /* 0x001ee80000300800 */
[----:B------:R-:W3:Y:S04]  /*44880*/  LDL.LU R25, [R1+0xa4] ;  /* 0x0000a40001197983 */ /* 0x000ee80000300800 */
[----:B--2---:R-:W2:Y:S04]  /*44890*/  LDL.LU R26, [R1+0xa8] ;  /* 0x0000a800011a7983 */ /* 0x004ea80000300800 */
[----:B------:R-:W2:Y:S01]  /*448a0*/  LDL.LU R27, [R1+0xac] ;  /* 0x0000ac00011b7983 */ /* 0x000ea20000300800 */
[----:B----4-:R-:W-:Y:S03]  /*448b0*/  HMMA.16816.F32 R8, R8, R18, R20 ;  /* 0x000000120808723c */ /* 0x010fe60000001814 */
[----:B------:R-:W0:Y:S04]  /*448c0*/  LDSM.16.MT88.4 R20, [R0+0x4200] ;  /* 0x004200000014783b */ /* 0x000e280000004200 */
[----:B--2---:R-:W-:Y:S04]  /*448d0*/  STL.64 [R1+0x4448], R26 ;  /* 0x0044481a01007387 */ /* 0x004fe80000100a00 */
[----:B---3--:R1:W-:Y:S04]  /*448e0*/  STL.64 [R1+0x4440], R24 ;  /* 0x0044401801007387 */ /* 0x0083e80000100a00 */
[----:B-1----:R-:W2:Y:S04]  /*448f0*/  LDL.LU R24, [R1+0xb0] ;  /* 0x0000b00001187983 */ /* 0x002ea80000300800 */
[----:B------:R-:W2:Y:S04]  /*44900*/  LDL.LU R25, [R1+0xb4] ;  /* 0x0000b40001197983 */ /* 0x000ea80000300800 */
[----:B------:R-:W3:Y:S04]  /*44910*/  LDL.LU R26, [R1+0xb8] ;  /* 0x0000b800011a7983 */ /* 0x000ee80000300800 */
[----:B------:R-:W3:Y:S01]  /*44920*/  LDL.LU R27, [R1+0xbc] ;  /* 0x0000bc00011b7983 */ /* 0x000ee20000300800 */
[----:B------:R-:W-:-:S02]  /*44930*/  IMAD.MOV.U32 R17, RZ, RZ, R10 ;  /* 0x000000ffff117224 */ /* 0x000fc400078e000a */
[----:B------:R-:W-:Y:S01]  /*44940*/  IMAD.MOV.U32 R16, RZ, RZ, R11 ;  /* 0x000000ffff107224 */ /* 0x000fe200078e000b */
[----:B---3--:R-:W-:Y:S04]  /*44950*/  STL.64 [R1+0x4458], R26 ;  /* 0x0044581a01007387 */ /* 0x008fe80000100a00 */
[----:B--2---:R1:W-:Y:S04]  /*44960*/  STL.64 [R1+0x4450], R24 ;  /* 0x0044501801007387 */ /* 0x0043e80000100a00 */
[----:B-1----:R-:W2:Y:S04]  /*44970*/  LDL.LU R24, [R1+0x140] ;  /* 0x0001400001187983 */ /* 0x002ea80000300800 */
[----:B------:R-:W2:Y:S04]  /*44980*/  LDL.LU R25, [R1+0x144] ;  /* 0x0001440001197983 */ /* 0x000ea80000300800 */
[----:B------:R-:W2:Y:S04]  /*44990*/  LDL.LU R26, [R1+0x148] ;  /* 0x00014800011a7983 */ /* 0x000ea80000300800 */
[----:B------:R-:W2:Y:S04]  /*449a0*/  LDL.LU R27, [R1+0x14c] ;  /* 0x00014c00011b7983 */ /* 0x000ea80000300800 */
[----:B------:R-:W-:Y:S04]  /*449b0*/  STL.64 [R1+0x4410], R6 ;  /* 0x0044100601007387 */ /* 0x000fe80000100a00 */
[----:B------:R-:W-:Y:S04]  /*449c0*/  STL.64 [R1+0x4408], R4 ;  /* 0x0044080401007387 */ /* 0x000fe80000100a00 */
[----:B------:R1:W-:Y:S04]  /*449d0*/  STL.64 [R1+0x60], R8 ;  /* 0x0000600801007387 */ /* 0x0003e80000100a00 */
[----:B-1----:R-:W3:Y:S04]  /*449e0*/  LDL.LU R8, [R1+0x190] ;  /* 0x0001900001087983 */ /* 0x002ee80000300800 */
[----:B------:R-:W3:Y:S04]  /*449f0*/  LDL.LU R9, [R1+0x194] ;  /* 0x0001940001097983 */ /* 0x000ee80000300800 */
[----:B------:R-:W4:Y:S04]  /*44a00*/  LDL.LU R10, [R1+0x198] ;  /* 0x00019800010a7983 */ /* 0x000f280000300800 */
[----:B------:R-:W4:Y:S04]  /*44a10*/  LDL.LU R11, [R1+0x19c] ;  /* 0x00019c00010b7983 */ /* 0x000f280000300800 */
[----:B----4-:R-:W-:Y:S04]  /*44a20*/  STL.64 [R1+0x4430], R10 ;  /* 0x0044300a01007387 */ /* 0x010fe80000100a00 */
[----:B---3--:R1:W-:Y:S04]  /*44a30*/  STL.64 [R1+0x4428], R8 ;  /* 0x0044280801007387 */ /* 0x0083e80000100a00 */
[----:B-1----:R-:W3:Y:S04]  /*44a40*/  LDL.LU R8, [R1+0x120] ;  /* 0x0001200001087983 */ /* 0x002ee80000300800 */
[----:B------:R-:W3:Y:S04]  /*44a50*/  LDL.LU R9, [R1+0x124] ;  /* 0x0001240001097983 */ /* 0x000ee80000300800 */
[----:B------:R-:W3:Y:S04]  /*44a60*/  LDL.LU R10, [R1+0x128] ;  /* 0x00012800010a7983 */ /* 0x000ee80000300800 */
[----:B------:R-:W3:Y:S04]  /*44a70*/  LDL.LU R11, [R1+0x12c] ;  /* 0x00012c00010b7983 */ /* 0x000ee80000300800 */
[----:B------:R-:W4:Y:S04]  /*44a80*/  LDL.LU R4, [R1+0x100] ;  /* 0x0001000001047983 */ /* 0x000f280000300800 */
[----:B------:R-:W4:Y:S04]  /*44a90*/  LDL.LU R5, [R1+0x104] ;  /* 0x0001040001057983 */ /* 0x000f280000300800 */
[----:B------:R-:W2:Y:S04]  /*44aa0*/  LDL.LU R6, [R1+0x108] ;  /* 0x0001080001067983 */ /* 0x000ea80000300800 */
[----:B------:R-:W2:Y:S04]  /*44ab0*/  LDL.LU R7, [R1+0x10c] ;  /* 0x00010c0001077983 */ /* 0x000ea80000300800 */
[----:B--2---:R-:W-:Y:S04]  /*44ac0*/  STL.64 [R1+0x4420], R6 ;  /* 0x0044200601007387 */ /* 0x004fe80000100a00 */
[----:B----4-:R1:W-:Y:S04]  /*44ad0*/  STL.64 [R1+0x4418], R4 ;  /* 0x0044180401007387 */ /* 0x0103e80000100a00 */
[----:B-1----:R-:W2:Y:S04]  /*44ae0*/  LDL.LU.64 R4, [R1+0x20] ;  /* 0x0000200001047983 */ /* 0x002ea80000300a00 */
[----:B------:R-:W4:Y:S04]  /*44af0*/  LDL.LU.64 R6, [R1+0x28] ;  /* 0x0000280001067983 */ /* 0x000f280000300a00 */
[----:B------:R-:W-:Y:S04]  /*44b00*/  STL [R1+0x426c], R17 ;  /* 0x00426c1101007387 */ /* 0x000fe80000100800 */
[----:B------:R-:W-:Y:S04]  /*44b10*/  STL [R1+0x4268], R16 ;  /* 0x0042681001007387 */ /* 0x000fe80000100800 */
[----:B0-----:R-:W-:Y:S04]  /*44b20*/  STL.64 [R1+0x50], R20 ;  /* 0x0000501401007387 */ /* 0x001fe80000100a00 */
        /* <DEDUP_REMOVED lines=14> */
[----:B------:R0:W-:Y:S04]  /*44c10*/  STL.64 [R1+0x320], R20 ;  /* 0x0003201401007387 */ /* 0x0001e80000100a00 */
[----:B------:R1:W-:Y:S04]  /*44c20*/  STL.64 [R1+0x328], R22 ;  /* 0x0003281601007387 */ /* 0x0003e80000100a00 */
[----:B0-----:R-:W2:Y:S04]  /*44c30*/  LDL.LU R20, [R1+0x40] ;  /* 0x0000400001147983 */ /* 0x001ea80000300800 */
[----:B------:R-:W2:Y:S04]  /*44c40*/  LDL.LU R21, [R1+0x44] ;  /* 0x0000440001157983 */ /* 0x000ea80000300800 */
[----:B-1----:R-:W2:Y:S04]  /*44c50*/  LDL.LU R22, [R1+0x48] ;  /* 0x0000480001167983 */ /* 0x002ea80000300800 */
[----:B------:R-:W2:Y:S02]  /*44c60*/  LDL.LU R23, [R1+0x4c] ;  /* 0x00004c0001177983 */ /* 0x000ea40000300800 */
[----:B--2---:R-:W-:Y:S11]  /*44c70*/  HMMA.16816.F32 R24, R20, R14, R24 ;  /* 0x0000000e1418723c */ /* 0x004ff60000001818 */
[----:B------:R-:W-:Y:S11]  /*44c80*/  @!UPT UIADD3 URZ, URZ, URZ, URZ ;  /* 0x0000003f3f3ff290 */ /* 0x000ff6000fffe03f */
[----:B------:R-:W-:Y:S01]  /*44c90*/  @!UPT UIADD3 URZ, URZ, URZ, URZ ;  /* 0x0000003f3f3ff290 */ /* 0x000fe2000fffe03f */
[----:B------:R-:W-:Y:S04]  /*44ca0*/  STL.64 [R1+0xc0], R24 ;  /* 0x0000c01801007387 */ /* 0x000fe80000100a00 */
[----:B------:R-:W-:Y:S04]  /*44cb0*/  STL.64 [R1+0xc8], R26 ;  /* 0x0000c81a01007387 */ /* 0x000fe80000100a00 */
[----:B------:R-:W0:Y:S02]  /*44cc0*/  LDSM.16.MT88.4 R24, [R0+0x4280] ;  /* 0x004280000018783b */ /* 0x000e240000004200 */
[----:B0-----:R-:W-:-:S02]  /*44cd0*/  IMAD.MOV.U32 R17, RZ, RZ, R26 ;  /* 0x000000ffff117224 */ /* 0x001fc400078e001a */
[----:B------:R-:W-:Y:S01]  /*44ce0*/  STL.64 [R1], R24 ;  /* 0x0000001801007387 */ /* 0x000fe20000100a00 */
[----:B------:R-:W-:-:S03]  /*44cf0*/  IMAD.MOV.U32 R16, RZ, RZ, R27 ;  /* 0x000000ffff107224 */ /* 0x000fc600078e001b */
[----:B------:R-:W0:Y:S01]  /*44d00*/  LDSM.16.MT88.4 R24, [R0+0x4300] ;  /* 0x004300000018783b */ /* 0x000e220000004200 */
[----:B---3--:R-:W-:Y:S03]  /*44d10*/  HMMA.16816.F32 R20, R20, R18, R8 ;  /* 0x000000121414723c */ /* 0x008fe60000001808 */
[----:B0-----:R-:W-:Y:S04]  /*44d20*/  STL.64 [R1+0x43c0], R26 ;  /* 0x0043c01a01007387 */ /* 0x001fe80000100a00 */
[----:B------:R0:W-:Y:S04]  /*44d30*/  STL.64 [R1+0x43b8], R24 ;  /* 0x0043b81801007387 */ /* 0x0001e80000100a00 */
[----:B0-----:R-:W2:Y:S01]  /*44d40*/  LDL.LU R24, [R1+0x10] ;  /* 0x0000100001187983 */ /* 0x001ea20000300800 */
[----:B------:R-:W-:-:S03]  /*44d50*/  IMAD.MOV.U32 R25, RZ, RZ, R3 ;  /* 0x000000ffff197224 */ /* 0x000fc600078e0003 */
[----:B------:R-:W3:Y:S04]  /*44d60*/  LDL.LU R3, [R1+0x4438] ;  /* 0x0044380001037983 */ /* 0x000ee80000300800 */
[----:B------:R-:W2:Y:S04]  /*44d70*/  LDL.LU.64 R10, [R1+0x4430] ;  /* 0x00443000010a7983 */ /* 0x000ea80000300a00 */
[----:B------:R-:W2:Y:S04]  /*44d80*/  LDL.LU.64 R8, [R1+0x4428] ;  /* 0x0044280001087983 */ /* 0x000ea80000300a00 */
[----:B------:R-:W-:Y:S04]  /*44d90*/  STL.64 [R1+0xb0], R20 ;  /* 0x0000b01401007387 */ /* 0x000fe80000100a00 */
[----:B------:R-:W-:Y:S04]  /*44da0*/  STL.64 [R1+0xb8], R22 ;  /* 0x0000b81601007387 */ /* 0x000fe80000100a00 */
[----:B------:R-:W0:Y:S04]  /*44db0*/  LDSM.16.MT88.4 R20, [R0+0x4380] ;  /* 0x004380000014783b */ /* 0x000e280000004200 */
[----:B0-----:R-:W-:Y:S04]  /*44dc0*/  STL [R1+0x4388], R23 ;  /* 0x0043881701007387 */ /* 0x001fe80000100800 */
[----:B------:R4:W-:Y:S02]  /*44dd0*/  STL [R1+0x4338], R0 ;  /* 0x0043380001007387 */ /* 0x0009e40000100800 */
[----:B----4-:R-:W-:Y:S01]  /*44de0*/  IMAD.MOV.U32 R0, RZ, RZ, R7 ;  /* 0x000000ffff007224 */ /* 0x010fe200078e0007 */
[----:B--2---:R-:W-:Y:S11]  /*44df0*/  HMMA.16816.F32 R8, R4, R14, R8 ;  /* 0x0000000e0408723c */ /* 0x004ff60000001808 */
[----:B------:R-:W-:Y:S11]  /*44e00*/  @!UPT UIADD3 URZ, URZ, URZ, URZ ;  /* 0x0000003f3f3ff290 */ /* 0x000ff6000fffe03f */
[----:B------:R-:W-:Y:S01]  /*44e10*/  @!UPT UIADD3 URZ, URZ, URZ, URZ ;  /* 0x0000003f3f3ff290 */ /* 0x000fe2000fffe03f */
[----:B------:R0:W-:Y:S04]  /*44e20*/  STL.64 [R1+0xa0], R8 ;  /* 0x0000a00801007387 */ /* 0x0001e80000100a00 */
[----:B------:R1:W-:Y:S01]  /*44e30*/  STL.64 [R1+0xa8], R10 ;  /* 0x0000a80a01007387 */ /* 0x0003e20000100a00 */
[----:B0-----:R-:W-:Y:S02]  /*44e40*/  IMAD.MOV.U32 R9, RZ, RZ, R5 ;  /* 0x000000ffff097224 */ /* 0x001fe400078e0005 */
[----:B-1----:R-:W-:Y:S02]  /*44e50*/  IMAD.MOV.U32 R10, RZ, RZ, R6 ;  /* 0x000000ffff0a7224 */ /* 0x002fe400078e0006 */
[----:B------:R-:W-:Y:S01]  /*44e60*/  IMAD.MOV.U32 R11, RZ, RZ, R4 ;  /* 0x000000ffff0b7224 */ /* 0x000fe200078e0004 */
[----:B------:R-:W2:Y:S04]  /*44e70*/  LDL.LU.64 R6, [R1+0x4420] ;  /* 0x0044200001067983 */ /* 0x000ea80000300a00 */
[----:B------:R-:W2:Y:S01]  /*44e80*/  LDL.LU.64 R4, [R1+0x4418] ;  /* 0x0044180001047983 */ /* 0x000ea20000300a00 */
[----:B------:R-:W-:-:S03]  /*44e90*/  IMAD.MOV.U32 R27, RZ, RZ, R12 ;  /* 0x000000ffff1b7224 */ /* 0x000fc600078e000c */
[----:B------:R-:W0:Y:S02]  /*44ea0*/  S2R R12, SR_TID.X ;  /* 0x00000000000c7919 */ /* 0x000e240000002100 */
[C---:B0-----:R-:W-:Y:S01]  /*44eb0*/  LOP3.LUT R2, R12.reuse, 0x7, RZ, 0xc0, !PT ;  /* 0x000000070c027812 */ /* 0x041fe200078ec0ff */
[----:B------:R-:W-:-:S04]  /*44ec0*/  IMAD.SHL.U32 R8, R12, 0x2, RZ ;  /* 0x000000020c087824 */ /* 0x000fc800078e00ff */
[----:B------:R-:W-:-:S05]  /*44ed0*/  IMAD R2, R2, 0x110, RZ ;  /* 0x0000011002027824 */ /* 0x000fca00078e02ff */
[----:B------:R-:W-:Y:S01]  /*44ee0*/  LOP3.LUT R2, R2, 0x30, R8, 0x78, !PT ;  /* 0x0000003002027812 */ /* 0x000fe200078e7808 */
[----:B------:R-:W-:Y:S02]  /*44ef0*/  IMAD.MOV.U32 R8, RZ, RZ, R11 ;  /* 0x000000ffff087224 */ /* 0x000fe400078e000b */
[----:B------:R-:W-:-:S07]  /*44f00*/  IMAD.MOV.U32 R11, RZ, RZ, R0 ;  /* 0x000000ffff0b7224 */ /* 0x000fce00078e0000 */
[----:B--2---:R-:W-:Y:S01]  /*44f10*/  HMMA.16816.F32 R8, R8, R18, R4 ;  /* 0x000000120808723c */ /* 0x004fe20000001804 */
[----:B------:R-:W2:Y:S04]  /*44f20*/  LDL.LU.64 R6, [R1+0x4410] ;  /* 0x0044100001067983 */ /* 0x000ea80000300a00 */
[----:B------:R-:W2:Y:S01]  /*44f30*/  LDL.LU.64 R4, [R1+0x4408] ;  /* 0x0044080001047983 */ /* 0x000ea20000300a00 */
[----:B------:R-:W-:Y:S01]  /*44f40*/  IMAD.MOV.U32 R26, RZ, RZ, R13 ;  /* 0x000000ffff1a7224 */ /* 0x000fe200078e000d */
[----:B------:R-:W-:Y:S11]  /*44f50*/  LOP3.LUT R2, R2, 0x40, RZ, 0x3c, !PT ;  /* 0x0000004002027812 */ /* 0x000ff600078e3cff */
[----:B------:R-:W-:Y:S05]  /*44f60*/  @!UPT UIADD3 URZ, URZ, URZ, URZ ;  /* 0x0000003f3f3ff290 */ /* 0x000fea000fffe03f */
[----:B------:R-:W-:Y:S04]  /*44f70*/  STL.64 [R1+0x2c0], R8 ;  /* 0x0002c00801007387 */ /* 0x000fe80000100a00 */
[----:B------:R-:W-:Y:S04]  /*44f80*/  STL.64 [R1+0x2c8], R10 ;  /* 0x0002c80a01007387 */ /* 0x000fe80000100a00 */
[----:B---3--:R-:W-:Y:S01]  /*44f90*/  LDSM.16.MT88.4 R8, [R3+0x8000] ;  /* 0x008000000308783b */ /* 0x008fe20000004200 */
[----:B--2---:R-:W-:Y:S11]  /*44fa0*/  HMMA.16816.F32 R4, R24, R14, R4 ;  /* 0x0000000e1804723c */ /* 0x004ff60000001804 */
[----:B------:R-:W-:Y:S11]  /*44fb0*/  @!UPT UIADD3 URZ, URZ, URZ, URZ ;  /* 0x0000003f3f3ff290 */ /* 0x000ff6000fffe03f */
[----:B------:R-:W-:Y:S01]  /*44fc0*/  @!UPT UIADD3 URZ, URZ, URZ, URZ ;  /* 0x0000003f3f3ff290 */ /* 0x000fe2000fffe03f */
[----:B------:R-:W-:Y:S04]  /*44fd0*/  STL.64 [R1+0x300], R4 ;  /* 0x0003000401007387 */ /* 0x000fe80000100a00 */
[----:B------:R-:W-:Y:S04]  /*44fe0*/  STL.64 [R1+0x308], R6 ;  /* 0x0003080601007387 */ /* 0x000fe80000100a00 */
[----:B------:R-:W0:Y:S04]  /*44ff0*/  LDSM.16.M88.4 R4, [R2+0x20000] ;  /* 0x020000000204783b */ /* 0x000e280000000200 */
[----:B0-----:R-:W-:Y:S04]  /*45000*/  STL [R1+0x415c], R6 ;  /* 0x00415c0601007387 */ /* 0x001fe80000100800 */
[----:B------:R-:W-:Y:S04]  /*45010*/  STL.64 [R1+0x40], R8 ;  /* 0x0000400801007387 */ /* 0x000fe80000100a00 */
[----:B------:R-:W-:Y:S04]  /*45020*/  STL.64 [R1+0x48], R10 ;  /* 0x0000480a01007387 */ /* 0x000fe80000100a00 */
[----:B------:R-:W-:Y:S04]  /*45030*/  STL [R1+0x4158], R7 ;  /* 0x0041580701007387 */ /* 0x000fe80000100800 */
[----:B------:R0:W-:Y:S04]  /*45040*/  STL.64 [R1+0x4370], R4 ;  /* 0x0043700401007387 */ /* 0x0001e80000100a00 */
[----:B------:R-:W1:Y:S04]  /*45050*/  LDSM.16.M88.4 R8, [R2+0x20800] ;  /* 0x020800000208783b */ /* 0x000e680000000200 */
[----:B0-----:R-:W2:Y:S04]  /*45060*/  LDL.LU R4, [R1+0x1f0] ;  /* 0x0001f00001047983 */ /* 0x001ea80000300800 */
[----:B------:R-:W2:Y:S04]  /*45070*/  LDL.LU R5, [R1+0x1f4] ;  /* 0x0001f40001057983 */ /* 0x000ea80000300800 */
[----:B------:R-:W2:Y:S04]  /*45080*/  LDL.LU R6, [R1+0x1f8] ;  /* 0x0001f80001067983 */ /* 0x000ea80000300800 */
[----:B------:R-:W2:Y:S04]  /*45090*/  LDL.LU R7, [R1+0x1fc] ;  /* 0x0001fc0001077983 */ /* 0x000ea80000300800 */
[----:B-1----:R-:W-:Y:S04]  /*450a0*/  STL [R1+0x4104], R10 ;  /* 0x0041040a01007387 */ /* 0x002fe80000100800 */
[----:B------:R-:W-:Y:S04]  /*450b0*/  STL [R1+0x4100], R11 ;  /* 0x0041000b01007387 */ /* 0x000fe80000100800 */
[----:B------:R-:W-:Y:S04]  /*450c0*/  STL.64 [R1+0x4368], R8 ;  /* 0x0043680801007387 */ /* 0x000fe80000100a00 */
[----:B------:R-:W0:Y:S02]  /*450d0*/  LDSM.16.MT88.4 R8, [R3+0x8080] ;  /* 0x008080000308783b */ /* 0x000e240000004200 */
[----:B0-----:R-:W-:-:S02]  /*450e0*/  IMAD.MOV.U32 R12, RZ, RZ, R8 ;  /* 0x000000ffff0c7224 */ /* 0x001fc400078e0008 */
[----:B------:R-:W-:Y:S01]  /*450f0*/  STL [R1+0x3c], R11 ;  /* 0x00003c0b01007387 */ /* 0x000fe20000100800 */
[----:B------:R-:W-:Y:S02]  /*45100*/  IMAD.MOV.U32 R13, RZ, RZ, R9 ;  /* 0x000000ffff0d7224 */ /* 0x000fe400078e0009 */
[----:B------:R-:W-:Y:S02]  /*45110*/  IMAD.MOV.U32 R23, RZ, RZ, R10 ;  /* 0x000000ffff177224 */ /* 0x000fe400078e000a */
[----:B------:R-:W0:Y:S04]  /*45120*/  LDSM.16.MT88.4 R8, [R3+0x8100] ;  /* 0x008100000308783b */ /* 0x000e280000004200 */
[----:B------:R-:W-:Y:S04]  /*45130*/  STL.64 [R1+0x4400], R14 ;  /* 0x0044000e01007387 */ /* 0x000fe80000100a00 */
[----:B------:R-:W-:Y:S04]  /*45140*/  STL.64 [R1+0x43f8], R12 ;  /* 0x0043f80c01007387 */ /* 0x000fe80000100a00 */
[----:B------:R-:W-:Y:S04]  /*45150*/  STL.64 [R1+0x43a0], R22 ;  /* 0x0043a01601007387 */ /* 0x000fe80000100a00 */
[----:B------:R1:W-:Y:S04]  /*45160*/  STL.64 [R1+0x4398], R20 ;  /* 0x0043981401007387 */ /* 0x0003e80000100a00 */
[----:B------:R-:W3:Y:S01]  /*45170*/  LDSM.16.MT88.4 R12, [R3+0x8180] ;  /* 0x00818000030c783b */ /* 0x000ee20000004200 */
[----:B0-----:R-:W-:-:S02]  /*45180*/  IMAD.MOV.U32 R0, RZ, RZ, R8 ;  /* 0x000000ffff007224 */ /* 0x001fc400078e0008 */
[----:B------:R-:W-:Y:S02]  /*45190*/  IMAD.MOV.U32 R29, RZ, RZ, R9 ;  /* 0x000000ffff1d7224 */ /* 0x000fe400078e0009 */
[----:B------:R-:W-:Y:S02]  /*451a0*/  IMAD.MOV.U32 R28, RZ, RZ, R10 ;  /* 0x000000ffff1c7224 */ /* 0x000fe400078e000a */
[----:B------:R-:W-:-:S05]  /*451b0*/  IMAD.MOV.U32 R2, RZ, RZ, R11 ;  /* 0x000000ffff027224 */ /* 0x000fca00078e000b */
[----:B------:R-:W-:Y:S04]  /*451c0*/  STL [R1+0x4348], R2 ;  /* 0x0043480201007387 */ /* 0x000fe80000100800 */
[----:B------:R-:W-:Y:S04]  /*451d0*/  STL [R1+0x4344], R28 ;  /* 0x0043441c01007387 */ /* 0x000fe80000100800 */
[----:B------:R-:W-:Y:S04]  /*451e0*/  STL [R1+0x4340], R29 ;  /* 0x0043401d01007387 */ /* 0x000fe80000100800 */
[----:B------:R-:W-:Y:S01]  /*451f0*/  STL [R1+0x433c], R0 ;  /* 0x00433c0001007387 */ /* 0x000fe20000100800 */
[----:B--2---:R-:W-:Y:S03]  /*45200*/  HMMA.16816.F32 R8, R24, R18, R4 ;  /* 0x000000121808723c */ /* 0x004fe60000001804 */
[----:B------:R-:W2:Y:S11]  /*45210*/  LDL.LU R4, [R1+0x50] ;  /* 0x0000500001047983 */ /* 0x000eb60000300800 */
[----:B------:R-:W-:Y:S09]  /*45220*/  @!UPT UIADD3 URZ, URZ, URZ, URZ ;  /* 0x0000003f3f3ff290 */ /* 0x000ff2000fffe03f */
[----:B------:R0:W-:Y:S04]  /*45230*/  STL.64 [R1+0x2b0], R8 ;  /* 0x0002b00801007387 */ /* 0x0001e80000100a00 */
[----:B------:R4:W-:Y:S04]  /*45240*/  STL.64 [R1+0x2b8], R10 ;  /* 0x0002b80a01007387 */ /* 0x0009e80000100a00 */
[----:B------:R-:W2:Y:S04]  /*45250*/  LDL.LU R5, [R1+0x54] ;  /* 0x0000540001057983 */ /* 0x000ea80000300800 */
[----:B------:R-:W2:Y:S04]  /*45260*/  LDL.LU R6, [R1+0x58] ;  /* 0x0000580001067983 */ /* 0x000ea80000300800 */
[----:B------:R-:W2:Y:S04]  /*45270*/  LDL.LU R7, [R1+0x5c] ;  /* 0x00005c0001077983 */ /* 0x000ea80000300800 */
[----:B-1----:R-:W2:Y:S04]  /*45280*/  LDL.LU R20, [R1+0x230] ;  /* 0x0002300001147983 */ /* 0x002ea80000300800 */
[----:B------:R-:W2:Y:S04]  /*45290*/  LDL.LU R21, [R1+0x234] ;  /* 0x0002340001157983 */ /* 0x000ea80000300800 */
[----:B------:R-:W2:Y:S04]  /*452a0*/  LDL.LU R22, [R1+0x238] ;  /* 0x0002380001167983 */ /* 0x000ea80000300800 */
[----:B------:R-:W2:Y:S04]  /*452b0*/  LDL.LU R23, [R1+0x23c] ;  /* 0x00023c0001177983 */ /* 0x000ea80000300800 */
[----:B0-----:R-:W2:Y:S04]  /*452c0*/  LDL.LU R8, [R1+0x1e0] ;  /* 0x0001e00001087983 */ /* 0x001ea80000300800 */
[----:B------:R-:W2:Y:S04]  /*452d0*/  LDL.LU R9, [R1+0x1e4] ;  /* 0x0001e40001097983 */ /* 0x000ea80000300800 */
[----:B----4-:R-:W4:Y:S04]  /*452e0*/  LDL.LU R10, [R1+0x1e8] ;  /* 0x0001e800010a7983 */ /* 0x010f280000300800 */
[----:B------:R-:W4:Y:S04]  /*452f0*/  LDL.LU R11, [R1+0x1ec] ;  /* 0x0001ec00010b7983 */ /* 0x000f280000300800 */
[----:B----4-:R-:W-:Y:S04]  /*45300*/  STL.64 [R1+0x43f0], R10 ;  /* 0x0043f00a01007387 */ /* 0x010fe80000100a00 */
[----:B--2---:R0:W-:Y:S04]  /*45310*/  STL.64 [R1+0x43e8], R8 ;  /* 0x0043e80801007387 */ /* 0x0041e80000100a00 */
[----:B0-----:R-:W2:Y:S04]  /*45320*/  LDL.LU R8, [R1+0x220] ;  /* 0x0002200001087983 */ /* 0x001ea80000300800 */
[----:B------:R-:W2:Y:S04]  /*45330*/  LDL.LU R9, [R1+0x224] ;  /* 0x0002240001097983 */ /* 0x000ea80000300800 */
[----:B------:R-:W2:Y:S04]  /*45340*/  LDL.LU R10, [R1+0x228] ;  /* 0x00022800010a7983 */ /* 0x000ea80000300800 */
[----:B------:R-:W2:Y:S04]  /*45350*/  LDL.LU R11, [R1+0x22c] ;  /* 0x00022c00010b7983 */ /* 0x000ea80000300800 */
[----:B------:R-:W4:Y:S04]  /*45360*/  LDL.LU R24, [R1] ;  /* 0x0000000001187983 */ /* 0x000f280000300800 */
[----:B------:R-:W4:Y:S04]  /*45370*/  LDL.LU R25, [R1+0x4] ;  /* 0x0000040001197983 */ /* 0x000f280000300800 */
[----:B------:R-:W-:Y:S04]  /*45380*/  STL.64 [R1+0x43b0], R22 ;  /* 0x0043b01601007387 */ /* 0x000fe80000100a00 */
[----:B------:R0:W-:Y:S04]  /*45390*/  STL.64 [R1+0x43a8], R20 ;  /* 0x0043a81401007387 */ /* 0x0001e80000100a00 */
[----:B0-----:R-:W2:Y:S04]  /*453a0*/  LDL.LU R20, [R1+0x240] ;  /* 0x0002400001147983 */ /* 0x001ea80000300800 */
[----:B------:R-:W2:Y:S04]  /*453b0*/  LDL.LU R21, [R1+0x244] ;  /* 0x0002440001157983 */ /* 0x000ea80000300800 */
[----:B------:R-:W2:Y:S04]  /*453c0*/  LDL.LU R22, [R1+0x248] ;  /* 0x0002480001167983 */ /* 0x000ea80000300800 */
[----:B------:R-:W2:Y:S04]  /*453d0*/  LDL.LU R23, [R1+0x24c] ;  /* 0x00024c0001177983 */ /* 0x000ea80000300800 */
[----:B--2---:R-:W-:Y:S04]  /*453e0*/  STL.64 [R1+0x43d0], R22 ;  /* 0x0043d01601007387 */ /* 0x004fe80000100a00 */
[----:B------:R0:W-:Y:S04]  /*453f0*/  STL.64 [R1+0x43c8], R20 ;  /* 0x0043c81401007387 */ /* 0x0001e80000100a00 */
[----:B0-----:R-:W2:Y:S04]  /*45400*/  LDL.LU R20, [R1+0x200] ;  /* 0x0002000001147983 */ /* 0x001ea80000300800 */
[----:B------:R-:W2:Y:S04]  /*45410*/  LDL.LU R21, [R1+0x204] ;  /* 0x0002040001157983 */ /* 0x000ea80000300800 */
[----:B------:R-:W2:Y:S04]  /*45420*/  LDL.LU R22, [R1+0x208] ;  /* 0x0002080001167983 */ /* 0x000ea80000300800 */
[----:B------:R-:W2:Y:S01]  /*45430*/  LDL.LU R23, [R1+0x20c] ;  /* 0x00020c0001177983 */ /* 0x000ea20000300800 */
[----:B---3--:R-:W-:-:S02]  /*45440*/  IMAD.MOV.U32 R29, RZ, RZ, R14 ;  /* 0x000000ffff1d7224 */ /* 0x008fc400078e000e */
[----:B------:R-:W-:Y:S01]  /*45450*/  IMAD.MOV.U32 R0, RZ, RZ, R15 ;  /* 0x000000ffff007224 */ /* 0x000fe200078e000f */
[----:B--2---:R-:W-:Y:S04]  /*45460*/  STL.64 [R1+0x43e0], R22 ;  /* 0x0043e01601007387 */ /* 0x004fe80000100a00 */
[----:B------:R0:W-:Y:S04]  /*45470*/  STL.64 [R1+0x43d8], R20 ;  /* 0x0043d81401007387 */ /* 0x0001e80000100a00 */
[----:B0-----:R-:W4:Y:S04]  /*45480*/  LDL.LU R20, [R1+0x210] ;  /* 0x0002100001147983 */ /* 0x001f280000300800 */
[----:B------:R-:W4:Y:S04]  /*45490*/  LDL.LU R21, [R1+0x214] ;  /* 0x0002140001157983 */ /* 0x000f280000300800 */
[----:B------:R-:W4:Y:S04]  /*454a0*/  LDL.LU R22, [R1+0x218] ;  /* 0x0002180001167983 */ /* 0x000f280000300800 */
[----:B------:R-:W4:Y:S04]  /*454b0*/  LDL.LU R23, [R1+0x21c] ;  /* 0x00021c0001177983 */ /* 0x000f280000300800 */
[----:B------:R-:W2:Y:S01]  /*454c0*/  LDL.LU.64 R14, [R1+0x4400] ;  /* 0x00440000010e7983 */ /* 0x000ea20000300a00 */
[----:B------:R-:W-:-:S02]  /*454d0*/  IMAD.MOV.U32 R26, RZ, RZ, R17 ;  /* 0x000000ffff1a7224 */ /* 0x000fc400078e0011 */
[----:B------:R-:W-:Y:S02]  /*454e0*/  IMAD.MOV.U32 R27, RZ, RZ, R16 ;  /* 0x000000ffff1b7224 */ /* 0x000fe400078e0010 */
[----:B------:R-:W-:Y:S02]  /*454f0*/  IMAD.MOV.U32 R17, RZ, RZ, R13 ;  /* 0x000000ffff117224 */ /* 0x000fe400078e000d */
[----:B------:R-:W-:Y:S02]  /*45500*/  IMAD.MOV.U32 R16, RZ, RZ, R12 ;  /* 0x000000ffff107224 */ /* 0x000fe400078e000c */
[----:B------:R-:W3:Y:S04]  /*45510*/  LDL.LU.64 R12, [R1+0x43f8] ;  /* 0x0043f800010c7983 */ /* 0x000ee80000300a00 */
        /* <DEDUP_REMOVED lines=10> */
[----:B------:R-:W2:Y:S11]  /*455c0*/  LDL.LU R4, [R1+0x2f0] ;  /* 0x0002f00001047983 */ /* 0x000eb60000300800 */
[----:B------:R-:W-:Y:S10]  /*455d0*/  @!UPT UIADD3 URZ, URZ, URZ, URZ ;  /* 0x0000003f3f3ff290 */ /* 0x000ff4000fffe03f */
[----:B------:R-:W-:Y:S04]  /*455e0*/  STL.64 [R1+0x260], R8 ;  /* 0x0002600801007387 */ /* 0x000fe80000100a00 */
[----:B------:R-:W-:Y:S04]  /*455f0*/  STL.64 [R1+0x268], R10 ;  /* 0x0002680a01007387 */ /* 0x000fe80000100a00 */
[----:B------:R-:W2:Y:S04]  /*45600*/  LDL.LU R5, [R1+0x2f4] ;  /* 0x0002f40001057983 */ /* 0x000ea80000300800 */
[----:B------:R-:W2:Y:S04]  /*45610*/  LDL.LU R6, [R1+0x2f8] ;  /* 0x0002f80001067983 */ /* 0x000ea80000300800 */
[----:B------:R-:W2:Y:S04]  /*45620*/  LDL.LU R7, [R1+0x2fc] ;  /* 0x0002fc0001077983 */ /* 0x000ea80000300800 */
[----:B------:R-:W0:Y:S01]  /*45630*/  LDSM.16.MT88.4 R8, [R3+0x8200] ;  /* 0x008200000308783b */ /* 0x000e220000004200 */
[----:B----4-:R-:W-:Y:S01]  /*45640*/  HMMA.16816.F32 R20, R24, R14, R20 ;  /* 0x0000000e1814723c */ /* 0x010fe20000001814 */
[----:B0-----:R-:W-:-:S02]  /*45650*/  IMAD.MOV.U32 R17, RZ, RZ, R8 ;  /* 0x000000ffff117224 */ /* 0x001fc400078e0008 */
[----:B------:R-:W-:Y:S02]  /*45660*/  IMAD.MOV.U32 R16, RZ, RZ, R9 ;  /* 0x000000ffff107224 */ /* 0x000fe400078e0009 */
[----:B------:R-:W-:Y:S02]  /*45670*/  IMAD.MOV.U32 R2, RZ, RZ, R10 ;  /* 0x000000ffff027224 */ /* 0x000fe400078e000a */
[----:B------:R-:W-:Y:S01]  /*45680*/  IMAD.MOV.U32 R28, RZ, RZ, R11 ;  /* 0x000000ffff1c7224 */ /* 0x000fe200078e000b */
[----:B--2---:R-:W-:Y:S04]  /*45690*/  STL.64 [R1+0x4380], R6 ;  /* 0x0043800601007387 */ /* 0x004fe80000100a00 */
[----:B------:R0:W-:Y:S04]  /*456a0*/  STL.64 [R1+0x4378], R4 ;  /* 0x0043780401007387 */ /* 0x0001e80000100a00 */
[----:B0-----:R-:W2:Y:S04]  /*456b0*/  LDL.LU R4, [R1+0x270] ;  /* 0x0002700001047983 */ /* 0x001ea80000300800 */
[----:B------:R-:W2:Y:S04]  /*456c0*/  LDL.LU R5, [R1+0x274] ;  /* 0x0002740001057983 */ /* 0x000ea80000300800 */
[----:B------:R-:W2:Y:S04]  /*456d0*/  LDL.LU R6, [R1+0x278] ;  /* 0x0002780001067983 */ /* 0x000ea80000300800 */
[----:B------:R-:W2:Y:S04]  /*456e0*/  LDL.LU R7, [R1+0x27c] ;  /* 0x00027c0001077983 */ /* 0x000ea80000300800 */
[----:B------:R-:W4:Y:S04]  /*456f0*/  LDL.LU R8, [R1+0x310] ;  /* 0x0003100001087983 */ /* 0x000f280000300800 */
[----:B------:R-:W4:Y:S04]  /*45700*/  LDL.LU R9, [R1+0x314] ;  /* 0x0003140001097983 */ /* 0x000f280000300800 */
[----:B------:R-:W4:Y:S04]  /*45710*/  LDL.LU R10, [R1+0x318] ;  /* 0x00031800010a7983 */ /* 0x000f280000300800 */
[----:B------:R-:W4:Y:S04]  /*45720*/  LDL.LU R11, [R1+0x31c] ;  /* 0x00031c00010b7983 */ /* 0x000f280000300800 */
        /* <DEDUP_REMOVED lines=21> */
[----:B------:R-:W4:Y:S11]  /*45880*/  LDL.LU.64 R20, [R1+0x4398] ;  /* 0x0043980001147983 */ /* 0x000f360000300a00 */
[----:B------:R-:W-:Y:S06]  /*45890*/  @!UPT UIADD3 URZ, URZ, URZ, URZ ;  /* 0x0000003f3f3ff290 */ /* 0x000fec000fffe03f */
[----:B------:R3:W-:Y:S04]  /*458a0*/  STL.64 [R1+0x1a0], R24 ;  /* 0x0001a01801007387 */ /* 0x0007e80000100a00 */
[----:B------:R2:W-:Y:S01]  /*458b0*/  STL.64 [R1+0x1a8], R26 ;  /* 0x0001a81a01007387 */ /* 0x0005e20000100a00 */
[----:B---3--:R-:W-:-:S03]  /*458c0*/  IMAD.MOV.U32 R24, RZ, RZ, R12 ;  /* 0x000000ffff187224 */ /* 0x008fc600078e000c */
[----:B------:R-:W3:Y:S01]  /*458d0*/  LDL.LU R12, [R1+0x4390] ;  /* 0x00439000010c7983 */ /* 0x000ee20000300800 */
[----:B------:R-:W-:-:S03]  /*458e0*/  IMAD.MOV.U32 R25, RZ, RZ, R13 ;  /* 0x000000ffff197224 */ /* 0x000fc600078e000d */
[----:B------:R-:W3:Y:S01]  /*458f0*/  LDL.LU R13, [R1+0x438c] ;  /* 0x00438c00010d7983 */ /* 0x000ee20000300800 */
[----:B--2---:R-:W-:-:S03]  /*45900*/  IMAD.MOV.U32 R26, RZ, RZ, R23 ;  /* 0x000000ffff1a7224 */ /* 0x004fc600078e0017 */
[----:B------:R-:W4:Y:S04]  /*45910*/  LDL.LU R23, [R1+0x4388] ;  /* 0x0043880001177983 */ /* 0x000f280000300800 */
[----:B------:R-:W2:Y:S04]  /*45920*/  LDL.LU R27, [R1+0x3c] ;  /* 0x00003c00011b7983 */ /* 0x000ea80000300800 */
[----:B--2---:R3:W-:Y:S04]  /*45930*/  STL.64 [R1+0x4360], R26 ;  /* 0x0043601a01007387 */ /* 0x0047e80000100a00 */
[----:B------:R0:W-:Y:S01]  /*45940*/  STL.64 [R1+0x4358], R24 ;  /* 0x0043581801007387 */ /* 0x0001e20000100a00 */
[----:B---3--:R-:W-:-:S02]  /*45950*/  IMAD.MOV.U32 R26, RZ, RZ, R13 ;  /* 0x000000ffff1a7224 */ /* 0x008fc400078e000d */
[----:B------:R-:W-:Y:S01]  /*45960*/  IMAD.MOV.U32 R27, RZ, RZ, R12 ;  /* 0x000000ffff1b7224 */ /* 0x000fe200078e000c */
[----:B0-----:R-:W2:Y:S01]  /*45970*/  LDL.LU R24, [R1+0x2e0] ;  /* 0x0002e00001187983 */ /* 0x001ea20000300800 */
[C---:B----4-:R-:W-:Y:S03]  /*45980*/  HMMA.16816.F32 R12, R20.reuse, R14, R4 ;  /* 0x0000000e140c723c */ /* 0x050fe60000001804 */
[----:B------:R-:W2:Y:S04]  /*45990*/  LDL.LU R25, [R1+0x2e4] ;  /* 0x0002e40001197983 */ /* 0x000ea80000300800 */
[----:B------:R-:W3:Y:S04]  /*459a0*/  LDL.LU.64 R6, [R1+0x4380] ;  /* 0x0043800001067983 */ /* 0x000ee80000300a00 */
[----:B------:R-:W3:Y:S11]  /*459b0*/  LDL.LU.64 R4, [R1+0x4378] ;  /* 0x0043780001047983 */ /* 0x000ef60000300a00 */
[----:B------:R-:W-:Y:S01]  /*459c0*/  @!UPT UIADD3 URZ, URZ, URZ, URZ ;  /* 0x0000003f3f3ff290 */ /* 0x000fe2000fffe03f */
[----:B------:R-:W-:Y:S04]  /*459d0*/  STL.64 [R1+0x190], R12 ;  /* 0x0001900c01007387 */ /* 0x000fe80000100a00 */
[----:B------:R-:W-:Y:S04]  /*459e0*/  STL.64 [R1+0x198], R14 ;  /* 0x0001980e01007387 */ /* 0x000fe80000100a00 */
[----:B------:R-:W0:Y:S04]  /*459f0*/  LDSM.16.MT88.4 R12, [R3+0x8280] ;  /* 0x00828000030c783b */ /* 0x000e280000004200 */
[----:B0-----:R-:W-:Y:S04]  /*45a00*/  STL.64 [R1+0x4298], R14 ;  /* 0x0042980e01007387 */ /* 0x001fe80000100a00 */
[----:B------:R0:W-:Y:S04]  /*45a10*/  STL.64 [R1+0x4290], R12 ;  /* 0x0042900c01007387 */ /* 0x0001e80000100a00 */
[----:B0-----:R-:W4:Y:S04]  /*45a20*/  LDL.LU R12, [R1+0x2d0] ;  /* 0x0002d000010c7983 */ /* 0x001f280000300800 */
[----:B------:R-:W4:Y:S04]  /*45a30*/  LDL.LU R13, [R1+0x2d4] ;  /* 0x0002d400010d7983 */ /* 0x000f280000300800 */
[----:B------:R-:W4:Y:S04]  /*45a40*/  LDL.LU R14, [R1+0x2d8] ;  /* 0x0002d800010e7983 */ /* 0x000f280000300800 */
[----:B------:R-:W4:Y:S01]  /*45a50*/  LDL.LU R15, [R1+0x2dc] ;  /* 0x0002dc00010f7983 */ /* 0x000f220000300800 */
[----:B---3--:R-:W-:Y:S03]  /*45a60*/  HMMA.16816.F32 R20, R20, R18, R4 ;  /* 0x000000121414723c */ /* 0x008fe60000001804 */
[----:B------:R-:W3:Y:S11]  /*45a70*/  LDL.LU.64 R4, [R1+0x4370] ;  /* 0x0043700001047983 */ /* 0x000ef60000300a00 */
[----:B------:R-:W-:Y:S09]  /*45a80*/  @!UPT UIADD3 URZ, URZ, URZ, URZ ;  /* 0x0000003f3f3ff290 */ /* 0x000ff2000fffe03f */
[----:B------:R-:W-:Y:S04]  /*45a90*/  STL.64 [R1+0x150], R20 ;  /* 0x0001501401007387 */ /* 0x000fe80000100a00 */
[----:B------:R-:W-:Y:S04]  /*45aa0*/  STL.64 [R1+0x158], R22 ;  /* 0x0001581601007387 */ /* 0x000fe80000100a00 */
[----:B------:R-:W0:Y:S04]  /*45ab0*/  LDSM.16.MT88.4 R20, [R3+0x8300] ;  /* 0x008300000314783b */ /* 0x000e280000004200 */
[----:B0-----:R-:W-:Y:S04]  /*45ac0*/  STL.64 [R1+0x4278], R22 ;  /* 0x0042781601007387 */ /* 0x001fe80000100a00 */
[----:B------:R0:W-:Y:S04]  /*45ad0*/  STL.64 [R1+0x4270], R20 ;  /* 0x0042701401007387 */ /* 0x0001e80000100a00 */
[----:B0-----:R-:W3:Y:S04]  /*45ae0*/  LDL.LU R20, [R1+0x40] ;  /* 0x0000400001147983 */ /* 0x001ee80000300800 */
[----:B------:R-:W3:Y:S04]  /*45af0*/  LDL.LU R21, [R1+0x44] ;  /* 0x0000440001157983 */ /* 0x000ee80000300800 */
[----:B------:R-:W3:Y:S04]  /*45b00*/  LDL.LU R22, [R1+0x48] ;  /* 0x0000480001167983 */ /* 0x000ee80000300800 */
[----:B------:R-:W3:Y:S02]  /*45b10*/  LDL.LU R23, [R1+0x4c] ;  /* 0x00004c0001177983 */ /* 0x000ee40000300800 */
[C---:B---3--:R-:W-:Y:S11]  /*45b20*/  HMMA.16816.F32 R8, R20.reuse, R4, R8 ;  /* 0x000000041408723c */ /* 0x048ff60000001808 */
[----:B------:R-:W-:Y:S11]  /*45b30*/  @!UPT UIADD3 URZ, URZ, URZ, URZ ;  /* 0x0000003f3f3ff290 */ /* 0x000ff6000fffe03f */
[----:B------:R-:W-:Y:S01]  /*45b40*/  @!UPT UIADD3 URZ, URZ, URZ, URZ ;  /* 0x0000003f3f3ff290 */ /* 0x000fe2000fffe03f */
[----:B------:R0:W-:Y:S04]  /*45b50*/  STL.64 [R1+0x140], R8 ;  /* 0x0001400801007387 */ /* 0x0001e80000100a00 */
[----:B------:R-:W-:Y:S04]  /*45b60*/  STL.64 [R1+0x148], R10 ;  /* 0x0001480a01007387 */ /* 0x000fe80000100a00 */
[----:B0-----:R-:W2:Y:S02]  /*45b70*/  LDL.LU.64 R8, [R1+0x4368] ;  /* 0x0043680001087983 */ /* 0x001ea40000300a00 */
[----:B--2---:R-:W-:Y:S02]  /*45b80*/  HMMA.16816.F32 R20, R20, R8, R24 ;  /* 0x000000081414723c */ /* 0x004fe40000001818 */
[----:B------:R-:W4:Y:S04]  /*45b90*/  LDL.LU.64 R26, [R1+0x4360] ;  /* 0x00436000011a7983 */ /* 0x000f280000300a00 */
[----:B------:R-:W4:Y:S11]  /*45ba0*/  LDL.LU.64 R24, [R1+0x4358] ;  /* 0x0043580001187983 */ /* 0x000f360000300a00 */
[----:B------:R-:W-:Y:S06]  /*45bb0*/  @!UPT UIADD3 URZ, URZ, URZ, URZ ;  /* 0x0000003f3f3ff290 */ /* 0x000fec000fffe03f */
[----:B------:R-:W-:Y:S01]  /*45bc0*/  STL.64 [R1+0x180], R20 ;  /* 0x0001801401007387 */ /* 0x000fe20000100a00 */
[----:B----4-:R-:W-:Y:S11]  /*45bd0*/  HMMA.16816.F32 R12, R24, R4, R12 ;  /* 0x00000004180c723c */ /* 0x010ff6000000180c */
[----:B------:R-:W-:Y:S11]  /*45be0*/  @!UPT UIADD3 URZ, URZ, URZ, URZ ;  /* 0x0000003f3f3ff290 */ /* 0x000ff6000fffe03f */
[----:B------:R-:W-:Y:S01]  /*45bf0*/  @!UPT UIADD3 URZ, URZ, URZ, URZ ;  /* 0x0000003f3f3ff290 */ /* 0x000fe2000fffe03f */
[----:B------:R0:W-:Y:S02]  /*45c00*/  STL.64 [R1+0x1d0], R12 ;  /* 0x0001d00c01007387 */ /* 0x0001e40000100a00 */
[----:B0-----:R-:W-:Y:S02]  /*45c10*/  IMAD.MOV.U32 R12, RZ, RZ, R17 ;  /* 0x000000ffff0c7224 */ /* 0x001fe400078e0011 */
[----:B------:R-:W2:Y:S01]  /*45c20*/  LDL.LU R17, [R1+0x4350] ;  /* 0x0043500001117983 */ /* 0x000ea20000300800 */
[----:B------:R-:W-:-:S03]  /*45c30*/  IMAD.MOV.U32 R13, RZ, RZ, R16 ;  /* 0x000000ffff0d7224 */ /* 0x000fc600078e0010 */
[----:B------:R-:W2:Y:S01]  /*45c40*/  LDL.LU R16, [R1+0x434c] ;  /* 0x00434c0001107983 */ /* 0x000ea20000300800 */
[----:B------:R-:W-:Y:S02]  /*45c50*/  IMAD.MOV.U32 R6, RZ, RZ, R14 ;  /* 0x000000ffff067224 */ /* 0x000fe400078e000e */
[----:B------:R-:W-:Y:S02]  /*45c60*/  IMAD.MOV.U32 R7, RZ, RZ, R15 ;  /* 0x000000ffff077224 */ /* 0x000fe400078e000f */
[----:B------:R-:W-:Y:S02]  /*45c70*/  IMAD.MOV.U32 R14, RZ, RZ, R2 ;  /* 0x000000ffff0e7224 */ /* 0x000fe400078e0002 */
[----:B------:R-:W-:Y:S01]  /*45c80*/  IMAD.MOV.U32 R15, RZ, RZ, R28 ;  /* 0x000000ffff0f7224 */ /* 0x000fe200078e001c */
[----:B------:R-:W3:Y:S04]  /*45c90*/  LDL.LU R2, [R1+0x4348] ;  /* 0x0043480001027983 */ /* 0x000ee80000300800 */
[----:B------:R-:W4:Y:S01]  /*45ca0*/  LDL.LU R28, [R1+0x4344] ;  /* 0x00434400011c7983 */ /* 0x000f220000300800 */
[----:B------:R-:W-:-:S03]  /*45cb0*/  IMAD.MOV.U32 R10, RZ, RZ, R22 ;  /* 0x000000ffff0a7224 */ /* 0x000fc600078e0016 */
[----:B------:R-:W-:Y:S01]  /*45cc0*/  STL.64 [R1+0x42c8], R14 ;  /* 0x0042c80e01007387 */ /* 0x000fe20000100a00 */
[----:B------:R-:W-:-:S03]  /*45cd0*/  IMAD.MOV.U32 R18, RZ, RZ, R29 ;  /* 0x000000ffff127224 */ /* 0x000fc600078e001d */
[----:B------:R0:W-:Y:S01]  /*45ce0*/  STL.64 [R1+0x42c0], R12 ;  /* 0x0042c00c01007387 */ /* 0x0001e20000100a00 */
[----:B------:R-:W-:-:S03]  /*45cf0*/  IMAD.MOV.U32 R19, RZ, RZ, R0 ;  /* 0x000000ffff137224 */ /* 0x000fc600078e0000 */
[----:B------:R-:W3:Y:S01]  /*45d00*/  LDL.LU R20, [R1+0xf0] ;  /* 0x0000f00001147983 */ /* 0x000ee20000300800 */
[----:B------:R-:W-:-:S03]  /*45d10*/  IMAD.MOV.U32 R11, RZ, RZ, R23 ;  /* 0x000000ffff0b7224 */ /* 0x000fc600078e0017 */
[----:B------:R-:W3:Y:S04]  /*45d20*/  LDL.LU R21, [R1+0xf4] ;  /* 0x0000f40001157983 */ /* 0x000ee80000300800 */
[----:B------:R-:W3:Y:S04]  /*45d30*/  LDL.LU R22, [R1+0xf8] ;  /* 0x0000f80001167983 */ /* 0x000ee80000300800 */
[----:B------:R-:W3:Y:S04]  /*45d40*/  LDL.LU R23, [R1+0xfc] ;  /* 0x0000fc0001177983 */ /* 0x000ee80000300800 */
[----:B------:R-:W3:Y:S04]  /*45d50*/  LDL.LU R29, [R1+0x4340] ;  /* 0x00434000011d7983 */ /* 0x000ee80000300800 */
[----:B------:R-:W3:Y:S04]  /*45d60*/  LDL.LU R0, [R1+0x433c] ;  /* 0x00433c0001007983 */ /* 0x000ee80000300800 */
[----:B------:R-:W-:Y:S04]  /*45d70*/  STL.64 [R1+0x42e8], R18 ;  /* 0x0042e81201007387 */ /* 0x000fe80000100a00 */
[----:B--2---:R-:W-:Y:S04]  /*45d80*/  STL.64 [R1+0x42e0], R16 ;  /* 0x0042e01001007387 */ /* 0x004fe80000100a00 */
        /* <DEDUP_REMOVED lines=11> */
[----:B----4-:R-:W-:Y:S02]  /*45e40*/  IMAD.MOV.U32 R18, RZ, RZ, R28 ;  /* 0x000000ffff127224 */ /* 0x010fe400078e001c */
[----:B------:R-:W-:Y:S02]  /*45e50*/  IMAD.MOV.U32 R19, RZ, RZ, R2 ;  /* 0x000000ffff137224 */ /* 0x000fe400078e0002 */
[----:B------:R-:W-:Y:S01]  /*45e60*/  IMAD.MOV.U32 R17, RZ, RZ, R29 ;  /* 0x000000ffff117224 */ /* 0x000fe200078e001d */
[----:B--2---:R-:W-:Y:S04]  /*45e70*/  STL.64 [R1+0x42f8], R14 ;  /* 0x0042f80e01007387 */ /* 0x004fe80000100a00 */
[----:B------:R-:W-:Y:S04]  /*45e80*/  STL.64 [R1+0x42f0], R12 ;  /* 0x0042f00c01007387 */ /* 0x000fe80000100a00 */
[----:B------:R-:W2:Y:S04]  /*45e90*/  LDL.LU R0, [R1+0x4338] ;  /* 0x0043380001007983 */ /* 0x000ea80000300800 */
[----:B------:R-:W3:Y:S04]  /*45ea0*/  LDL.LU R29, [R1+0x4334] ;  /* 0x00433400011d7983 */ /* 0x000ee80000300800 */
[----:B------:R-:W4:Y:S04]  /*45eb0*/  LDL.LU R28, [R1+0x4330] ;  /* 0x00433000011c7983 */ /* 0x000f280000300800 */
[----:B------:R-:W2:Y:S04]  /*45ec0*/  LDL.LU R2, [R1+0x432c] ;  /* 0x00432c0001027983 */ /* 0x000ea80000300800 */
[----:B------:R-:W-:Y:S04]  /*45ed0*/  STL.64 [R1+0x4318], R18 ;  /* 0x0043181201007387 */ /* 0x000fe80000100a00 */
[----:B------:R0:W-:Y:S04]  /*45ee0*/  STL.64 [R1+0x4310], R16 ;  /* 0x0043101001007387 */ /* 0x0001e80000100a00 */
[----:B0-----:R-:W2:Y:S04]  /*45ef0*/  LDL.LU R16, [R1+0x250] ;  /* 0x0002500001107983 */ /* 0x001ea80000300800 */
[----:B------:R-:W2:Y:S04]  /*45f00*/  LDL.LU R17, [R1+0x254] ;  /* 0x0002540001117983 */ /* 0x000ea80000300800 */
[----:B------:R-:W2:Y:S04]  /*45f10*/  LDL.LU R18, [R1+0x258] ;  /* 0x0002580001127983 */ /* 0x000ea80000300800 */
[----:B------:R-:W2:Y:S04]  /*45f20*/  LDL.LU R19, [R1+0x25c] ;  /* 0x00025c0001137983 */ /* 0x000ea80000300800 */
[----:B------:R-:W2:Y:S04]  /*45f30*/  LDL.LU R12, [R1+0x110] ;  /* 0x00011000010c7983 */ /* 0x000ea80000300800 */
        /* <DEDUP_REMOVED lines=8> */
[----:B------:R-:W2:Y:S04]  /*45fc0*/  LDL.LU R15, [R1+0x16c] ;  /* 0x00016c00010f7983 */ /* 0x000ea80000300800 */
[----:B------:R-:W-:Y:S04]  /*45fd0*/  STL.64 [R1+0x4288], R22 ;  /* 0x0042881601007387 */ /* 0x000fe80000100a00 */
[----:B------:R0:W-:Y:S04]  /*45fe0*/  STL.64 [R1+0x4280], R20 ;  /* 0x0042801401007387 */ /* 0x0001e80000100a00 */
[----:B0-----:R-:W2:Y:S01]  /*45ff0*/  LDL.LU R20, [R1+0x290] ;  /* 0x0002900001147983 */ /* 0x001ea20000300800 */
[----:B----4-:R-:W-:-:S02]  /*46000*/  IMAD.MOV.U32 R22, RZ, RZ, R28 ;  /* 0x000000ffff167224 */ /* 0x010fc400078e001c */
[----:B---3--:R-:W-:Y:S02]  /*46010*/  IMAD.MOV.U32 R23, RZ, RZ, R29 ;  /* 0x000000ffff177224 */ /* 0x008fe400078e001d */
[----:B------:R-:W-:Y:S02]  /*46020*/  IMAD.MOV.U32 R21, RZ, RZ, R2 ;  /* 0x000000ffff157224 */ /* 0x000fe400078e0002 */
[----:B------:R-:W3:Y:S04]  /*46030*/  LDL.LU R2, [R1+0x4328] ;  /* 0x0043280001027983 */ /* 0x000ee80000300800 */
[----:B------:R-:W4:Y:S04]  /*46040*/  LDL.LU R28, [R1+0x4324] ;  /* 0x00432400011c7983 */ /* 0x000f280000300800 */
[----:B------:R-:W3:Y:S04]  /*46050*/  LDL.LU R29, [R1+0x4320] ;  /* 0x00432000011d7983 */ /* 0x000ee80000300800 */
[----:B------:R-:W-:Y:S04]  /*46060*/  STL.64 [R1+0x42a8], R22 ;  /* 0x0042a81601007387 */ /* 0x000fe80000100a00 */
[----:B--2---:R0:W-:Y:S04]  /*46070*/  STL.64 [R1+0x42a0], R20 ;  /* 0x0042a01401007387 */ /* 0x0041e80000100a00 */
[----:B0-----:R-:W2:Y:S04]  /*46080*/  LDL.LU R20, [R1+0x130] ;  /* 0x0001300001147983 */ /* 0x001ea80000300800 */
[----:B------:R-:W2:Y:S04]  /*46090*/  LDL.LU R21, [R1+0x134] ;  /* 0x0001340001157983 */ /* 0x000ea80000300800 */
[----:B------:R-:W2:Y:S04]  /*460a0*/  LDL.LU R22, [R1+0x138] ;  /* 0x0001380001167983 */ /* 0x000ea80000300800 */
[----:B------:R-:W2:Y:S01]  /*460b0*/  LDL.LU R23, [R1+0x13c] ;  /* 0x00013c0001177983 */ /* 0x000ea20000300800 */
[----:B------:R-:W-:Y:S03]  /*460c0*/  HMMA.16816.F32 R24, R24, R8, R16 ;  /* 0x000000081818723c */ /* 0x000fe60000001810 */
[----:B--2---:R-:W-:Y:S04]  /*460d0*/  STL.64 [R1+0x42b8], R22 ;  /* 0x0042b81601007387 */ /* 0x004fe80000100a00 */
[----:B------:R0:W-:Y:S04]  /*460e0*/  STL.64 [R1+0x42b0], R20 ;  /* 0x0042b01401007387 */ /* 0x0001e80000100a00 */
[----:B0-----:R-:W2:Y:S04]  /*460f0*/  LDL.LU R20, [R1+0x80] ;  /* 0x0000800001147983 */ /* 0x001ea80000300800 */
[----:B------:R-:W-:Y:S04]  /*46100*/  STL [R1+0x4244], R7 ;  /* 0x0042440701007387 */ /* 0x000fe80000100800 */
[----:B------:R-:W-:Y:S04]  /*46110*/  STL [R1+0x4240], R6 ;  /* 0x0042400601007387 */ /* 0x000fe80000100800 */
[----:B------:R-:W2:Y:S04]  /*46120*/  LDL.LU.64 R18, [R1+0x4318] ;  /* 0x0043180001127983 */ /* 0x000ea80000300a00 */
[----:B------:R-:W2:Y:S01]  /*46130*/  LDL.LU.64 R16, [R1+0x4310] ;  /* 0x0043100001107983 */ /* 0x000ea20000300a00 */
[----:B---3--:R-:W-:-:S02]  /*46140*/  IMAD.MOV.U32 R23, RZ, RZ, R2 ;  /* 0x000000ffff177224 */ /* 0x008fc400078e0002 */
[----:B------:R-:W-:Y:S01]  /*46150*/  IMAD.MOV.U32 R21, RZ, RZ, R29 ;  /* 0x000000ffff157224 */ /* 0x000fe200078e001d */
[----:B------:R0:W-:Y:S01]  /*46160*/  STL [R1+0x230], R24 ;  /* 0x0002301801007387 */ /* 0x0001e20000100800 */
[----:B----4-:R-:W-:Y:S02]  /*46170*/  IMAD.MOV.U32 R22, RZ, RZ, R28 ;  /* 0x000000ffff167224 */ /* 0x010fe400078e001c */
[----:B------:R-:W-:Y:S02]  /*46180*/  IMAD.MOV.U32 R2, RZ, RZ, R27 ;  /* 0x000000ffff027224 */ /* 0x000fe400078e001b */
[----:B------:R-:W-:Y:S02]  /*46190*/  IMAD.MOV.U32 R29, RZ, RZ, R25 ;  /* 0x000000ffff1d7224 */ /* 0x000fe400078e0019 */
[----:B------:R-:W-:Y:S01]  /*461a0*/  IMAD.MOV.U32 R28, RZ, RZ, R26 ;  /* 0x000000ffff1c7224 */ /* 0x000fe200078e001a */
[----:B0-----:R-:W3:Y:S04]  /*461b0*/  LDL.LU R24, [R1+0x280] ;  /* 0x0002800001187983 */ /* 0x001ee80000300800 */
[----:B------:R-:W3:Y:S04]  /*461c0*/  LDL.LU R25, [R1+0x284] ;  /* 0x0002840001197983 */ /* 0x000ee80000300800 */
[----:B------:R-:W3:Y:S04]  /*461d0*/  LDL.LU R26, [R1+0x288] ;  /* 0x00028800011a7983 */ /* 0x000ee80000300800 */
[----:B------:R-:W3:Y:S04]  /*461e0*/  LDL.LU R27, [R1+0x28c] ;  /* 0x00028c00011b7983 */ /* 0x000ee80000300800 */
        /* <DEDUP_REMOVED lines=26> */
[----:B------:R-:W0:Y:S11]  /*46390*/  LDSM.16.MT88.4 R12, [R3+0x8380] ;  /* 0x00838000030c783b */ /* 0x000e360000004200 */
[----:B------:R-:W-:Y:S10]  /*463a0*/  @!UPT UIADD3 URZ, URZ, URZ, URZ ;  /* 0x0000003f3f3ff290 */ /* 0x000ff4000fffe03f */
[----:B------:R-:W-:Y:S04]  /*463b0*/  STL.64 [R1+0x1c0], R16 ;  /* 0x0001c01001007387 */ /* 0x000fe80000100a00 */
[----:B------:R0:W-:Y:S02]  /*463c0*/  STL.64 [R1+0x1c8], R18 ;  /* 0x0001c81201007387 */ /* 0x0001e40000100a00 */
[----:B0-----:R-:W-:Y:S02]  /*463d0*/  IMAD.MOV.U32 R19, RZ, RZ, R14 ;  /* 0x000000ffff137224 */ /* 0x001fe400078e000e */
[----:B------:R-:W-:Y:S02]  /*463e0*/  IMAD.MOV.U32 R18, RZ, RZ, R15 ;  /* 0x000000ffff127224 */ /* 0x000fe400078e000f */
[----:B------:R-:W-:Y:S01]  /*463f0*/  IMAD.MOV.U32 R17, RZ, RZ, R12 ;  /* 0x000000ffff117224 */ /* 0x000fe200078e000c */
[----:B------:R-:W2:Y:S01]  /*46400*/  LDL.LU.64 R14, [R1+0x42c8] ;  /* 0x0042c800010e7983 */ /* 0x000ea20000300a00 */
[----:B------:R-:W-:-:S03]  /*46410*/  IMAD.MOV.U32 R16, RZ, RZ, R13 ;  /* 0x000000ffff107224 */ /* 0x000fc600078e000d */
[----:B------:R-:W2:Y:S04]  /*46420*/  LDL.LU.64 R12, [R1+0x42c0] ;  /* 0x0042c000010c7983 */ /* 0x000ea80000300a00 */
[----:B------:R-:W-:Y:S01]  /*46430*/  STL [R1+0x4254], R3 ;  /* 0x0042540301007387 */ /* 0x000fe20000100800 */
[----:B--2---:R-:W-:Y:S11]  /*46440*/  HMMA.16816.F32 R20, R12, R4, R20 ;  /* 0x000000040c14723c */ /* 0x004ff60000001814 */
[----:B------:R-:W-:Y:S11]  /*46450*/  @!UPT UIADD3 URZ, URZ, URZ, URZ ;  /* 0x0000003f3f3ff290 */ /* 0x000ff6000fffe03f */
[----:B------:R-:W-:Y:S01]  /*46460*/  @!UPT UIADD3 URZ, URZ, URZ, URZ ;  /* 0x0000003f3f3ff290 */ /* 0x000fe2000fffe03f */
[----:B------:R-:W-:Y:S04]  /*46470*/  STL.64 [R1+0x1b0], R20 ;  /* 0x0001b01401007387 */ /* 0x000fe80000100a00 */
[----:B------:R-:W-:Y:S04]  /*46480*/  STL.64 [R1+0x1b8], R22 ;  /* 0x0001b81601007387 */ /* 0x000fe80000100a00 */
[----:B------:R-:W0:Y:S02]  /*46490*/  LDSM.16.MT88.4 R20, [R0+0x8000] ;  /* 0x008000000014783b */ /* 0x000e240000004200 */
[----:B0-----:R-:W-:-:S02]  /*464a0*/  IMAD.MOV.U32 R3, RZ, RZ, R22 ;  /* 0x000000ffff037224 */ /* 0x001fc400078e0016 */
[----:B------:R-:W-:Y:S01]  /*464b0*/  STL.64 [R1+0x30], R20 ;  /* 0x0000301401007387 */ /* 0x000fe20000100a00 */
[----:B------:R-:W-:-:S03]  /*464c0*/  IMAD.MOV.U32 R2, RZ, RZ, R23 ;  /* 0x000000ffff027224 */ /* 0x000fc600078e0017 */
[----:B------:R-:W0:Y:S04]  /*464d0*/  LDSM.16.MT88.4 R20, [R0+0x8080] ;  /* 0x008080000014783b */ /* 0x000e280000004200 */
[----:B0-----:R-:W-:Y:S04]  /*464e0*/  STL.64 [R1+0x20], R20 ;  /* 0x0000201401007387 */ /* 0x001fe80000100a00 */
        /* <DEDUP_REMOVED lines=13> */
[----:B------:R-:W2:Y:S01]  /*465c0*/  LDL.LU.64 R14, [R1+0x4298] ;  /* 0x00429800010e7983 */ /* 0x000ea20000300a00 */
[----:B------:R-:W-:-:S03]  /*465d0*/  IMAD.MOV.U32 R29, RZ, RZ, R13 ;  /* 0x000000ffff1d7224 */ /* 0x000fc600078e000d */
        /* <DEDUP_REMOVED lines=11> */
[----:B------:R0:W-:Y:S04]  /*46690*/  STL.64 [R1+0x130], R12 ;  /* 0x0001300c01007387 */ /* 0x0001e80000100a00 */
[----:B------:R1:W-:Y:S01]  /*466a0*/  STL.64 [R1+0x138], R14 ;  /* 0x0001380e01007387 */ /* 0x0003e20000100a00 */
[----:B0-----:R-:W-:Y:S02]  /*466b0*/  IMAD.MOV.U32 R13, RZ, RZ, R22 ;  /* 0x000000ffff0d7224 */ /* 0x001fe400078e0016 */
[----:B------:R-:W-:Y:S02]  /*466c0*/  IMAD.MOV.U32 R12, RZ, RZ, R23 ;  /* 0x000000ffff0c7224 */ /* 0x000fe400078e0017 */
[----:B-1----:R-:W-:Y:S01]  /*466d0*/  IMAD.MOV.U32 R15, RZ, RZ, R20 ;  /* 0x000000ffff0f7224 */ /* 0x002fe200078e0014 */
[----:B------:R-:W3:Y:S01]  /*466e0*/  LDL.LU.64 R22, [R1+0x4278] ;  /* 0x0042780001167983 */ /* 0x000ee20000300a00 */
[----:B------:R-:W-:-:S03]  /*466f0*/  IMAD.MOV.U32 R14, RZ, RZ, R21 ;  /* 0x000000ffff0e7224 */ /* 0x000fc600078e0015 */
[----:B------:R-:W3:Y:S04]  /*46700*/  LDL.LU.64 R20, [R1+0x4270] ;  /* 0x0042700001147983 */ /* 0x000ee80000300a00 */
[----:B------:R-:W-:Y:S04]  /*46710*/  STL.64 [R1+0x4260], R6 ;  /* 0x0042600601007387 */ /* 0x000fe80000100a00 */
[----:B------:R0:W-:Y:S01]  /*46720*/  STL.64 [R1+0x4258], R4 ;  /* 0x0042580401007387 */ /* 0x0001e20000100a00 */
[----:B---3--:R-:W-:Y:S11]  /*46730*/  HMMA.16816.F32 R24, R20, R4, R24 ;  /* 0x000000041418723c */ /* 0x008ff60000001818 */
[----:B------:R-:W-:Y:S11]  /*46740*/  @!UPT UIADD3 URZ, URZ, URZ, URZ ;  /* 0x0000003f3f3ff290 */ /* 0x000ff6000fffe03f */
[----:B------:R-:W-:Y:S01]  /*46750*/  @!UPT UIADD3 URZ, URZ, URZ, URZ ;  /* 0x0000003f3f3ff290 */ /* 0x000fe2000fffe03f */
[----:B------:R-:W-:Y:S04]  /*46760*/  STL.64 [R1+0x120], R24 ;  /* 0x0001201801007387 */ /* 0x000fe80000100a00 */
[----:B------:R-:W-:Y:S04]  /*46770*/  STL.64 [R1+0x128], R26 ;  /* 0x0001281a01007387 */ /* 0x000fe80000100a00 */
[----:B------:R-:W1:Y:S04]  /*46780*/  LDSM.16.MT88.4 R24, [R0+0x8200] ;  /* 0x008200000018783b */ /* 0x000e680000004200 */
[----:B0-----:R-:W2:Y:S04]  /*46790*/  LDL.LU R4, [R1+0xd0] ;  /* 0x0000d00001047983 */ /* 0x001ea80000300800 */
[----:B------:R-:W2:Y:S04]  /*467a0*/  LDL.LU R5, [R1+0xd4] ;  /* 0x0000d40001057983 */ /* 0x000ea80000300800 */
[----:B------:R-:W2:Y:S04]  /*467b0*/  LDL.LU R6, [R1+0xd8] ;  /* 0x0000d80001067983 */ /* 0x000ea80000300800 */
[----:B------:R-:W2:Y:S04]  /*467c0*/  LDL.LU R7, [R1+0xdc] ;  /* 0x0000dc0001077983 */ /* 0x000ea80000300800 */
[----:B-1----:R0:W-:Y:S04]  /*467d0*/  STL.64 [R1+0x41a8], R26 ;  /* 0x0041a81a01007387 */ /* 0x0021e80000100a00 */
[----:B------:R1:W-:Y:S01]  /*467e0*/  STL.64 [R1+0x41a0], R24 ;  /* 0x0041a01801007387 */ /* 0x0003e20000100a00 */
[----:B0-----:R-:W-:-:S02]  /*467f0*/  IMAD.MOV.U32 R26, RZ, RZ, R13 ;  /* 0x000000ffff1a7224 */ /* 0x001fc400078e000d */
[----:B------:R-:W-:Y:S02]  /*46800*/  IMAD.MOV.U32 R27, RZ, RZ, R12 ;  /* 0x000000ffff1b7224 */ /* 0x000fe400078e000c */
[----:B-1----:R-:W-:Y:S02]  /*46810*/  IMAD.MOV.U32 R24, RZ, RZ, R15 ;  /* 0x000000ffff187224 */ /* 0x002fe400078e000f */
[----:B------:R-:W-:Y:S01]  /*46820*/  IMAD.MOV.U32 R25, RZ, RZ, R14 ;  /* 0x000000ffff197224 */ /* 0x000fe200078e000e */
[----:B------:R-:W-:Y:S04]  /*46830*/  STL.64 [R1+0x41c8], R26 ;  /* 0x0041c81a01007387 */ /* 0x000fe80000100a00 */
[----:B------:R0:W-:Y:S04]  /*46840*/  STL.64 [R1+0x41c0], R24 ;  /* 0x0041c01801007387 */ /* 0x0001e80000100a00 */
[----:B------:R-:W1:Y:S01]  /*46850*/  LDSM.16.MT88.4 R12, [R0+0x8280] ;  /* 0x00828000000c783b */ /* 0x000e620000004200 */
[----:B0-----:R-:W-:-:S03]  /*46860*/  IMAD.MOV.U32 R24, RZ, RZ, R17 ;  /* 0x000000ffff187224 */ /* 0x001fc600078e0011 */
[----:B------:R-:W3:Y:S01]  /*46870*/  LDL.LU R17, [R1+0x426c] ;  /* 0x00426c0001117983 */ /* 0x000ee20000300800 */
[----:B------:R-:W-:-:S03]  /*46880*/  IMAD.MOV.U32 R25, RZ, RZ, R16 ;  /* 0x000000ffff197224 */ /* 0x000fc600078e0010 */
[----:B------:R-:W4:Y:S01]  /*46890*/  LDL.LU R16, [R1+0x4268] ;  /* 0x0042680001107983 */ /* 0x000f220000300800 */
[----:B------:R-:W-:Y:S02]  /*468a0*/  IMAD.MOV.U32 R26, RZ, RZ, R19 ;  /* 0x000000ffff1a7224 */ /* 0x000fe400078e0013 */
[----:B------:R-:W-:Y:S01]  /*468b0*/  IMAD.MOV.U32 R27, RZ, RZ, R18 ;  /* 0x000000ffff1b7224 */ /* 0x000fe200078e0012 */
[----:B-1----:R-:W-:Y:S04]  /*468c0*/  STL.64 [R1+0x4188], R14 ;  /* 0x0041880e01007387 */ /* 0x002fe80000100a00 */
[----:B------:R0:W-:Y:S04]  /*468d0*/  STL.64 [R1+0x4180], R12 ;  /* 0x0041800c01007387 */ /* 0x0001e80000100a00 */
[----:B0-----:R-:W4:Y:S04]  /*468e0*/  LDL.LU R12, [R1+0x60] ;  /* 0x00006000010c7983 */ /* 0x001f280000300800 */
[----:B------:R-:W4:Y:S01]  /*468f0*/  LDL.LU R13, [R1+0x64] ;  /* 0x00006400010d7983 */ /* 0x000f220000300800 */
[----:B--2---:R-:W-:Y:S01]  /*46900*/  HMMA.16816.F32 R20, R20, R8, R4 ;  /* 0x000000081414723c */ /* 0x004fe20000001804 */
[----:B---3--:R-:W-:-:S02]  /*46910*/  IMAD.MOV.U32 R14, RZ, RZ, R17 ;  /* 0x000000ffff0e7224 */ /* 0x008fc400078e0011 */
[----:B----4-:R-:W-:Y:S02]  /*46920*/  IMAD.MOV.U32 R15, RZ, RZ, R16 ;  /* 0x000000ffff0f7224 */ /* 0x010fe400078e0010 */
[----:B------:R-:W0:Y:S04]  /*46930*/  LDSM.16.MT88.4 R16, [R0+0x8300] ;  /* 0x008300000010783b */ /* 0x000e280000004200 */
[----:B0-----:R-:W-:Y:S04]  /*46940*/  STL.64 [R1+0x4168], R18 ;  /* 0x0041681201007387 */ /* 0x001fe80000100a00 */
[----:B------:R0:W-:Y:S04]  /*46950*/  STL.64 [R1+0x4160], R16 ;  /* 0x0041601001007387 */ /* 0x0001e80000100a00 */
[----:B0-----:R-:W2:Y:S04]  /*46960*/  LDL.LU R16, [R1+0x330] ;  /* 0x0003300001107983 */ /* 0x001ea80000300800 */
[----:B------:R-:W2:Y:S04]  /*46970*/  LDL.LU R17, [R1+0x334] ;  /* 0x0003340001117983 */ /* 0x000ea80000300800 */
[----:B------:R-:W2:Y:S04]  /*46980*/  LDL.LU R18, [R1+0x338] ;  /* 0x0003380001127983 */ /* 0x000ea80000300800 */
[----:B------:R-:W2:Y:S04]  /*46990*/  LDL.LU R19, [R1+0x33c] ;  /* 0x00033c0001137983 */ /* 0x000ea80000300800 */
[----:B------:R-:W3:Y:S04]  /*469a0*/  LDL.LU.64 R6, [R1+0x4260] ;  /* 0x0042600001067983 */ /* 0x000ee80000300a00 */
[----:B------:R-:W2:Y:S04]  /*469b0*/  LDL.LU.64 R4, [R1+0x4258] ;  /* 0x0042580001047983 */ /* 0x000ea80000300a00 */
[----:B------:R-:W-:Y:S04]  /*469c0*/  STL.64 [R1+0xf0], R20 ;  /* 0x0000f01401007387 */ /* 0x000fe80000100a00 */
[----:B------:R-:W-:Y:S04]  /*469d0*/  STL.64 [R1+0xf8], R22 ;  /* 0x0000f81601007387 */ /* 0x000fe80000100a00 */
[----:B------:R-:W0:Y:S01]  /*469e0*/  LDSM.16.MT88.4 R20, [R0+0x8380] ;  /* 0x008380000014783b */ /* 0x000e220000004200 */
[C---:B------:R-:W-:Y:S03]  /*469f0*/  HMMA.16816.F32 R12, R24.reuse, R8, R12 ;  /* 0x00000008180c723c */ /* 0x040fe6000000180c */
[----:B0-----:R-:W-:Y:S04]  /*46a00*/  STL.64 [R1+0x4130], R22 ;  /* 0x0041301601007387 */ /* 0x001fe80000100a00 */
[----:B------:R-:W-:Y:S04]  /*46a10*/  STL.64 [R1+0x4128], R20 ;  /* 0x0041281401007387 */ /* 0x000fe80000100a00 */
[----:B------:R-:W-:Y:S01]  /*46a20*/  STL.64 [R1+0x4238], R10 ;  /* 0x0042380a01007387 */ /* 0x000fe20000100a00 */
[----:B--2---:R-:W-:Y:S11]  /*46a30*/  HMMA.16816.F32 R16, R24, R4, R16 ;  /* 0x000000041810723c */ /* 0x004ff60000001810 */
[----:B------:R-:W-:Y:S11]  /*46a40*/  @!UPT UIADD3 URZ, URZ, URZ, URZ ;  /* 0x0000003f3f3ff290 */ /* 0x000ff6000fffe03f */
[----:B------:R-:W-:Y:S01]  /*46a50*/  @!UPT UIADD3 URZ, URZ, URZ, URZ ;  /* 0x0000003f3f3ff290 */ /* 0x000fe2000fffe03f */
[----:B------:R0:W-:Y:S04]  /*46a60*/  STL.64 [R1+0x110], R16 ;  /* 0x0001101001007387 */ /* 0x0001e80000100a00 */
[----:B------:R1:W-:Y:S04]  /*46a70*/  STL.64 [R1+0x118], R18 ;  /* 0x0001181201007387 */ /* 0x0003e80000100a00 */
[----:B------:R-:W-:Y:S04]  /*46a80*/  STL.64 [R1+0x4230], R8 ;  /* 0x0042300801007387 */ /* 0x000fe80000100a00 */
[----:B------:R-:W-:Y:S04]  /*46a90*/  STL.64 [R1+0xe0], R12 ;  /* 0x0000e00c01007387 */ /* 0x000fe80000100a00 */
[----:B------:R-:W-:Y:S04]  /*46aa0*/  STL.64 [R1+0xe8], R14 ;  /* 0x0000e80e01007387 */ /* 0x000fe80000100a00 */
[----:B0-----:R-:W2:Y:S04]  /*46ab0*/  LDL.LU R16, [R1+0x300] ;  /* 0x0003000001107983 */ /* 0x001ea80000300800 */
[----:B------:R-:W2:Y:S04]  /*46ac0*/  LDL.LU R17, [R1+0x304] ;  /* 0x0003040001117983 */ /* 0x000ea80000300800 */
[----:B-1----:R-:W4:Y:S04]  /*46ad0*/  LDL.LU R18, [R1+0x308] ;  /* 0x0003080001127983 */ /* 0x002f280000300800 */
[----:B------:R-:W4:Y:S04]  /*46ae0*/  LDL.LU R19, [R1+0x30c] ;  /* 0x00030c0001137983 */ /* 0x000f280000300800 */
[----:B----4-:R-:W-:Y:S04]  /*46af0*/  STL.64 [R1+0x41d8], R18 ;  /* 0x0041d81201007387 */ /* 0x010fe80000100a00 */
[----:B--2---:R-:W-:Y:S04]  /*46b00*/  STL.64 [R1+0x41d0], R16 ;  /* 0x0041d01001007387 */ /* 0x004fe80000100a00 */
[----:B------:R-:W2:Y:S04]  /*46b10*/  LDL.LU R24, [R1+0x2c0] ;  /* 0x0002c00001187983 */ /* 0x000ea80000300800 */
[----:B------:R-:W2:Y:S04]  /*46b20*/  LDL.LU R25, [R1+0x2c4] ;  /* 0x0002c40001197983 */ /* 0x000ea80000300800 */
[----:B------:R-:W4:Y:S04]  /*46b30*/  LDL.LU R26, [R1+0x2c8] ;  /* 0x0002c800011a7983 */ /* 0x000f280000300800 */
[----:B------:R-:W4:Y:S04]  /*46b40*/  LDL.LU R27, [R1+0x2cc] ;  /* 0x0002cc00011b7983 */ /* 0x000f280000300800 */
[----:B----4-:R-:W-:Y:S04]  /*46b50*/  STL.64 [R1+0x41e8], R26 ;  /* 0x0041e81a01007387 */ /* 0x010fe80000100a00 */
[----:B--2---:R0:W-:Y:S04]  /*46b60*/  STL.64 [R1+0x41e0], R24 ;  /* 0x0041e01801007387 */ /* 0x0041e80000100a00 */
[----:B0-----:R-:W2:Y:S04]  /*46b70*/  LDL.LU R24, [R1+0x20] ;  /* 0x0000200001187983 */ /* 0x001ea80000300800 */
[----:B------:R-:W2:Y:S04]  /*46b80*/  LDL.LU R25, [R1+0x24] ;  /* 0x0000240001197983 */ /* 0x000ea80000300800 */
[----:B------:R-:W4:Y:S04]  /*46b90*/  LDL.LU R26, [R1+0x28] ;  /* 0x00002800011a7983 */ /* 0x000f280000300800 */
[----:B------:R-:W4:Y:S04]  /*46ba0*/  LDL.LU R27, [R1+0x2c] ;  /* 0x00002c00011b7983 */ /* 0x000f280000300800 */
[----:B----4-:R0:W-:Y:S04]  /*46bb0*/  STL.64 [R1+0x4218], R26 ;  /* 0x0042181a01007387 */ /* 0x0101e80000100a00 */
[----:B--2---:R-:W-:Y:S04]  /*46bc0*/  STL.64 [R1+0x4210], R24 ;  /* 0x0042101801007387 */ /* 0x004fe80000100a00 */
[----:B------:R-:W2:Y:S04]  /*46bd0*/  LDL.LU R16, [R1+0xa0] ;  /* 0x0000a00001107983 */ /* 0x000ea80000300800 */
[----:B------:R-:W2:Y:S04]  /*46be0*/  LDL.LU R17, [R1+0xa4] ;  /* 0x0000a40001117983 */ /* 0x000ea80000300800 */
[----:B------:R-:W4:Y:S04]  /*46bf0*/  LDL.LU R18, [R1+0xa8] ;  /* 0x0000a80001127983 */ /* 0x000f280000300800 */
[----:B------:R-:W4:Y:S01]  /*46c00*/  LDL.LU R19, [R1+0xac] ;  /* 0x0000ac0001137983 */ /* 0x000f220000300800 */
[----:B0-----:R-:W-:-:S03]  /*46c10*/  IMAD.MOV.U32 R26, RZ, RZ, R3 ;  /* 0x000000ffff1a7224 */ /* 0x001fc600078e0003 */
[----:B----4-:R-:W-:Y:S04]  /*46c20*/  STL.64 [R1+0x41f8], R18 ;  /* 0x0041f81201007387 */ /* 0x010fe80000100a00 */
[----:B--2---:R0:W-:Y:S04]  /*46c30*/  STL.64 [R1+0x41f0], R16 ;  /* 0x0041f01001007387 */ /* 0x0041e80000100a00 */
[----:B0-----:R-:W2:Y:S04]  /*46c40*/  LDL.LU R16, [R1+0xb0] ;  /* 0x0000b00001107983 */ /* 0x001ea80000300800 */
[----:B------:R-:W2:Y:S04]  /*46c50*/  LDL.LU R17, [R1+0xb4] ;  /* 0x0000b40001117983 */ /* 0x000ea80000300800 */
[----:B------:R-:W4:Y:S04]  /*46c60*/  LDL.LU R18, [R1+0xb8] ;  /* 0x0000b80001127983 */ /* 0x000f280000300800 */
[----:B------:R-:W4:Y:S04]  /*46c70*/  LDL.LU R19, [R1+0xbc] ;  /* 0x0000bc0001137983 */ /* 0x000f280000300800 */
[----:B------:R-:W2:Y:S04]  /*46c80*/  LDL.LU R24, [R1+0x30] ;  /* 0x0000300001187983 */ /* 0x000ea80000300800 */
[----:B------:R-:W3:Y:S04]  /*46c90*/  LDL.LU R25, [R1+0x34] ;  /* 0x0000340001197983 */ /* 0x000ee80000300800 */
[----:B------:R-:W3:Y:S01]  /*46ca0*/  LDL.LU R3, [R1+0x4254] ;  /* 0x0042540001037983 */ /* 0x000ee20000300800 */
[----:B------:R-:W-:-:S03]  /*46cb0*/  IMAD.MOV.U32 R27, RZ, RZ, R2 ;  /* 0x000000ffff1b7224 */ /* 0x000fc600078e0002 */
[----:B------:R-:W3:Y:S04]  /*46cc0*/  LDL.LU R2, [R1+0x4250] ;  /* 0x0042500001027983 */ /* 0x000ee80000300800 */
[----:B----4-:R-:W-:Y:S04]  /*46cd0*/  STL.64 [R1+0x4208], R18 ;  /* 0x0042081201007387 */ /* 0x010fe80000100a00 */
[----:B--2---:R0:W-:Y:S04]  /*46ce0*/  STL.64 [R1+0x4200], R16 ;  /* 0x0042001001007387 */ /* 0x0041e80000100a00 */
[----:B---3--:R-:W1:Y:S04]  /*46cf0*/  LDSM.16.MT88.4 R12, [R3+0xc000] ;  /* 0x00c00000030c783b */ /* 0x008e680000004200 */
[----:B0-----:R-:W2:Y:S04]  /*46d00*/  LDL.LU R16, [R1+0xc0] ;  /* 0x0000c00001107983 */ /* 0x001ea80000300800 */
[----:B------:R-:W2:Y:S04]  /*46d10*/  LDL.LU R17, [R1+0xc4] ;  /* 0x0000c40001117983 */ /* 0x000ea80000300800 */
[----:B------:R-:W3:Y:S04]  /*46d20*/  LDL.LU R18, [R1+0xc8] ;  /* 0x0000c80001127983 */ /* 0x000ee80000300800 */
[----:B------:R-:W3:Y:S04]  /*46d30*/  LDL.LU R19, [R1+0xcc] ;  /* 0x0000cc0001137983 */ /* 0x000ee80000300800 */
[----:B------:R-:W4:Y:S04]  /*46d40*/  LDL.LU R8, [R1+0x340] ;  /* 0x0003400001087983 */ /* 0x000f280000300800 */
[----:B------:R-:W4:Y:S04]  /*46d50*/  LDL.LU R9, [R1+0x344] ;  /* 0x0003440001097983 */ /* 0x000f280000300800 */
[----:B------:R-:W4:Y:S04]  /*46d60*/  LDL.LU R10, [R1+0x348] ;  /* 0x00034800010a7983 */ /* 0x000f280000300800 */
[----:B------:R-:W4:Y:S01]  /*46d70*/  LDL.LU R11, [R1+0x34c] ;  /* 0x00034c00010b7983 */ /* 0x000f220000300800 */
[----:B-1----:R-:W-:-:S02]  /*46d80*/  IMAD.MOV.U32 R23, RZ, RZ, R12 ;  /* 0x000000ffff177224 */ /* 0x002fc400078e000c */
[----:B------:R-:W-:Y:S02]  /*46d90*/  IMAD.MOV.U32 R22, RZ, RZ, R13 ;  /* 0x000000ffff167224 */ /* 0x000fe400078e000d */
[----:B------:R-:W-:Y:S02]  /*46da0*/  IMAD.MOV.U32 R21, RZ, RZ, R14 ;  /* 0x000000ffff157224 */ /* 0x000fe400078e000e */
[----:B------:R-:W-:Y:S01]  /*46db0*/  IMAD.MOV.U32 R20, RZ, RZ, R15 ;  /* 0x000000ffff147224 */ /* 0x000fe200078e000f */
[----:B---3--:R-:W-:Y:S04]  /*46dc0*/  STL.64 [R1+0x4228], R18 ;  /* 0x0042281201007387 */ /* 0x008fe80000100a00 */
[----:B--2---:R0:W-:Y:S04]  /*46dd0*/  STL.64 [R1+0x4220], R16 ;  /* 0x0042201001007387 */ /* 0x0041e80000100a00 */
[----:B0-----:R-:W2:Y:S04]  /*46de0*/  LDL.LU R16, [R1+0x320] ;  /* 0x0003200001107983 */ /* 0x001ea80000300800 */
[----:B------:R-:W2:Y:S04]  /*46df0*/  LDL.LU R17, [R1+0x324] ;  /* 0x0003240001117983 */ /* 0x000ea80000300800 */
[----:B------:R-:W2:Y:S04]  /*46e00*/  LDL.LU R18, [R1+0x328] ;  /* 0x0003280001127983 */ /* 0x000ea80000300800 */
[----:B------:R-:W2:Y:S04]  /*46e10*/  LDL.LU R19, [R1+0x32c] ;  /* 0x00032c0001137983 */ /* 0x000ea80000300800 */
[----:B------:R-:W3:Y:S04]  /*46e20*/  LDL.LU R12, [R1+0x260] ;  /* 0x00026000010c7983 */ /* 0x000ee80000300800 */
[----:B------:R-:W3:Y:S04]  /*46e30*/  LDL.LU R13, [R1+0x264] ;  /* 0x00026400010d7983 */ /* 0x000ee80000300800 */
[----:B------:R-:W2:Y:S04]  /*46e40*/  LDL.LU R14, [R1+0x268] ;  /* 0x00026800010e7983 */ /* 0x000ea80000300800 */
[----:B------:R-:W2:Y:S01]  /*46e50*/  LDL.LU R15, [R1+0x26c] ;  /* 0x00026c00010f7983 */ /* 0x000ea20000300800 */
[----:B----4-:R-:W-:Y:S03]  /*46e60*/  HMMA.16816.F32 R8, R24, R4, R8 ;  /* 0x000000041808723c */ /* 0x010fe60000001808 */
[----:B--2---:R-:W-:Y:S04]  /*46e70*/  STL.64 [R1+0x4198], R14 ;  /* 0x0041980e01007387 */ /* 0x004fe80000100a00 */
[----:B---3--:R0:W-:Y:S04]  /*46e80*/  STL.64 [R1+0x4190], R12 ;  /* 0x0041900c01007387 */ /* 0x0081e80000100a00 */
[----:B0-----:R-:W2:Y:S04]  /*46e90*/  LDL.LU R12, [R1+0x2a0] ;  /* 0x0002a000010c7983 */ /* 0x001ea80000300800 */
[----:B------:R-:W2:Y:S04]  /*46ea0*/  LDL.LU R13, [R1+0x2a4] ;  /* 0x0002a400010d7983 */ /* 0x000ea80000300800 */
[----:B------:R-:W3:Y:S04]  /*46eb0*/  LDL.LU R14, [R1+0x2a8] ;  /* 0x0002a800010e7983 */ /* 0x000ee80000300800 */
[----:B------:R-:W3:Y:S04]  /*46ec0*/  LDL.LU R15, [R1+0x2ac] ;  /* 0x0002ac00010f7983 */ /* 0x000ee80000300800 */
[----:B---3--:R-:W-:Y:S04]  /*46ed0*/  STL.64 [R1+0x41b8], R14 ;  /* 0x0041b80e01007387 */ /* 0x008fe80000100a00 */
[----:B--2---:R0:W-:Y:S04]  /*46ee0*/  STL.64 [R1+0x41b0], R12 ;  /* 0x0041b00c01007387 */ /* 0x0041e80000100a00 */
[----:B0-----:R-:W2:Y:S04]  /*46ef0*/  LDL.LU R12, [R1+0x2b0] ;  /* 0x0002b000010c7983 */ /* 0x001ea80000300800 */
[----:B------:R-:W2:Y:S04]  /*46f00*/  LDL.LU R13, [R1+0x2b4] ;  /* 0x0002b400010d7983 */ /* 0x000ea80000300800 */
[----:B------:R-:W2:Y:S04]  /*46f10*/  LDL.LU R14, [R1+0x2b8] ;  /* 0x0002b800010e7983 */ /* 0x000ea80000300800 */
[----:B------:R-:W2:Y:S04]  /*46f20*/  LDL.LU R15, [R1+0x2bc] ;  /* 0x0002bc00010f7983 */ /* 0x000ea80000300800 */
[----:B------:R0:W-:Y:S04]  /*46f30*/  STL.64 [R1+0x4140], R22 ;  /* 0x0041401601007387 */ /* 0x0001e80000100a00 */
[----:B------:R1:W-:Y:S01]  /*46f40*/  STL.64 [R1+0x4138], R20 ;  /* 0x0041381401007387 */ /* 0x0003e20000100a00 */
[----:B0-----:R-:W-:-:S02]  /*46f50*/  IMAD.MOV.U32 R22, RZ, RZ, R7 ;  /* 0x000000ffff167224 */ /* 0x001fc400078e0007 */
[----:B-1----:R-:W-:Y:S02]  /*46f60*/  IMAD.MOV.U32 R20, RZ, RZ, R28 ;  /* 0x000000ffff147224 */ /* 0x002fe400078e001c */
[----:B------:R-:W3:Y:S01]  /*46f70*/  LDL.LU R28, [R1+0x424c] ;  /* 0x00424c00011c7983 */ /* 0x000ee20000300800 */
[----:B------:R-:W-:Y:S02]  /*46f80*/  IMAD.MOV.U32 R21, RZ, RZ, R29 ;  /* 0x000000ffff157224 */ /* 0x000fe400078e001d */
[----:B------:R-:W-:Y:S01]  /*46f90*/  IMAD.MOV.U32 R23, RZ, RZ, R6 ;  /* 0x000000ffff177224 */ /* 0x000fe200078e0006 */
[----:B------:R-:W4:Y:S04]  /*46fa0*/  LDL.LU R29, [R1+0x4248] ;  /* 0x00424800011d7983 */ /* 0x000f280000300800 */
[----:B------:R-:W2:Y:S04]  /*46fb0*/  LDL.LU R7, [R1+0x4244] ;  /* 0x0042440001077983 */ /* 0x000ea80000300800 */
[----:B------:R-:W2:Y:S04]  /*46fc0*/  LDL.LU R6, [R1+0x4240] ;  /* 0x0042400001067983 */ /* 0x000ea80000300800 */
        /* <DEDUP_REMOVED lines=25> */
[----:B0-----:R-:W3:Y:S04]  /*47160*/  LDL.LU.64 R26, [R1+0x41e8] ;  /* 0x0041e800011a7983 */ /* 0x001ee80000300a00 */
[----:B------:R-:W3:Y:S01]  /*47170*/  LDL.LU.64 R24, [R1+0x41e0] ;  /* 0x0041e00001187983 */ /* 0x000ee20000300a00 */
[C---:B--2---:R-:W-:Y:S11]  /*47180*/  HMMA.16816.F32 R16, R20.reuse, R4, R16 ;  /* 0x000000041410723c */ /* 0x044ff60000001810 */
[----:B------:R-:W-:Y:S11]  /*47190*/  @!UPT UIADD3 URZ, URZ, URZ, URZ ;  /* 0x0000003f3f3ff290 */ /* 0x000ff6000fffe03f */
[----:B------:R-:W-:Y:S01]  /*471a0*/  @!UPT UIADD3 URZ, URZ, URZ, URZ ;  /* 0x0000003f3f3ff290 */ /* 0x000fe2000fffe03f */
[----:B------:R-:W-:Y:S04]  /*471b0*/  STL.64 [R1+0xa0], R16 ;  /* 0x0000a01001007387 */ /* 0x000fe80000100a00 */
[----:B------:R0:W-:Y:S01]  /*471c0*/  STL.64 [R1+0xa8], R18 ;  /* 0x0000a81201007387 */ /* 0x0001e20000100a00 */
[----:B---3--:R-:W-:Y:S03]  /*471d0*/  HMMA.16816.F32 R20, R20, R8, R24 ;  /* 0x000000081414723c */ /* 0x008fe60000001818 */
[----:B0-----:R-:W2:Y:S04]  /*471e0*/  LDL.LU.64 R18, [R1+0x41d8] ;  /* 0x0041d80001127983 */ /* 0x001ea80000300a00 */
[----:B------:R-:W2:Y:S04]  /*471f0*/  LDL.LU.64 R16, [R1+0x41d0] ;  /* 0x0041d00001107983 */ /* 0x000ea80000300a00 */
[----:B------:R-:W2:Y:S04]  /*47200*/  LDL.LU.64 R26, [R1+0x41c8] ;  /* 0x0041c800011a7983 */ /* 0x000ea80000300a00 */
[----:B------:R-:W2:Y:S08]  /*47210*/  LDL.LU.64 R24, [R1+0x41c0] ;  /* 0x0041c00001187983 */ /* 0x000eb00000300a00 */
[----:B------:R-:W-:Y:S04]  /*47220*/  STL.64 [R1+0x90], R20 ;  /* 0x0000901401007387 */ /* 0x000fe80000100a00 */
[----:B------:R-:W-:Y:S04]  /*47230*/  STL.64 [R1+0x98], R22 ;  /* 0x0000981601007387 */ /* 0x000fe80000100a00 */
[----:B------:R-:W0:Y:S04]  /*47240*/  LDSM.16.MT88.4 R20, [R3+0xc080] ;  /* 0x00c080000314783b */ /* 0x000e280000004200 */
[----:B0-----:R0:W-:Y:S04]  /*47250*/  STL.64 [R1+0x30], R20 ;  /* 0x0000301401007387 */ /* 0x0011e80000100a00 */
        /* <DEDUP_REMOVED lines=14> */
[----:B------:R-:W-:Y:S03]  /*47340*/  HMMA.16816.F32 R24, R24, R8, R12 ;  /* 0x000000081818723c */ /* 0x000fe6000000180c */
[----:B--2---:R-:W-:Y:S04]  /*47350*/  STL.64 [R1+0x4178], R18 ;  /* 0x0041781201007387 */ /* 0x004fe80000100a00 */
[----:B---3--:R0:W-:Y:S04]  /*47360*/  STL.64 [R1+0x4170], R16 ;  /* 0x0041701001007387 */ /* 0x0081e80000100a00 */
[----:B0-----:R-:W2:Y:S04]  /*47370*/  LDL.LU R16, [R1+0x210] ;  /* 0x0002100001107983 */ /* 0x001ea80000300800 */
[----:B------:R-:W2:Y:S04]  /*47380*/  LDL.LU R17, [R1+0x214] ;  /* 0x0002140001117983 */ /* 0x000ea80000300800 */
[----:B------:R-:W2:Y:S04]  /*47390*/  LDL.LU R18, [R1+0x218] ;  /* 0x0002180001127983 */ /* 0x000ea80000300800 */
[----:B------:R-:W2:Y:S04]  /*473a0*/  LDL.LU R19, [R1+0x21c] ;  /* 0x00021c0001137983 */ /* 0x000ea80000300800 */
[----:B------:R-:W-:Y:S04]  /*473b0*/  STL.64 [R1+0x4150], R22 ;  /* 0x0041501601007387 */ /* 0x000fe80000100a00 */
[----:B------:R0:W-:Y:S04]  /*473c0*/  STL.64 [R1+0x4148], R20 ;  /* 0x0041481401007387 */ /* 0x0001e80000100a00 */
[----:B0-----:R-:W3:Y:S04]  /*473d0*/  LDL.LU R20, [R1+0x1e0] ;  /* 0x0001e00001147983 */ /* 0x001ee80000300800 */
[----:B------:R-:W3:Y:S04]  /*473e0*/  LDL.LU R21, [R1+0x1e4] ;  /* 0x0001e40001157983 */ /* 0x000ee80000300800 */
[----:B------:R-:W3:Y:S04]  /*473f0*/  LDL.LU R22, [R1+0x1e8] ;  /* 0x0001e80001167983 */ /* 0x000ee80000300800 */
[----:B------:R-:W3:Y:S04]  /*47400*/  LDL.LU R23, [R1+0x1ec] ;  /* 0x0001ec0001177983 */ /* 0x000ee80000300800 */
        /* <DEDUP_REMOVED lines=19> */
[----:B0-----:R-:W2:Y:S04]  /*47540*/  LDL.LU.64 R24, [R1+0x30] ;  /* 0x0000300001187983 */ /* 0x001ea80000300a00 */
[----:B-1----:R-:W2:Y:S04]  /*47550*/  LDL.LU.64 R26, [R1+0x38] ;  /* 0x00003800011a7983 */ /* 0x002ea80000300a00 */
[----:B--2---:R-:W-:Y:S04]  /*47560*/  STL.64 [R1+0x40f8], R26 ;  /* 0x0040f81a01007387 */ /* 0x004fe80000100a00 */
[----:B------:R0:W-:Y:S04]  /*47570*/  STL.64 [R1+0x40f0], R24 ;  /* 0x0040f01801007387 */ /* 0x0001e80000100a00 */
[----:B0-----:R-:W2:Y:S04]  /*47580*/  LDL.LU R24, [R1+0x140] ;  /* 0x0001400001187983 */ /* 0x001ea80000300800 */
[----:B------:R-:W2:Y:S04]  /*47590*/  LDL.LU R25, [R1+0x144] ;  /* 0x0001440001197983 */ /* 0x000ea80000300800 */
[----:B------:R-:W2:Y:S04]  /*475a0*/  LDL.LU R26, [R1+0x148] ;  /* 0x00014800011a7983 */ /* 0x000ea80000300800 */
[----:B------:R-:W2:Y:S01]  /*475b0*/  LDL.LU R27, [R1+0x14c] ;  /* 0x00014c00011b7983 */ /* 0x000ea20000300800 */
[C---:B------:R-:W-:Y:S03]  /*475c0*/  HMMA.16816.F32 R16, R12.reuse, R4, R16 ;  /* 0x000000040c10723c */ /* 0x040fe60000001810 */
[----:B--2---:R-:W-:Y:S04]  /*475d0*/  STL.64 [R1+0x4110], R26 ;  /* 0x0041101a01007387 */ /* 0x004fe80000100a00 */
        /* <DEDUP_REMOVED lines=13> */
[----:B0-----:R-:W2:Y:S04]  /*476b0*/  LDL.LU.64 R18, [R1+0x4178] ;  /* 0x0041780001127983 */ /* 0x001ea80000300a00 */
[----:B------:R-:W2:Y:S02]  /*476c0*/  LDL.LU.64 R16, [R1+0x4170] ;  /* 0x0041700001107983 */ /* 0x000ea40000300a00 */
[----:B--2---:R-:W-:Y:S02]  /*476d0*/  HMMA.16816.F32 R12, R12, R8, R16 ;  /* 0x000000080c0c723c */ /* 0x004fe40000001810 */
[----:B------:R-:W3:Y:S04]  /*476e0*/  LDL.LU.64 R18, [R1+0x4168] ;  /* 0x0041680001127983 */ /* 0x000ee80000300a00 */
[----:B------:R-:W3:Y:S11]  /*476f0*/  LDL.LU.64 R16, [R1+0x4160] ;  /* 0x0041600001107983 */ /* 0x000ef60000300a00 */
[----:B------:R-:W-:Y:S06]  /*47700*/  @!UPT UIADD3 URZ, URZ, URZ, URZ ;  /* 0x0000003f3f3ff290 */ /* 0x000fec000fffe03f */
[----:B------:R0:W-:Y:S04]  /*47710*/  STL.64 [R1+0x360], R12 ;  /* 0x0003600c01007387 */ /* 0x0001e80000100a00 */
[----:B------:R1:W-:Y:S04]  /*47720*/  STL.64 [R1+0x368], R14 ;  /* 0x0003680e01007387 */ /* 0x0003e80000100a00 */
[----:B0-----:R-:W2:Y:S04]  /*47730*/  LDL.LU R12, [R1+0x1d0] ;  /* 0x0001d000010c7983 */ /* 0x001ea80000300800 */
[----:B------:R-:W2:Y:S01]  /*47740*/  LDL.LU R13, [R1+0x1d4] ;  /* 0x0001d400010d7983 */ /* 0x000ea20000300800 */
[----:B-1----:R-:W-:-:S02]  /*47750*/  IMAD.MOV.U32 R14, RZ, RZ, R6 ;  /* 0x000000ffff0e7224 */ /* 0x002fc400078e0006 */
[----:B------:R-:W-:Y:S01]  /*47760*/  IMAD.MOV.U32 R15, RZ, RZ, R7 ;  /* 0x000000ffff0f7224 */ /* 0x000fe200078e0007 */
[----:B------:R-:W2:Y:S04]  /*47770*/  LDL.LU R6, [R1+0x415c] ;  /* 0x00415c0001067983 */ /* 0x000ea80000300800 */
        /* <DEDUP_REMOVED lines=9> */
[----:B------:R-:W3:Y:S04]  /*47810*/  LDL.LU.64 R22, [R1+0x4140] ;  /* 0x0041400001167983 */ /* 0x000ee80000300a00 */
[----:B------:R-:W2:Y:S11]  /*47820*/  LDL.LU.64 R20, [R1+0x4138] ;  /* 0x0041380001147983 */ /* 0x000eb60000300a00 */
[----:B------:R-:W-:Y:S06]  /*47830*/  @!UPT UIADD3 URZ, URZ, URZ, URZ ;  /* 0x0000003f3f3ff290 */ /* 0x000fec000fffe03f */
[----:B------:R3:W-:Y:S04]  /*47840*/  STL.64 [R1+0x350], R16 ;  /* 0x0003501001007387 */ /* 0x0007e80000100a00 */
[----:B------:R2:W-:Y:S01]  /*47850*/  STL.64 [R1+0x358], R18 ;  /* 0x0003581201007387 */ /* 0x0005e20000100a00 */
[----:B---3--:R-:W-:Y:S02]  /*47860*/  IMAD.MOV.U32 R16, RZ, RZ, R23 ;  /* 0x000000ffff107224 */ /* 0x008fe400078e0017 */
[----:B------:R-:W-:Y:S02]  /*47870*/  IMAD.MOV.U32 R17, RZ, RZ, R22 ;  /* 0x000000ffff117224 */ /* 0x000fe400078e0016 */
[----:B--2---:R-:W-:Y:S02]  /*47880*/  IMAD.MOV.U32 R18, RZ, RZ, R21 ;  /* 0x000000ffff127224 */ /* 0x004fe400078e0015 */
[----:B------:R-:W-:-:S02]  /*47890*/  IMAD.MOV.U32 R19, RZ, RZ, R20 ;  /* 0x000000ffff137224 */ /* 0x000fc400078e0014 */
[----:B------:R-:W0:Y:S04]  /*478a0*/  LDSM.16.MT88.4 R20, [R3+0xc100] ;  /* 0x00c100000314783b */ /* 0x000e280000004200 */
        /* <DEDUP_REMOVED lines=8> */
[----:B------:R-:W-:Y:S04]  /*47930*/  STL.64 [R1+0x348], R26 ;  /* 0x0003481a01007387 */ /* 0x000fe80000100a00 */
        /* <DEDUP_REMOVED lines=9> */
[----:B------:R0:W-:Y:S01]  /*479d0*/  STL.64 [R1+0x330], R20 ;  /* 0x0003301401007387 */ /* 0x0001e20000100a00 */
[----:B------:R-:W-:Y:S02]  /*479e0*/  IMAD.MOV.U32 R4, RZ, RZ, R23 ;  /* 0x000000ffff047224 */ /* 0x000fe400078e0017 */
        /* <DEDUP_REMOVED lines=8> */
[----:B------:R-:W-:Y:S01]  /*47a70*/  STL [R1+0x3fc0], R5 ;  /* 0x003fc00501007387 */ /* 0x000fe20000100800 */
[C---:B--2---:R-:W-:Y:S11]  /*47a80*/  HMMA.16816.F32 R24, R16.reuse, R6, R24 ;  /* 0x000000061018723c */ /* 0x044ff60000001818 */
[----:B------:R-:W-:Y:S11]  /*47a90*/  @!UPT UIADD3 URZ, URZ, URZ, URZ ;  /* 0x0000003f3f3ff290 */ /* 0x000ff6000fffe03f */
[----:B------:R-:W-:Y:S01]  /*47aa0*/  @!UPT UIADD3 URZ, URZ, URZ, URZ ;  /* 0x0000003f3f3ff290 */ /* 0x000fe2000fffe03f */
[----:B------:R-:W-:Y:S04]  /*47ab0*/  STL.64 [R1+0x370], R24 ;  /* 0x0003701801007387 */ /* 0x000fe80000100a00 */
[----:B------:R-:W-:Y:S04]  /*47ac0*/  STL.64 [R1+0x378], R26 ;  /* 0x0003781a01007387 */ /* 0x000fe80000100a00 */
[----:B------:R-:W0:Y:S04]  /*47ad0*/  LDSM.16.MT88.4 R24, [R3+0xc200] ;  /* 0x00c200000318783b */ /* 0x000e280000004200 */
[----:B0-----:R-:W-:Y:S04]  /*47ae0*/  STL.64 [R1+0x20], R24 ;  /* 0x0000201801007387 */ /* 0x001fe80000100a00 */
[----:B------:R-:W-:Y:S04]  /*47af0*/  STL.64 [R1+0x28], R26 ;  /* 0x0000281a01007387 */ /* 0x000fe80000100a00 */
[----:B------:R-:W0:Y:S04]  /*47b00*/  LDSM.16.MT88.4 R24, [R3+0xc280] ;  /* 0x00c280000318783b */ /* 0x000e280000004200 */
[----:B0-----:R-:W-:Y:S04]  /*47b10*/  STL.64 [R1+0x10], R24 ;  /* 0x0000101801007387 */ /* 0x001fe80000100a00 */
[----:B------:R0:W-:Y:S04]  /*47b20*/  STL.64 [R1+0x18], R26 ;  /* 0x0000181a01007387 */ /* 0x0001e80000100a00 */
[----:B0-----:R-:W2:Y:S04]  /*47b30*/  LDL.LU.64 R26, [R1+0x40f8] ;  /* 0x0040f800011a7983 */ /* 0x001ea80000300a00 */
[----:B------:R-:W2:Y:S01]  /*47b40*/  LDL.LU.64 R24, [R1+0x40f0] ;  /* 0x0040f00001187983 */ /* 0x000ea20000300a00 */
[----:B---3--:R-:W-:Y:S03]  /*47b50*/  HMMA.16816.F32 R20, R16, R10, R20 ;  /* 0x0000000a1014723c */ /* 0x008fe60000001814 */
[----:B------:R-:W0:Y:S11]  /*47b60*/  LDSM.16.MT88.4 R16, [R3+0xc300] ;  /* 0x00c300000310783b */ /* 0x000e360000004200 */
[----:B------:R-:W-:Y:S09]  /*47b70*/  @!UPT UIADD3 URZ, URZ, URZ, URZ ;  /* 0x0000003f3f3ff290 */ /* 0x000ff2000fffe03f */
[----:B------:R-:W-:Y:S04]  /*47b80*/  STL.64 [R1+0x320], R20 ;  /* 0x0003201401007387 */ /* 0x000fe80000100a00 */
[----:B------:R-:W-:Y:S04]  /*47b90*/  STL.64 [R1+0x328], R22 ;  /* 0x0003281601007387 */ /* 0x000fe80000100a00 */
[----:B------:R-:W-:Y:S04]  /*47ba0*/  LDSM.16.MT88.4 R20, [R0+0xc100] ;  /* 0x00c100000014783b */ /* 0x000fe80000004200 */
[----:B0-----:R-:W-:Y:S04]  /*47bb0*/  STL.64 [R1], R16 ;  /* 0x0000001001007387 */ /* 0x001fe80000100a00 */
[----:B------:R-:W-:Y:S04]  /*47bc0*/  STL.64 [R1+0x8], R18 ;  /* 0x0000081201007387 */ /* 0x000fe80000100a00 */
[----:B------:R-:W-:Y:S01]  /*47bd0*/  LDSM.16.MT88.4 R16, [R0+0xc080] ;  /* 0x00c080000010783b */ /* 0x000fe20000004200 */
[----:B--2---:R-:W-:Y:S01]  /*47be0*/  HMMA.16816.F32 R12, R24, R6, R12 ;  /* 0x00000006180c723c */ /* 0x004fe2000000180c */
[----:B------:R-:W-:-:S02]  /*47bf0*/  IMAD.MOV.U32 R9, RZ, RZ, R24 ;  /* 0x000000ffff097224 */ /* 0x000fc400078e0018 */
[----:B------:R-:W-:Y:S02]  /*47c00*/  IMAD.MOV.U32 R8, RZ, RZ, R25 ;  /* 0x000000ffff087224 */ /* 0x000fe400078e0019 */
[----:B------:R-:W-:Y:S02]  /*47c10*/  IMAD.MOV.U32 R5, RZ, RZ, R26 ;  /* 0x000000ffff057224 */ /* 0x000fe400078e001a */
[----:B------:R-:W-:Y:S02]  /*47c20*/  IMAD.MOV.U32 R4, RZ, RZ, R27 ;  /* 0x000000ffff047224 */ /* 0x000fe400078e001b */
[----:B------:R-:W0:Y:S11]  /*47c30*/  LDSM.16.MT88.4 R24, [R3+0xc380] ;  /* 0x00c380000318783b */ /* 0x000e360000004200 */
[----:B------:R-:W-:Y:S03]  /*47c40*/  @!UPT UIADD3 URZ, URZ, URZ, URZ ;  /* 0x0000003f3f3ff290 */ /* 0x000fe6000fffe03f */
[----:B------:R-:W-:Y:S04]  /*47c50*/  STL.64 [R1+0x310], R12 ;  /* 0x0003100c01007387 */ /* 0x000fe80000100a00 */
[----:B------:R-:W-:Y:S04]  /*47c60*/  STL.64 [R1+0x318], R14 ;  /* 0x0003180e01007387 */ /* 0x000fe80000100a00 */
[----:B------:R-:W1:Y:S04]  /*47c70*/  LDSM.16.MT88.4 R12, [R0+0xc000] ;  /* 0x00c00000000c783b */ /* 0x000e680000004200 */
[----:B0-----:R-:W-:Y:S04]  /*47c80*/  STL.64 [R1+0x4028], R26 ;  /* 0x0040281a01007387 */ /* 0x001fe80000100a00 */
[----:B------:R0:W-:Y:S04]  /*47c90*/  STL.64 [R1+0x4020], R24 ;  /* 0x0040201801007387 */ /* 0x0001e80000100a00 */
[----:B0-----:R-:W2:Y:S04]  /*47ca0*/  LDL.LU.64 R24, [R1+0x50] ;  /* 0x0000500001187983 */ /* 0x001ea80000300a00 */
[----:B------:R-:W2:Y:S04]  /*47cb0*/  LDL.LU.64 R26, [R1+0x58] ;  /* 0x00005800011a7983 */ /* 0x000ea80000300a00 */
[----:B------:R-:W-:Y:S04]  /*47cc0*/  STL [R1+0x3fc8], R3 ;  /* 0x003fc80301007387 */ /* 0x000fe80000100800 */
[----:B-1----:R-:W-:Y:S04]  /*47cd0*/  STL.64 [R1+0x4008], R14 ;  /* 0x0040080e01007387 */ /* 0x002fe80000100a00 */
[----:B------:R0:W-:Y:S04]  /*47ce0*/  STL.64 [R1+0x4000], R12 ;  /* 0x0040000c01007387 */ /* 0x0001e80000100a00 */
[----:B0-----:R-:W2:Y:S04]  /*47cf0*/  LDL.LU R12, [R1+0x240] ;  /* 0x00024000010c7983 */ /* 0x001ea80000300800 */
[----:B------:R-:W2:Y:S04]  /*47d00*/  LDL.LU R13, [R1+0x244] ;  /* 0x00024400010d7983 */ /* 0x000ea80000300800 */
[----:B------:R-:W2:Y:S04]  /*47d10*/  LDL.LU R14, [R1+0x248] ;  /* 0x00024800010e7983 */ /* 0x000ea80000300800 */
[----:B------:R-:W2:Y:S04]  /*47d20*/  LDL.LU R15, [R1+0x24c] ;  /* 0x00024c00010f7983 */ /* 0x000ea80000300800 */
[----:B------:R-:W-:Y:S04]  /*47d30*/  STL.64 [R1+0x3fe8], R18 ;  /* 0x003fe81201007387 */ /* 0x000fe80000100a00 */
[----:B------:R-:W-:Y:S04]  /*47d40*/  STL.64 [R1+0x3fe0], R16 ;  /* 0x003fe01001007387 */ /* 0x000fe80000100a00 */
[----:B------:R-:W-:Y:S04]  /*47d50*/  STL.64 [R1+0x3fd8], R22 ;  /* 0x003fd81601007387 */ /* 0x000fe80000100a00 */
[----:B------:R0:W-:Y:S04]  /*47d60*/  STL.64 [R1+0x3fd0], R20 ;  /* 0x003fd01401007387 */ /* 0x0001e80000100a00 */
[----:B0-----:R-:W3:Y:S01]  /*47d70*/  LDL.LU R20, [R1+0x230] ;  /* 0x0002300001147983 */ /* 0x001ee20000300800 */
[----:B------:R-:W-:-:S02]  /*47d80*/  IMAD.MOV.U32 R16, RZ, RZ, R9 ;  /* 0x000000ffff107224 */ /* 0x000fc400078e0009 */
[----:B------:R-:W-:Y:S02]  /*47d90*/  IMAD.MOV.U32 R17, RZ, RZ, R8 ;  /* 0x000000ffff117224 */ /* 0x000fe400078e0008 */
[----:B------:R-:W-:Y:S02]  /*47da0*/  IMAD.MOV.U32 R18, RZ, RZ, R5 ;  /* 0x000000ffff127224 */ /* 0x000fe400078e0005 */
[----:B------:R-:W-:Y:S02]  /*47db0*/  IMAD.MOV.U32 R19, RZ, RZ, R4 ;  /* 0x000000ffff137224 */ /* 0x000fe400078e0004 */
[----:B----4-:R-:W-:Y:S02]  /*47dc0*/  IMAD.MOV.U32 R21, RZ, RZ, R29 ;  /* 0x000000ffff157224 */ /* 0x010fe400078e001d */
[----:B------:R-:W-:Y:S02]  /*47dd0*/  IMAD.MOV.U32 R22, RZ, RZ, R28 ;  /* 0x000000ffff167224 */ /* 0x000fe400078e001c */
[----:B------:R-:W-:-:S07]  /*47de0*/  IMAD.MOV.U32 R23, RZ, RZ, R2 ;  /* 0x000000ffff177224 */ /* 0x000fce00078e0002 */
[----:B---3--:R-:W-:Y:S01]  /*47df0*/  HMMA.16816.F32 R20, R16, R10, R20 ;  /* 0x0000000a1014723c */ /* 0x008fe20000001814 */
[----:B------:R-:W0:Y:S11]  /*47e00*/  LDSM.16.MT88.4 R16, [R0+0xc180] ;  /* 0x00c180000010783b */ /* 0x000e360000004200 */
[----:B------:R-:W-:Y:S11]  /*47e10*/  @!UPT UIADD3 URZ, URZ, URZ, URZ ;  /* 0x0000003f3f3ff290 */ /* 0x000ff6000fffe03f */
[----:B------:R-:W-:Y:S04]  /*47e20*/  STL.64 [R1+0x300], R20 ;  /* 0x0003001401007387 */ /* 0x000fe80000100a00 */
[----:B------:R-:W-:Y:S01]  /*47e30*/  STL.64 [R1+0x308], R22 ;  /* 0x0003081601007387 */ /* 0x000fe20000100a00 */
[----:B0-----:R-:W-:-:S03]  /*47e40*/  IMAD.MOV.U32 R3, RZ, RZ, R17 ;  /* 0x000000ffff037224 */ /* 0x001fc600078e0011 */
[----:B------:R2:W-:Y:S01]  /*47e50*/  STL [R1+0x30], R16 ;  /* 0x0000301001007387 */ /* 0x0005e20000100800 */
[----:B------:R-:W-:Y:S02]  /*47e60*/  IMAD.MOV.U32 R4, RZ, RZ, R18 ;  /* 0x000000ffff047224 */ /* 0x000fe400078e0012 */
[----:B------:R-:W-:Y:S02]  /*47e70*/  IMAD.MOV.U32 R5, RZ, RZ, R19 ;  /* 0x000000ffff057224 */ /* 0x000fe400078e0013 */
[----:B--2---:R-:W-:Y:S01]  /*47e80*/  HMMA.16816.F32 R16, R24, R6, R12 ;  /* 0x000000061810723c */ /* 0x004fe2000000180c */
[----:B------:R-:W-:Y:S02]  /*47e90*/  IMAD.MOV.U32 R9, RZ, RZ, R26 ;  /* 0x000000ffff097224 */ /* 0x000fe400078e001a */
[----:B------:R-:W-:-:S04]  /*47ea0*/  IMAD.MOV.U32 R8, RZ, RZ, R27 ;  /* 0x000000ffff087224 */ /* 0x000fc800078e001b */
[----:B------:R-:W-:Y:S02]  /*47eb0*/  IMAD.MOV.U32 R13, RZ, RZ, R24 ;  /* 0x000000ffff0d7224 */ /* 0x000fe400078e0018 */
[----:B------:R-:W-:Y:S11]  /*47ec0*/  IMAD.MOV.U32 R12, RZ, RZ, R25 ;  /* 0x000000ffff0c7224 */ /* 0x000ff600078e0019 */
[----:B------:R-:W-:Y:S03]  /*47ed0*/  @!UPT UIADD3 URZ, URZ, URZ, URZ ;  /* 0x0000003f3f3ff290 */ /* 0x000fe6000fffe03f */
[----:B------:R-:W-:Y:S04]  /*47ee0*/  STL [R1+0x2f0], R16 ;  /* 0x0002f01001007387 */ /* 0x000fe80000100800 */
[----:B------:R-:W-:Y:S04]  /*47ef0*/  STL.64 [R1+0x40d8], R6 ;  /* 0x0040d80601007387 */ /* 0x000fe80000100a00 */
[----:B------:R-:W-:Y:S04]  /*47f00*/  STL.64 [R1+0x40d0], R4 ;  /* 0x0040d00401007387 */ /* 0x000fe80000100a00 */
[----:B------:R-:W2:Y:S04]  /*47f10*/  LDL.LU R24, [R1] ;  /* 0x0000000001187983 */ /* 0x000ea80000300800 */
[----:B------:R-:W2:Y:S04]  /*47f20*/  LDL.LU R25, [R1+0x4] ;  /* 0x0000040001197983 */ /* 0x000ea80000300800 */
[----:B------:R-:W3:Y:S04]  /*47f30*/  LDL.LU R26, [R1+0x8] ;  /* 0x00000800011a7983 */ /* 0x000ee80000300800 */
[----:B------:R-:W3:Y:S04]  /*47f40*/  LDL.LU R27, [R1+0xc] ;  /* 0x00000c00011b7983 */ /* 0x000ee80000300800 */
[----:B---3--:R-:W-:Y:S04]  /*47f50*/  STL.64 [R1+0x4048], R26 ;  /* 0x0040481a01007387 */ /* 0x008fe80000100a00 */
[----:B--2---:R0:W-:Y:S04]  /*47f60*/  STL.64 [R1+0x4040], R24 ;  /* 0x0040401801007387 */ /* 0x0041e80000100a00 */
[----:B------:R-:W2:Y:S04]  /*47f70*/  LDL.LU R20, [R1+0xf0] ;  /* 0x0000f00001147983 */ /* 0x000ea80000300800 */
[----:B------:R-:W2:Y:S04]  /*47f80*/  LDL.LU R21, [R1+0xf4] ;  /* 0x0000f40001157983 */ /* 0x000ea80000300800 */
[----:B------:R-:W3:Y:S04]  /*47f90*/  LDL.LU R22, [R1+0xf8] ;  /* 0x0000f80001167983 */ /* 0x000ee80000300800 */
[----:B------:R-:W3:Y:S04]  /*47fa0*/  LDL.LU R23, [R1+0xfc] ;  /* 0x0000fc0001177983 */ /* 0x000ee80000300800 */
[----:B0-----:R-:W4:Y:S04]  /*47fb0*/  LDL.LU R24, [R1+0x10] ;  /* 0x0000100001187983 */ /* 0x001f280000300800 */
[----:B------:R-:W4:Y:S04]  /*47fc0*/  LDL.LU R25, [R1+0x14] ;  /* 0x0000140001197983 */ /* 0x000f280000300800 */
[----:B------:R-:W2:Y:S04]  /*47fd0*/  LDL.LU R26, [R1+0x18] ;  /* 0x00001800011a7983 */ /* 0x000ea80000300800 */
[----:B------:R-:W2:Y:S04]  /*47fe0*/  LDL.LU R27, [R1+0x1c] ;  /* 0x00001c00011b7983 */ /* 0x000ea80000300800 */
[----:B--2---:R-:W-:Y:S04]  /*47ff0*/  STL.64 [R1+0x4078], R26 ;  /* 0x0040781a01007387 */ /* 0x004fe80000100a00 */
[----:B----4-:R-:W-:Y:S04]  /*48000*/  STL.64 [R1+0x4070], R24 ;  /* 0x0040701801007387 */ /* 0x010fe80000100a00 */
[----:B---3--:R-:W-:Y:S04]  /*48010*/  STL.64 [R1+0x4038], R22 ;  /* 0x0040381601007387 */ /* 0x008fe80000100a00 */
[----:B------:R0:W-:Y:S04]  /*48020*/  STL.64 [R1+0x4030], R20 ;  /* 0x0040301401007387 */ /* 0x0001e80000100a00 */
        /* <DEDUP_REMOVED lines=8> */
[----:B------:R-:W3:Y:S04]  /*480b0*/  LDL.LU R22, [R1+0x138] ;  /* 0x0001380001167983 */ /* 0x000ee80000300800 */
[----:B------:R-:W3:Y:S04]  /*480c0*/  LDL.LU R23, [R1+0x13c] ;  /* 0x00013c0001177983 */ /* 0x000ee80000300800 */
[----:B------:R-:W4:Y:S04]  /*480d0*/  LDL.LU R24, [R1+0x20] ;  /* 0x0000200001187983 */ /* 0x000f280000300800 */
        /* <DEDUP_REMOVED lines=29> */
[----:B------:R-:W4:Y:S04]  /*482b0*/  LDL.LU R24, [R1+0x220] ;  /* 0x0002200001187983 */ /* 0x000f280000300800 */
[----:B------:R-:W4:Y:S04]  /*482c0*/  LDL.LU R25, [R1+0x224] ;  /* 0x0002240001197983 */ /* 0x000f280000300800 */
[----:B------:R-:W4:Y:S04]  /*482d0*/  LDL.LU R26, [R1+0x228] ;  /* 0x00022800011a7983 */ /* 0x000f280000300800 */
[----:B------:R-:W4:Y:S04]  /*482e0*/  LDL.LU R27, [R1+0x22c] ;  /* 0x00022c00011b7983 */ /* 0x000f280000300800 */
[----:B---3--:R-:W-:Y:S04]  /*482f0*/  STL.64 [R1+0x40b8], R22 ;  /* 0x0040b81601007387 */ /* 0x008fe80000100a00 */
[----:B--2---:R0:W-:Y:S04]  /*48300*/  STL.64 [R1+0x40b0], R20 ;  /* 0x0040b01401007387 */ /* 0x0041e80000100a00 */
[----:B0-----:R-:W2:Y:S04]  /*48310*/  LDL.LU R20, [R1+0x1c0] ;  /* 0x0001c00001147983 */ /* 0x001ea80000300800 */
[----:B------:R-:W2:Y:S04]  /*48320*/  LDL.LU R21, [R1+0x1c4] ;  /* 0x0001c40001157983 */ /* 0x000ea80000300800 */
[----:B------:R-:W3:Y:S04]  /*48330*/  LDL.LU R22, [R1+0x1c8] ;  /* 0x0001c80001167983 */ /* 0x000ee80000300800 */
[----:B------:R-:W3:Y:S01]  /*48340*/  LDL.LU R23, [R1+0x1cc] ;  /* 0x0001cc0001177983 */ /* 0x000ee20000300800 */
[----:B------:R-:W-:-:S02]  /*48350*/  IMAD.MOV.U32 R29, RZ, RZ, R17 ;  /* 0x000000ffff1d7224 */ /* 0x000fc400078e0011 */
[----:B------:R-:W-:Y:S02]  /*48360*/  IMAD.MOV.U32 R28, RZ, RZ, R18 ;  /* 0x000000ffff1c7224 */ /* 0x000fe400078e0012 */
        /* <DEDUP_REMOVED lines=17> */
[----:B------:R-:W-:-:S02]  /*48480*/  IMAD.MOV.U32 R6, RZ, RZ, R9 ;  /* 0x000000ffff067224 */ /* 0x000fc400078e0009 */
[----:B------:R-:W-:-:S07]  /*48490*/  IMAD.MOV.U32 R7, RZ, RZ, R8 ;  /* 0x000000ffff077224 */ /* 0x000fce00078e0008 */
[----:B----4-:R-:W-:Y:S01]  /*484a0*/  HMMA.16816.F32 R4, R4, R10, R24 ;  /* 0x0000000a0404723c */ /* 0x010fe20000001818 */
        /* <DEDUP_REMOVED lines=9> */
[----:B------:R-:W3:Y:S04]  /*48540*/  LDL.LU R17, [R1+0x104] ;  /* 0x0001040001117983 */ /* 0x000ee80000300800 */
[----:B------:R-:W3:Y:S04]  /*48550*/  LDL.LU R18, [R1+0x108] ;  /* 0x0001080001127983 */ /* 0x000ee80000300800 */
[----:B------:R-:W3:Y:S04]  /*48560*/  LDL.LU R19, [R1+0x10c] ;  /* 0x00010c0001137983 */ /* 0x000ee80000300800 */
[----:B------:R-:W-:Y:S04]  /*48570*/  STL [R1+0x3f00], R2 ;  /* 0x003f000201007387 */ /* 0x000fe80000100800 */
[----:B------:R-:W-:Y:S04]  /*48580*/  STL [R1+0x3efc], R28 ;  /* 0x003efc1c01007387 */ /* 0x000fe80000100800 */
[----:B------:R-:W-:Y:S04]  /*48590*/  STL [R1+0x3ef8], R29 ;  /* 0x003ef81d01007387 */ /* 0x000fe80000100800 */
[----:B------:R-:W4:Y:S04]  /*485a0*/  LDL.LU.64 R26, [R1+0x40e8] ;  /* 0x0040e800011a7983 */ /* 0x000f280000300a00 */
[----:B------:R-:W4:Y:S04]  /*485b0*/  LDL.LU.64 R24, [R1+0x40e0] ;  /* 0x0040e00001187983 */ /* 0x000f280000300a00 */
[----:B------:R-:W-:Y:S04]  /*485c0*/  STL.64 [R1+0x2d0], R4 ;  /* 0x0002d00401007387 */ /* 0x000fe80000100a00 */
[----:B------:R0:W-:Y:S04]  /*485d0*/  STL.64 [R1+0x2d8], R6 ;  /* 0x0002d80601007387 */ /* 0x0001e80000100a00 */
[----:B0-----:R-:W4:Y:S04]  /*485e0*/  LDL.LU.64 R6, [R1+0x40d8] ;  /* 0x0040d80001067983 */ /* 0x001f280000300a00 */
[----:B------:R-:W2:Y:S01]  /*485f0*/  LDL.LU.64 R4, [R1+0x40d0] ;  /* 0x0040d00001047983 */ /* 0x000ea20000300a00 */
[C---:B----4-:R-:W-:Y:S11]  /*48600*/  HMMA.16816.F32 R20, R24.reuse, R6, R20 ;  /* 0x000000061814723c */ /* 0x050ff60000001814 */
[----:B------:R-:W-:Y:S11]  /*48610*/  @!UPT UIADD3 URZ, URZ, URZ, URZ ;  /* 0x0000003f3f3ff290 */ /* 0x000ff6000fffe03f */
[----:B------:R-:W-:Y:S01]  /*48620*/  @!UPT UIADD3 URZ, URZ, URZ, URZ ;  /* 0x0000003f3f3ff290 */ /* 0x000fe2000fffe03f */
[----:B------:R-:W-:Y:S04]  /*48630*/  STL.64 [R1+0x2e0], R20 ;  /* 0x0002e01401007387 */ /* 0x000fe80000100a00 */
[----:B------:R0:W-:Y:S04]  /*48640*/  STL.64 [R1+0x2e8], R22 ;  /* 0x0002e81601007387 */ /* 0x0001e80000100a00 */
[----:B0-----:R-:W4:Y:S04]  /*48650*/  LDL.LU.64 R22, [R1+0x40c8] ;  /* 0x0040c80001167983 */ /* 0x001f280000300a00 */
[----:B------:R-:W4:Y:S02]  /*48660*/  LDL.LU.64 R20, [R1+0x40c0] ;  /* 0x0040c00001147983 */ /* 0x000f240000300a00 */
[----:B----4-:R-:W-:Y:S02]  /*48670*/  HMMA.16816.F32 R24, R24, R10, R20 ;  /* 0x0000000a1818723c */ /* 0x010fe40000001814 */
[----:B------:R-:W4:Y:S04]  /*48680*/  LDL.LU.64 R22, [R1+0x40b8] ;  /* 0x0040b80001167983 */ /* 0x000f280000300a00 */
[----:B------:R-:W4:Y:S11]  /*48690*/  LDL.LU.64 R20, [R1+0x40b0] ;  /* 0x0040b00001147983 */ /* 0x000f360000300a00 */
[----:B------:R-:W-:Y:S06]  /*486a0*/  @!UPT UIADD3 URZ, URZ, URZ, URZ ;  /* 0x0000003f3f3ff290 */ /* 0x000fec000fffe03f */
[----:B------:R-:W-:Y:S04]  /*486b0*/  STL.64 [R1+0x2c0], R24 ;  /* 0x0002c01801007387 */ /* 0x000fe80000100a00 */
[----:B------:R-:W-:Y:S04]  /*486c0*/  STL.64 [R1+0x2c8], R26 ;  /* 0x0002c81a01007387 */ /* 0x000fe80000100a00 */
[----:B------:R-:W0:Y:S04]  /*486d0*/  LDSM.16.MT88.4 R24, [R0+0xc200] ;  /* 0x00c200000018783b */ /* 0x000e280000004200 */
[----:B0-----:R-:W-:Y:S04]  /*486e0*/  STL.64 [R1+0x40], R24 ;  /* 0x0000401801007387 */ /* 0x001fe80000100a00 */
[----:B------:R0:W-:Y:S04]  /*486f0*/  STL.64 [R1+0x48], R26 ;  /* 0x0000481a01007387 */ /* 0x0001e80000100a00 */
[----:B0-----:R-:W4:Y:S04]  /*48700*/  LDL.LU.64 R26, [R1+0x40a8] ;  /* 0x0040a800011a7983 */ /* 0x001f280000300a00 */
[----:B------:R-:W4:Y:S02]  /*48710*/  LDL.LU.64 R24, [R1+0x40a0] ;  /* 0x0040a00001187983 */ /* 0x000f240000300a00 */
        /* <DEDUP_REMOVED lines=38> */
[----:B------:R-:W4:Y:S11]  /*48980*/  LDL.LU R20, [R1+0xb0] ;  /* 0x0000b00001147983 */ /* 0x000f360000300800 */
[----:B------:R-:W-:Y:S10]  /*48990*/  @!UPT UIADD3 URZ, URZ, URZ, URZ ;  /* 0x0000003f3f3ff290 */ /* 0x000ff4000fffe03f */
[----:B------:R-:W-:Y:S04]  /*489a0*/  STL.64 [R1+0x240], R24 ;  /* 0x0002401801007387 */ /* 0x000fe80000100a00 */
[----:B------:R-:W-:Y:S04]  /*489b0*/  STL.64 [R1+0x248], R26 ;  /* 0x0002481a01007387 */ /* 0x000fe80000100a00 */
[----:B------:R-:W0:Y:S04]  /*489c0*/  LDSM.16.MT88.4 R24, [R0+0xc280] ;  /* 0x00c280000018783b */ /* 0x000e280000004200 */
[----:B------:R-:W4:Y:S04]  /*489d0*/  LDL.LU R21, [R1+0xb4] ;  /* 0x0000b40001157983 */ /* 0x000f280000300800 */
[----:B------:R-:W4:Y:S04]  /*489e0*/  LDL.LU R22, [R1+0xb8] ;  /* 0x0000b80001167983 */ /* 0x000f280000300800 */
[----:B------:R-:W4:Y:S01]  /*489f0*/  LDL.LU R23, [R1+0xbc] ;  /* 0x0000bc0001177983 */ /* 0x000f220000300800 */
[----:B0-----:R-:W-:-:S03]  /*48a00*/  IMAD.MOV.U32 R28, RZ, RZ, R26 ;  /* 0x000000ffff1c7224 */ /* 0x001fc600078e001a */
[----:B------:R0:W-:Y:S01]  /*48a10*/  STL [R1+0x50], R24 ;  /* 0x0000501801007387 */ /* 0x0001e20000100800 */
[----:B------:R-:W-:Y:S02]  /*48a20*/  IMAD.MOV.U32 R2, RZ, RZ, R27 ;  /* 0x000000ffff027224 */ /* 0x000fe400078e001b */
[----:B------:R-:W-:Y:S01]  /*48a30*/  IMAD.MOV.U32 R29, RZ, RZ, R25 ;  /* 0x000000ffff1d7224 */ /* 0x000fe200078e0019 */
[----:B------:R-:W2:Y:S04]  /*48a40*/  LDL.LU.64 R26, [R1+0x4028] ;  /* 0x00402800011a7983 */ /* 0x000ea80000300a00 */
[----:B0-----:R-:W2:Y:S02]  /*48a50*/  LDL.LU.64 R24, [R1+0x4020] ;  /* 0x0040200001187983 */ /* 0x001ea40000300a00 */
[C---:B--2---:R-:W-:Y:S11]  /*48a60*/  HMMA.16816.F32 R12, R24.reuse, R6, R12 ;  /* 0x00000006180c723c */ /* 0x044ff6000000180c */
[----:B------:R-:W-:Y:S11]  /*48a70*/  @!UPT UIADD3 URZ, URZ, URZ, URZ ;  /* 0x0000003f3f3ff290 */ /* 0x000ff6000fffe03f */
[----:B------:R-:W-:Y:S01]  /*48a80*/  @!UPT UIADD3 URZ, URZ, URZ, URZ ;  /* 0x0000003f3f3ff290 */ /* 0x000fe2000fffe03f */
[----:B------:R0:W-:Y:S01]  /*48a90*/  STL.64 [R1+0x238], R14 ;  /* 0x0002380e01007387 */ /* 0x0001e20000100a00 */
[----:B------:R-:W-:Y:S02]  /*48aa0*/  IMAD.MOV.U32 R8, RZ, RZ, R12 ;  /* 0x000000ffff087224 */ /* 0x000fe400078e000c */
[----:B------:R-:W-:Y:S01]  /*48ab0*/  IMAD.MOV.U32 R9, RZ, RZ, R13 ;  /* 0x000000ffff097224 */ /* 0x000fe200078e000d */
        /* <DEDUP_REMOVED lines=25> */
[----:B0-----:R-:W3:Y:S04]  /*48c50*/  LDL.LU R12, [R1+0x80] ;  /* 0x00008000010c7983 */ /* 0x001ee80000300800 */
[----:B------:R-:W3:Y:S04]  /*48c60*/  LDL.LU R13, [R1+0x84] ;  /* 0x00008400010d7983 */ /* 0x000ee80000300800 */
[----:B-1----:R-:W2:Y:S04]  /*48c70*/  LDL.LU R14, [R1+0x88] ;  /* 0x00008800010e7983 */ /* 0x002ea80000300800 */
[----:B------:R-:W2:Y:S04]  /*48c80*/  LDL.LU R15, [R1+0x8c] ;  /* 0x00008c00010f7983 */ /* 0x000ea80000300800 */
[----:B--2---:R-:W-:Y:S04]  /*48c90*/  STL.64 [R1+0x3fa8], R14 ;  /* 0x003fa80e01007387 */ /* 0x004fe80000100a00 */
[----:B---3--:R0:W-:Y:S04]  /*48ca0*/  STL.64 [R1+0x3fa0], R12 ;  /* 0x003fa00c01007387 */ /* 0x0081e80000100a00 */
[----:B0-----:R-:W2:Y:S04]  /*48cb0*/  LDL.LU R12, [R1+0x90] ;  /* 0x00009000010c7983 */ /* 0x001ea80000300800 */
[----:B------:R-:W2:Y:S04]  /*48cc0*/  LDL.LU R13, [R1+0x94] ;  /* 0x00009400010d7983 */ /* 0x000ea80000300800 */
[----:B------:R-:W3:Y:S04]  /*48cd0*/  LDL.LU R14, [R1+0x98] ;  /* 0x00009800010e7983 */ /* 0x000ee80000300800 */
[----:B------:R-:W3:Y:S01]  /*48ce0*/  LDL.LU R15, [R1+0x9c] ;  /* 0x00009c00010f7983 */ /* 0x000ee20000300800 */
[C---:B------:R-:W-:Y:S03]  /*48cf0*/  HMMA.16816.F32 R24, R16.reuse, R6, R24 ;  /* 0x000000061018723c */ /* 0x040fe60000001818 */
[----:B---3--:R-:W-:Y:S04]  /*48d00*/  STL.64 [R1+0x3fb8], R14 ;  /* 0x003fb80e01007387 */ /* 0x008fe80000100a00 */
[----:B--2---:R0:W-:Y:S04]  /*48d10*/  STL.64 [R1+0x3fb0], R12 ;  /* 0x003fb00c01007387 */ /* 0x0041e80000100a00 */
[----:B0-----:R-:W2:Y:S04]  /*48d20*/  LDL.LU R12, [R1+0xa0] ;  /* 0x0000a000010c7983 */ /* 0x001ea80000300800 */
[----:B------:R-:W2:Y:S04]  /*48d30*/  LDL.LU R13, [R1+0xa4] ;  /* 0x0000a400010d7983 */ /* 0x000ea80000300800 */
[----:B------:R-:W2:Y:S04]  /*48d40*/  LDL.LU R14, [R1+0xa8] ;  /* 0x0000a800010e7983 */ /* 0x000ea80000300800 */
[----:B------:R-:W2:Y:S04]  /*48d50*/  LDL.LU R15, [R1+0xac] ;  /* 0x0000ac00010f7983 */ /* 0x000ea80000300800 */
[----:B------:R-:W-:Y:S04]  /*48d60*/  STL.64 [R1+0x1b0], R24 ;  /* 0x0001b01801007387 */ /* 0x000fe80000100a00 */
[----:B------:R0:W-:Y:S04]  /*48d70*/  STL.64 [R1+0x1b8], R26 ;  /* 0x0001b81a01007387 */ /* 0x0001e80000100a00 */
[----:B0-----:R-:W3:Y:S01]  /*48d80*/  LDL R27, [R1+0xfb4] ;  /* 0x000fb400011b7983 */ /* 0x001ee20000100800 */
[----:B----4-:R-:W-:Y:S03]  /*48d90*/  HMMA.16816.F32 R16, R16, R10, R20 ;  /* 0x0000000a1010723c */ /* 0x010fe60000001814 */
[----:B---3--:R0:W-:Y:S04]  /*48da0*/  STL [R1+0x3f98], R27 ;  /* 0x003f981b01007387 */ /* 0x0081e80000100800 */
[----:B------:R-:W3:Y:S04]  /*48db0*/  LDL.LU R24, [R1+0x70] ;  /* 0x0000700001187983 */ /* 0x000ee80000300800 */
[----:B------:R-:W3:Y:S04]  /*48dc0*/  LDL.LU R25, [R1+0x74] ;  /* 0x0000740001197983 */ /* 0x000ee80000300800 */
[----:B------:R-:W3:Y:S04]  /*48dd0*/  LDL.LU R26, [R1+0x78] ;  /* 0x00007800011a7983 */ /* 0x000ee80000300800 */
[----:B0-----:R-:W3:Y:S04]  /*48de0*/  LDL.LU R27, [R1+0x7c] ;  /* 0x00007c00011b7983 */ /* 0x001ee80000300800 */
[----:B------:R-:W2:Y:S04]  /*48df0*/  LDL.LU.64 R22, [R1+0x3fd8] ;  /* 0x003fd80001167983 */ /* 0x000ea80000300a00 */
[----:B------:R-:W2:Y:S04]  /*48e00*/  LDL.LU.64 R20, [R1+0x3fd0] ;  /* 0x003fd00001147983 */ /* 0x000ea80000300a00 */
[----:B------:R0:W-:Y:S04]  /*48e10*/  STL.64 [R1+0x1a0], R16 ;  /* 0x0001a01001007387 */ /* 0x0001e80000100a00 */
[----:B------:R1:W-:Y:S04]  /*48e20*/  STL.64 [R1+0x1a8], R18 ;  /* 0x0001a81201007387 */ /* 0x0003e80000100a00 */
[----:B0-----:R-:W4:Y:S01]  /*48e30*/  LDL.LU R16, [R1+0x30] ;  /* 0x0000300001107983 */ /* 0x001f220000300800 */
[----:B------:R-:W-:-:S03]  /*48e40*/  IMAD.MOV.U32 R17, RZ, RZ, R3 ;  /* 0x000000ffff117224 */ /* 0x000fc600078e0003 */
[----:B------:R-:W3:Y:S01]  /*48e50*/  LDL.LU R3, [R1+0x3fc8] ;  /* 0x003fc80001037983 */ /* 0x000ee20000300800 */
[----:B-1----:R-:W-:Y:S02]  /*48e60*/  IMAD.MOV.U32 R18, RZ, RZ, R4 ;  /* 0x000000ffff127224 */ /* 0x002fe400078e0004 */
[----:B------:R-:W-:Y:S01]  /*48e70*/  IMAD.MOV.U32 R19, RZ, RZ, R5 ;  /* 0x000000ffff137224 */ /* 0x000fe200078e0005 */
[----:B------:R-:W3:Y:S04]  /*48e80*/  LDL.LU R4, [R1+0x3fc4] ;  /* 0x003fc40001047983 */ /* 0x000ee80000300800 */
[----:B------:R-:W3:Y:S01]  /*48e90*/  LDL.LU R5, [R1+0x3fc0] ;  /* 0x003fc00001057983 */ /* 0x000ee20000300800 */
        /* <DEDUP_REMOVED lines=8> */
[----:B------:R-:W4:Y:S04]  /*48f20*/  LDL.LU.64 R14, [R1+0x3fa8] ;  /* 0x003fa800010e7983 */ /* 0x000f280000300a00 */
[----:B------:R-:W4:Y:S11]  /*48f30*/  LDL.LU.64 R12, [R1+0x3fa0] ;  /* 0x003fa000010c7983 */ /* 0x000f360000300a00 */
[----:B------:R-:W-:Y:S06]  /*48f40*/  @!UPT UIADD3 URZ, URZ, URZ, URZ ;  /* 0x0000003f3f3ff290 */ /* 0x000fec000fffe03f */
[----:B------:R0:W-:Y:S04]  /*48f50*/  STL.64 [R1+0x1f0], R20 ;  /* 0x0001f01401007387 */ /* 0x0001e80000100a00 */
[----:B------:R1:W-:Y:S04]  /*48f60*/  STL.64 [R1+0x1f8], R22 ;  /* 0x0001f81601007387 */ /* 0x0003e80000100a00 */
[----:B0-----:R-:W2:Y:S04]  /*48f70*/  LDL.LU.64 R20, [R1+0x40] ;  /* 0x0000400001147983 */ /* 0x001ea80000300a00 */
[----:B-1----:R-:W2:Y:S01]  /*48f80*/  LDL.LU.64 R22, [R1+0x48] ;  /* 0x0000480001167983 */ /* 0x002ea20000300a00 */
[C---:B----4-:R-:W-:Y:S11]  /*48f90*/  HMMA.16816.F32 R12, R16.reuse, R6, R12 ;  /* 0x00000006100c723c */ /* 0x050ff6000000180c */
[----:B------:R-:W-:Y:S11]  /*48fa0*/  @!UPT UIADD3 URZ, URZ, URZ, URZ ;  /* 0x0000003f3f3ff290 */ /* 0x000ff6000fffe03f */
[----:B------:R-:W-:Y:S01]  /*48fb0*/  @!UPT UIADD3 URZ, URZ, URZ, URZ ;  /* 0x0000003f3f3ff290 */ /* 0x000fe2000fffe03f */
[----:B------:R-:W-:Y:S04]  /*48fc0*/  STL.64 [R1+0x1e0], R12 ;  /* 0x0001e00c01007387 */ /* 0x000fe80000100a00 */
[----:B------:R-:W-:Y:S04]  /*48fd0*/  STL.64 [R1+0x1e8], R14 ;  /* 0x0001e80e01007387 */ /* 0x000fe80000100a00 */
[----:B------:R-:W0:Y:S04]  /*48fe0*/  LDSM.16.MT88.4 R12, [R0+0xc300] ;  /* 0x00c30000000c783b */ /* 0x000e280000004200 */
[----:B0-----:R-:W-:Y:S04]  /*48ff0*/  STL.64 [R1+0x3f40], R14 ;  /* 0x003f400e01007387 */ /* 0x001fe80000100a00 */
[----:B------:R0:W-:Y:S04]  /*49000*/  STL.64 [R1+0x3f38], R12 ;  /* 0x003f380c01007387 */ /* 0x0001e80000100a00 */
[----:B0-----:R-:W2:Y:S04]  /*49010*/  LDL.LU R12, [R1+0x250] ;  /* 0x00025000010c7983 */ /* 0x001ea80000300800 */
[----:B------:R-:W2:Y:S04]  /*49020*/  LDL.LU R13, [R1+0x254] ;  /* 0x00025400010d7983 */ /* 0x000ea80000300800 */
[----:B------:R-:W2:Y:S04]  /*49030*/  LDL.LU R14, [R1+0x258] ;  /* 0x00025800010e7983 */ /* 0x000ea80000300800 */
[----:B------:R-:W2:Y:S01]  /*49040*/  LDL.LU R15, [R1+0x25c] ;  /* 0x00025c00010f7983 */ /* 0x000ea20000300800 */
[----:B---3--:R-:W-:Y:S03]  /*49050*/  HMMA.16816.F32 R16, R16, R10, R24 ;  /* 0x0000000a1010723c */ /* 0x008fe60000001818 */
[----:B------:R-:W3:Y:S04]  /*49060*/  LDL.LU R27, [R1+0x3f98] ;  /* 0x003f9800011b7983 */ /* 0x000ee80000300800 */
[----:B------:R-:W-:Y:S04]  /*49070*/  STL.64 [R1+0x3f90], R10 ;  /* 0x003f900a01007387 */ /* 0x000fe80000100a00 */
[----:B------:R-:W-:Y:S11]  /*49080*/  STL.64 [R1+0x3f88], R8 ;  /* 0x003f880801007387 */ /* 0x000ff60000100a00 */
[----:B------:R-:W-:Y:S01]  /*49090*/  @!UPT UIADD3 URZ, URZ, URZ, URZ ;  /* 0x0000003f3f3ff290 */ /* 0x000fe2000fffe03f */
[----:B------:R-:W-:Y:S04]  /*490a0*/  STL.64 [R1+0x180], R16 ;  /* 0x0001801001007387 */ /* 0x000fe80000100a00 */
[----:B------:R-:W-:Y:S04]  /*490b0*/  STL.64 [R1+0x188], R18 ;  /* 0x0001881201007387 */ /* 0x000fe80000100a00 */
[----:B------:R-:W0:Y:S04]  /*490c0*/  LDSM.16.MT88.4 R16, [R0+0xc380] ;  /* 0x00c380000010783b */ /* 0x000e280000004200 */
[----:B0-----:R-:W-:Y:S04]  /*490d0*/  STL.64 [R1+0x3f20], R18 ;  /* 0x003f201201007387 */ /* 0x001fe80000100a00 */
        /* <DEDUP_REMOVED lines=8> */
[----:B0-----:R-:W2:Y:S01]  /*49160*/  LDL.LU R12, [R1+0x50] ;  /* 0x00005000010c7983 */ /* 0x001ea20000300800 */
[----:B------:R-:W-:-:S02]  /*49170*/  IMAD.MOV.U32 R11, RZ, RZ, R20 ;  /* 0x000000ffff0b7224 */ /* 0x000fc400078e0014 */
[----:B------:R-:W-:Y:S01]  /*49180*/  IMAD.MOV.U32 R10, RZ, RZ, R21 ;  /* 0x000000ffff0a7224 */ /* 0x000fe200078e0015 */
[----:B------:R-:W0:Y:S01]  /*49190*/  LDSM.16.MT88.4 R4, [R3+0x10000] ;  /* 0x010000000304783b */ /* 0x000e220000004200 */
[----:B------:R-:W-:Y:S02]  /*491a0*/  IMAD.MOV.U32 R9, RZ, RZ, R22 ;  /* 0x000000ffff097224 */ /* 0x000fe400078e0016 */
[----:B------:R-:W-:Y:S02]  /*491b0*/  IMAD.MOV.U32 R8, RZ, RZ, R23 ;  /* 0x000000ffff087224 */ /* 0x000fe400078e0017 */
[----:B---3--:R-:W3:Y:S01]  /*491c0*/  LDSM.16.M88.4 R20, [R27+0x20080] ;  /* 0x020080001b14783b */ /* 0x008ee20000000200 */
[----:B-1----:R-:W-:Y:S02]  /*491d0*/  IMAD.MOV.U32 R14, RZ, RZ, R28 ;  /* 0x000000ffff0e7224 */ /* 0x002fe400078e001c */
[----:B------:R-:W-:Y:S01]  /*491e0*/  IMAD.MOV.U32 R15, RZ, RZ, R2 ;  /* 0x000000ffff0f7224 */ /* 0x000fe200078e0002 */
[----:B------:R-:W-:Y:S01]  /*491f0*/  LDSM.16.M88.4 R24, [R27+0x20880] ;  /* 0x020880001b18783b */ /* 0x000fe20000000200 */
[----:B------:R-:W-:-:S03]  /*49200*/  IMAD.MOV.U32 R13, RZ, RZ, R29 ;  /* 0x000000ffff0d7224 */ /* 0x000fc600078e001d */
[----:B------:R-:W-:Y:S04]  /*49210*/  STL.64 [R1+0x3f80], R14 ;  /* 0x003f800e01007387 */ /* 0x000fe80000100a00 */
[----:B--2---:R1:W-:Y:S04]  /*49220*/  STL.64 [R1+0x3f78], R12 ;  /* 0x003f780c01007387 */ /* 0x0043e80000100a00 */
[----:B0-----:R-:W-:Y:S04]  /*49230*/  STL [R1+0x70], R4 ;  /* 0x0000700401007387 */ /* 0x001fe80000100800 */
[----:B---3--:R-:W-:Y:S04]  /*49240*/  STL [R1+0x3d30], R22 ;  /* 0x003d301601007387 */ /* 0x008fe80000100800 */
[----:B------:R-:W-:Y:S04]  /*49250*/  STL [R1+0x3cd8], R23 ;  /* 0x003cd81701007387 */ /* 0x000fe80000100800 */
[----:B-1----:R-:W2:Y:S04]  /*49260*/  LDL.LU R12, [R1+0x280] ;  /* 0x00028000010c7983 */ /* 0x002ea80000300800 */
[----:B------:R-:W2:Y:S04]  /*49270*/  LDL.LU R13, [R1+0x284] ;  /* 0x00028400010d7983 */ /* 0x000ea80000300800 */
[----:B------:R-:W2:Y:S04]  /*49280*/  LDL.LU R14, [R1+0x288] ;  /* 0x00028800010e7983 */ /* 0x000ea80000300800 */
[----:B------:R-:W2:Y:S04]  /*49290*/  LDL.LU R15, [R1+0x28c] ;  /* 0x00028c00010f7983 */ /* 0x000ea80000300800 */
[----:B------:R-:W3:Y:S04]  /*492a0*/  LDL.LU R16, [R1+0x350] ;  /* 0x0003500001107983 */ /* 0x000ee80000300800 */
[----:B------:R-:W3:Y:S04]  /*492b0*/  LDL.LU R17, [R1+0x354] ;  /* 0x0003540001117983 */ /* 0x000ee80000300800 */
[----:B------:R-:W4:Y:S04]  /*492c0*/  LDL.LU R18, [R1+0x358] ;  /* 0x0003580001127983 */ /* 0x000f280000300800 */
[----:B------:R-:W4:Y:S04]  /*492d0*/  LDL.LU R19, [R1+0x35c] ;  /* 0x00035c0001137983 */ /* 0x000f280000300800 */
[----:B----4-:R-:W-:Y:S04]  /*492e0*/  STL.64 [R1+0x3f30], R18 ;  /* 0x003f301201007387 */ /* 0x010fe80000100a00 */
[----:B---3--:R0:W-:Y:S04]  /*492f0*/  STL.64 [R1+0x3f28], R16 ;  /* 0x003f281001007387 */ /* 0x0081e80000100a00 */
[----:B0-----:R-:W3:Y:S04]  /*49300*/  LDL.LU R16, [R1+0x380] ;  /* 0x0003800001107983 */ /* 0x001ee80000300800 */
[----:B------:R-:W3:Y:S04]  /*49310*/  LDL.LU R17, [R1+0x384] ;  /* 0x0003840001117983 */ /* 0x000ee80000300800 */
[----:B------:R-:W4:Y:S04]  /*49320*/  LDL.LU R18, [R1+0x388] ;  /* 0x0003880001127983 */ /* 0x000f280000300800 */
[----:B------:R-:W4:Y:S01]  /*49330*/  LDL.LU R19, [R1+0x38c] ;  /* 0x00038c0001137983 */ /* 0x000f220000300800 */
[----:B------:R-:W-:-:S02]  /*49340*/  IMAD.MOV.U32 R2, RZ, RZ, R5 ;  /* 0x000000ffff027224 */ /* 0x000fc400078e0005 */
[----:B------:R-:W-:Y:S02]  /*49350*/  IMAD.MOV.U32 R28, RZ, RZ, R6 ;  /* 0x000000ffff1c7224 */ /* 0x000fe400078e0006 */
[----:B------:R-:W-:Y:S02]  /*49360*/  IMAD.MOV.U32 R29, RZ, RZ, R7 ;  /* 0x000000ffff1d7224 */ /* 0x000fe400078e0007 */
[----:B------:R-:W-:Y:S02]  /*49370*/  IMAD.MOV.U32 R4, RZ, RZ, R11 ;  /* 0x000000ffff047224 */ /* 0x000fe400078e000b */
[----:B------:R-:W-:Y:S02]  /*49380*/  IMAD.MOV.U32 R5, RZ, RZ, R10 ;  /* 0x000000ffff057224 */ /* 0x000fe400078e000a */
[----:B------:R-:W-:Y:S02]  /*49390*/  IMAD.MOV.U32 R6, RZ, RZ, R9 ;  /* 0x000000ffff067224 */ /* 0x000fe400078e0009 */
[----:B------:R-:W-:-:S02]  /*493a0*/  IMAD.MOV.U32 R7, RZ, RZ, R8 ;  /* 0x000000ffff077224 */ /* 0x000fc400078e0008 */
[----:B------:R-:W0:Y:S04]  /*493b0*/  LDSM.16.MT88.4 R8, [R3+0x10080] ;  /* 0x010080000308783b */ /* 0x000e280000004200 */
[----:B----4-:R-:W-:Y:S04]  /*493c0*/  STL.64 [R1+0x3f50], R18 ;  /* 0x003f501201007387 */ /* 0x010fe80000100a00 */
[----:B---3--:R1:W-:Y:S04]  /*493d0*/  STL.64 [R1+0x3f48], R16 ;  /* 0x003f481001007387 */ /* 0x0083e80000100a00 */
[----:B-1----:R-:W3:Y:S04]  /*493e0*/  LDL.LU R16, [R1+0x360] ;  /* 0x0003600001107983 */ /* 0x002ee80000300800 */
[----:B------:R-:W3:Y:S04]  /*493f0*/  LDL.LU R17, [R1+0x364] ;  /* 0x0003640001117983 */ /* 0x000ee80000300800 */
[----:B------:R-:W4:Y:S04]  /*49400*/  LDL.LU R18, [R1+0x368] ;  /* 0x0003680001127983 */ /* 0x000f280000300800 */
[----:B------:R-:W4:Y:S01]  /*49410*/  LDL.LU R19, [R1+0x36c] ;  /* 0x00036c0001137983 */ /* 0x000f220000300800 */
[----:B0-----:R-:W-:-:S03]  /*49420*/  IMAD.MOV.U32 R22, RZ, RZ, R11 ;  /* 0x000000ffff167224 */ /* 0x001fc600078e000b */
[----:B----4-:R-:W-:Y:S04]  /*49430*/  STL.64 [R1+0x3f60], R18 ;  /* 0x003f601201007387 */ /* 0x010fe80000100a00 */
[----:B---3--:R0:W-:Y:S04]  /*49440*/  STL.64 [R1+0x3f58], R16 ;  /* 0x003f581001007387 */ /* 0x0081e80000100a00 */
[----:B0-----:R-:W3:Y:S04]  /*49450*/  LDL.LU R16, [R1+0x2a0] ;  /* 0x0002a00001107983 */ /* 0x001ee80000300800 */
[----:B------:R-:W3:Y:S04]  /*49460*/  LDL.LU R17, [R1+0x2a4] ;  /* 0x0002a40001117983 */ /* 0x000ee80000300800 */
[----:B------:R-:W3:Y:S04]  /*49470*/  LDL.LU R18, [R1+0x2a8] ;  /* 0x0002a80001127983 */ /* 0x000ee80000300800 */
[----:B------:R-:W3:Y:S04]  /*49480*/  LDL.LU R19, [R1+0x2ac] ;  /* 0x0002ac0001137983 */ /* 0x000ee80000300800 */
[----:B------:R-:W-:Y:S04]  /*49490*/  STL [R1+0x3eec], R24 ;  /* 0x003eec1801007387 */ /* 0x000fe80000100800 */
[----:B------:R-:W-:Y:S04]  /*494a0*/  STL [R1+0x3ee8], R25 ;  /* 0x003ee81901007387 */ /* 0x000fe80000100800 */
[----:B------:R0:W-:Y:S04]  /*494b0*/  STL [R1+0x3d38], R26 ;  /* 0x003d381a01007387 */ /* 0x0001e80000100800 */
[----:B------:R1:W-:Y:S04]  /*494c0*/  STL [R1+0x3d34], R27 ;  /* 0x003d341b01007387 */ /* 0x0003e80000100800 */
[----:B------:R4:W-:Y:S01]  /*494d0*/  STL [R1+0x60], R8 ;  /* 0x0000600801007387 */ /* 0x0009e20000100800 */
[----:B0-----:R-:W-:-:S03]  /*494e0*/  IMAD.MOV.U32 R26, RZ, RZ, R10 ;  /* 0x000000ffff1a7224 */ /* 0x001fc600078e000a */
[----:B------:R-:W2:Y:S01]  /*494f0*/  LDL.LU.64 R10, [R1+0x3f90] ;  /* 0x003f9000010a7983 */ /* 0x000ea20000300a00 */
[----:B-1----:R-:W-:-:S03]  /*49500*/  IMAD.MOV.U32 R27, RZ, RZ, R9 ;  /* 0x000000ffff1b7224 */ /* 0x002fc600078e0009 */
[----:B----4-:R-:W4:Y:S04]  /*49510*/  LDL.LU.64 R8, [R1+0x3f88] ;  /* 0x003f880001087983 */ /* 0x010f280000300a00 */
[----:B------:R-:W-:Y:S04]  /*49520*/  STL [R1+0x3ef4], R27 ;  /* 0x003ef41b01007387 */ /* 0x000fe80000100800 */
[----:B------:R-:W-:Y:S01]  /*49530*/  STL [R1+0x3ef0], R22 ;  /* 0x003ef01601007387 */ /* 0x000fe20000100800 */
[----:B--2---:R-:W-:Y:S03]  /*49540*/  HMMA.16816.F32 R4, R4, R10, R12 ;  /* 0x0000000a0404723c */ /* 0x004fe6000000180c */
[----:B------:R-:W3:Y:S04]  /*49550*/  LDL.LU.64 R14, [R1+0x3f80] ;  /* 0x003f8000010e7983 */ /* 0x000ee80000300a00 */
[----:B------:R-:W3:Y:S11]  /*49560*/  LDL.LU.64 R12, [R1+0x3f78] ;  /* 0x003f7800010c7983 */ /* 0x000ef60000300a00 */
[----:B------:R-:W-:Y:S05]  /*49570*/  @!UPT UIADD3 URZ, URZ, URZ, URZ ;  /* 0x0000003f3f3ff290 */ /* 0x000fea000fffe03f */
[----:B------:R-:W-:Y:S04]  /*49580*/  STL.64 [R1+0x160], R4 ;  /* 0x0001600401007387 */ /* 0x000fe80000100a00 */
[----:B------:R-:W-:Y:S04]  /*49590*/  STL.64 [R1+0x168], R6 ;  /* 0x0001680601007387 */ /* 0x000fe80000100a00 */
[----:B------:R-:W0:Y:S04]  /*495a0*/  LDSM.16.MT88.4 R4, [R3+0x10100] ;  /* 0x010100000304783b */ /* 0x000e280000004200 */
[----:B0-----:R-:W-:Y:S04]  /*495b0*/  STL.64 [R1+0x40], R4 ;  /* 0x0000400401007387 */ /* 0x001fe80000100a00 */
[----:B------:R0:W-:Y:S04]  /*495c0*/  STL.64 [R1+0x48], R6 ;  /* 0x0000480601007387 */ /* 0x0001e80000100a00 */
[----:B0-----:R-:W3:Y:S04]  /*495d0*/  LDL.LU.64 R6, [R1+0x3f70] ;  /* 0x003f700001067983 */ /* 0x001ee80000300a00 */
[----:B------:R-:W2:Y:S01]  /*495e0*/  LDL.LU.64 R4, [R1+0x3f68] ;  /* 0x003f680001047983 */ /* 0x000ea20000300a00 */
[C---:B---3--:R-:W-:Y:S11]  /*495f0*/  HMMA.16816.F32 R16, R12.reuse, R6, R16 ;  /* 0x000000060c10723c */ /* 0x048ff60000001810 */
        /* <DEDUP_REMOVED lines=14> */
[----:B0-----:R-:W-:Y:S04]  /*496e0*/  STL.64 [R1], R16 ;  /* 0x0000001001007387 */ /* 0x001fe80000100a00 */
[----:B------:R0:W-:Y:S04]  /*496f0*/  STL.64 [R1+0x8], R18 ;  /* 0x0000081201007387 */ /* 0x0001e80000100a00 */
[----:B0-----:R-:W3:Y:S04]  /*49700*/  LDL.LU.64 R18, [R1+0x3f60] ;  /* 0x003f600001127983 */ /* 0x001ee80000300a00 */
[----:B------:R-:W3:Y:S02]  /*49710*/  LDL.LU.64 R16, [R1+0x3f58] ;  /* 0x003f580001107983 */ /* 0x000ee40000300a00 */
[----:B---3--:R-:W-:Y:S02]  /*49720*/  HMMA.16816.F32 R12, R12, R10, R16 ;  /* 0x0000000a0c0c723c */ /* 0x008fe40000001810 */
[----:B------:R-:W3:Y:S04]  /*49730*/  LDL.LU.64 R18, [R1+0x3f50] ;  /* 0x003f500001127983 */ /* 0x000ee80000300a00 */
[----:B------:R-:W3:Y:S11]  /*49740*/  LDL.LU.64 R16, [R1+0x3f48] ;  /* 0x003f480001107983 */ /* 0x000ef60000300a00 */
        /* <DEDUP_REMOVED lines=11> */
[----:B------:R0:W-:Y:S04]  /*49800*/  STL.64 [R1+0x3f08], R20 ;  /* 0x003f081401007387 */ /* 0x0001e80000100a00 */
[----:B0-----:R-:W2:Y:S04]  /*49810*/  LDL.LU R20, [R1+0x340] ;  /* 0x0003400001147983 */ /* 0x001ea80000300800 */
[----:B------:R-:W2:Y:S04]  /*49820*/  LDL.LU R21, [R1+0x344] ;  /* 0x0003440001157983 */ /* 0x000ea80000300800 */
[----:B------:R-:W2:Y:S04]  /*49830*/  LDL.LU R22, [R1+0x348] ;  /* 0x0003480001167983 */ /* 0x000ea80000300800 */
[----:B------:R-:W2:Y:S04]  /*49840*/  LDL.LU R23, [R1+0x34c] ;  /* 0x00034c0001177983 */ /* 0x000ea80000300800 */
[----:B------:R-:W-:Y:S01]  /*49850*/  STL [R1+0x3da8], R3 ;  /* 0x003da80301007387 */ /* 0x000fe20000100800 */
        /* <DEDUP_REMOVED lines=9> */
[----:B------:R-:W3:Y:S11]  /*498f0*/  LDL.LU.64 R16, [R1+0x3f18] ;  /* 0x003f180001107983 */ /* 0x000ef60000300a00 */
[----:B------:R-:W-:Y:S06]  /*49900*/  @!UPT UIADD3 URZ, URZ, URZ, URZ ;  /* 0x0000003f3f3ff290 */ /* 0x000fec000fffe03f */
[----:B------:R0:W-:Y:S04]  /*49910*/  STL.64 [R1+0x130], R12 ;  /* 0x0001300c01007387 */ /* 0x0001e80000100a00 */
[----:B------:R2:W-:Y:S04]  /*49920*/  STL.64 [R1+0x138], R14 ;  /* 0x0001380e01007387 */ /* 0x0005e80000100a00 */
[----:B0-----:R-:W4:Y:S04]  /*49930*/  LDL.LU R12, [R1+0x330] ;  /* 0x00033000010c7983 */ /* 0x001f280000300800 */
[----:B------:R-:W4:Y:S01]  /*49940*/  LDL.LU R13, [R1+0x334] ;  /* 0x00033400010d7983 */ /* 0x000f220000300800 */
[----:B--2---:R-:W-:-:S02]  /*49950*/  IMAD.MOV.U32 R14, RZ, RZ, R5 ;  /* 0x000000ffff0e7224 */ /* 0x004fc400078e0005 */
[----:B------:R-:W-:Y:S02]  /*49960*/  IMAD.MOV.U32 R15, RZ, RZ, R4 ;  /* 0x000000ffff0f7224 */ /* 0x000fe400078e0004 */
[C---:B---3--:R-:W-:Y:S01]  /*49970*/  HMMA.16816.F32 R4, R16.reuse, R6, R20 ;  /* 0x000000061004723c */ /* 0x048fe20000001814 */
[----:B------:R-:W2:Y:S04]  /*49980*/  LDL.LU R22, [R1+0x3f10] ;  /* 0x003f100001167983 */ /* 0x000ea80000300800 */
[----:B------:R-:W3:Y:S11]  /*49990*/  LDL.LU.64 R20, [R1+0x3f08] ;  /* 0x003f080001147983 */ /* 0x000ef60000300a00 */
[----:B------:R-:W-:Y:S07]  /*499a0*/  @!UPT UIADD3 URZ, URZ, URZ, URZ ;  /* 0x0000003f3f3ff290 */ /* 0x000fee000fffe03f */
[----:B------:R-:W-:Y:S04]  /*499b0*/  STL.64 [R1+0x120], R4 ;  /* 0x0001200401007387 */ /* 0x000fe80000100a00 */
[----:B------:R-:W-:Y:S04]  /*499c0*/  STL.64 [R1+0x128], R6 ;  /* 0x0001280601007387 */ /* 0x000fe80000100a00 */
[----:B------:R-:W0:Y:S01]  /*499d0*/  LDSM.16.MT88.4 R4, [R0+0x10000] ;  /* 0x010000000004783b */ /* 0x000e220000004200 */
[----:B----4-:R-:W-:Y:S03]  /*499e0*/  HMMA.16816.F32 R12, R16, R10, R12 ;  /* 0x0000000a100c723c */ /* 0x010fe6000000180c */
[----:B0-----:R-:W-:Y:S04]  /*499f0*/  STL.64 [R1+0x3dd0], R6 ;  /* 0x003dd00601007387 */ /* 0x001fe80000100a00 */
[----:B------:R0:W-:Y:S04]  /*49a00*/  STL.64 [R1+0x3dc8], R4 ;  /* 0x003dc80401007387 */ /* 0x0001e80000100a00 */
[----:B0-----:R-:W3:Y:S11]  /*49a10*/  LDL.LU R4, [R1+0x370] ;  /* 0x0003700001047983 */ /* 0x001ef60000300800 */
[----:B------:R-:W-:Y:S01]  /*49a20*/  @!UPT UIADD3 URZ, URZ, URZ, URZ ;  /* 0x0000003f3f3ff290 */ /* 0x000fe2000fffe03f */
[----:B------:R-:W-:Y:S04]  /*49a30*/  STL.64 [R1+0x100], R12 ;  /* 0x0001000c01007387 */ /* 0x000fe80000100a00 */
[----:B------:R-:W-:Y:S04]  /*49a40*/  STL.64 [R1+0x108], R14 ;  /* 0x0001080e01007387 */ /* 0x000fe80000100a00 */
[----:B------:R-:W3:Y:S04]  /*49a50*/  LDL.LU R5, [R1+0x374] ;  /* 0x0003740001057983 */ /* 0x000ee80000300800 */
[----:B------:R-:W3:Y:S04]  /*49a60*/  LDL.LU R6, [R1+0x378] ;  /* 0x0003780001067983 */ /* 0x000ee80000300800 */
[----:B------:R-:W3:Y:S04]  /*49a70*/  LDL.LU R7, [R1+0x37c] ;  /* 0x00037c0001077983 */ /* 0x000ee80000300800 */
[----:B------:R0:W-:Y:S04]  /*49a80*/  STL.64 [R1+0x3eb0], R8 ;  /* 0x003eb00801007387 */ /* 0x0001e80000100a00 */
[----:B------:R-:W1:Y:S04]  /*49a90*/  LDSM.16.MT88.4 R12, [R0+0x10080] ;  /* 0x01008000000c783b */ /* 0x000e680000004200 */
[----:B0-----:R-:W4:Y:S04]  /*49aa0*/  LDL.LU R8, [R1+0x300] ;  /* 0x0003000001087983 */ /* 0x001f280000300800 */
[----:B------:R-:W4:Y:S04]  /*49ab0*/  LDL.LU R9, [R1+0x304] ;  /* 0x0003040001097983 */ /* 0x000f280000300800 */
[----:B------:R-:W2:Y:S04]  /*49ac0*/  LDL.LU R10, [R1+0x308] ;  /* 0x00030800010a7983 */ /* 0x000ea80000300800 */
[----:B------:R-:W2:Y:S04]  /*49ad0*/  LDL.LU R11, [R1+0x30c] ;  /* 0x00030c00010b7983 */ /* 0x000ea80000300800 */
[----:B--2---:R-:W-:Y:S04]  /*49ae0*/  STL.64 [R1+0x3ec0], R10 ;  /* 0x003ec00a01007387 */ /* 0x004fe80000100a00 */
[----:B----4-:R0:W-:Y:S04]  /*49af0*/  STL.64 [R1+0x3eb8], R8 ;  /* 0x003eb80801007387 */ /* 0x0101e80000100a00 */
[----:B0-----:R-:W2:Y:S04]  /*49b00*/  LDL.LU R8, [R1+0x310] ;  /* 0x0003100001087983 */ /* 0x001ea80000300800 */
[----:B------:R-:W2:Y:S04]  /*49b10*/  LDL.LU R9, [R1+0x314] ;  /* 0x0003140001097983 */ /* 0x000ea80000300800 */
[----:B------:R-:W4:Y:S04]  /*49b20*/  LDL.LU R10, [R1+0x318] ;  /* 0x00031800010a7983 */ /* 0x000f280000300800 */
[----:B------:R-:W4:Y:S04]  /*49b30*/  LDL.LU R11, [R1+0x31c] ;  /* 0x00031c00010b7983 */ /* 0x000f280000300800 */
[----:B----4-:R-:W-:Y:S04]  /*49b40*/  STL.64 [R1+0x3ed0], R10 ;  /* 0x003ed00a01007387 */ /* 0x010fe80000100a00 */
[----:B--2---:R0:W-:Y:S04]  /*49b50*/  STL.64 [R1+0x3ec8], R8 ;  /* 0x003ec80801007387 */ /* 0x0041e80000100a00 */
[----:B0-----:R-:W3:Y:S01]  /*49b60*/  LDL.LU R8, [R1+0x70] ;  /* 0x0000700001087983 */ /* 0x001ee20000300800 */
[----:B------:R-:W-:-:S02]  /*49b70*/  IMAD.MOV.U32 R9, RZ, RZ, R2 ;  /* 0x000000ffff097224 */ /* 0x000fc400078e0002 */
[----:B------:R-:W-:Y:S01]  /*49b80*/  IMAD.MOV.U32 R10, RZ, RZ, R28 ;  /* 0x000000ffff0a7224 */ /* 0x000fe200078e001c */
[----:B------:R-:W2:Y:S01]  /*49b90*/  LDL.LU R2, [R1+0x3f00] ;  /* 0x003f000001027983 */ /* 0x000ea20000300800 */
[----:B------:R-:W-:-:S03]  /*49ba0*/  IMAD.MOV.U32 R11, RZ, RZ, R29 ;  /* 0x000000ffff0b7224 */ /* 0x000fc600078e001d */
[----:B------:R-:W4:Y:S04]  /*49bb0*/  LDL.LU R28, [R1+0x3efc] ;  /* 0x003efc00011c7983 */ /* 0x000f280000300800 */
[----:B------:R-:W2:Y:S04]  /*49bc0*/  LDL.LU R29, [R1+0x3ef8] ;  /* 0x003ef800011d7983 */ /* 0x000ea80000300800 */
[----:B------:R-:W2:Y:S04]  /*49bd0*/  LDL.LU.64 R16, [R1+0x40] ;  /* 0x0000400001107983 */ /* 0x000ea80000300a00 */
[----:B------:R-:W2:Y:S01]  /*49be0*/  LDL.LU.64 R18, [R1+0x48] ;  /* 0x0000480001127983 */ /* 0x000ea20000300a00 */
[----:B---3--:R-:W-:Y:S03]  /*49bf0*/  HMMA.16816.F32 R4, R8, R20, R4 ;  /* 0x000000140804723c */ /* 0x008fe60000001804 */
[----:B--2---:R-:W-:Y:S04]  /*49c00*/  STL.64 [R1+0x3ee0], R18 ;  /* 0x003ee01201007387 */ /* 0x004fe80000100a00 */
[----:B------:R0:W-:Y:S11]  /*49c10*/  STL.64 [R1+0x3ed8], R16 ;  /* 0x003ed81001007387 */ /* 0x0001f60000100a00 */
[----:B------:R-:W-:Y:S06]  /*49c20*/  @!UPT UIADD3 URZ, URZ, URZ, URZ ;  /* 0x0000003f3f3ff290 */ /* 0x000fec000fffe03f */
[----:B------:R-:W-:Y:S02]  /*49c30*/  IMAD.MOV.U32 R23, RZ, RZ, R4 ;  /* 0x000000ffff177224 */ /* 0x000fe400078e0004 */
[----:B------:R-:W-:Y:S01]  /*49c40*/  IMAD.MOV.U32 R4, RZ, RZ, R27 ;  /* 0x000000ffff047224 */ /* 0x000fe200078e001b */
[----:B0-----:R-:W2:Y:S04]  /*49c50*/  LDL.LU R16, [R1+0x320] ;  /* 0x0003200001107983 */ /* 0x001ea80000300800 */
[----:B------:R-:W2:Y:S04]  /*49c60*/  LDL.LU R17, [R1+0x324] ;  /* 0x0003240001117983 */ /* 0x000ea80000300800 */
[----:B------:R-:W2:Y:S04]  /*49c70*/  LDL.LU R18, [R1+0x328] ;  /* 0x0003280001127983 */ /* 0x000ea80000300800 */
[----:B------:R-:W2:Y:S04]  /*49c80*/  LDL.LU R19, [R1+0x32c] ;  /* 0x00032c0001137983 */ /* 0x000ea80000300800 */
[----:B-1----:R4:W-:Y:S04]  /*49c90*/  STL [R1+0x3db0], R14 ;  /* 0x003db00e01007387 */ /* 0x0029e80000100800 */
[----:B------:R0:W-:Y:S04]  /*49ca0*/  STL [R1+0x3dac], R15 ;  /* 0x003dac0f01007387 */ /* 0x0001e80000100800 */
[----:B------:R1:W-:Y:S01]  /*49cb0*/  STL.64 [R1+0x3ea8], R12 ;  /* 0x003ea80c01007387 */ /* 0x0003e20000100a00 */
[----:B----4-:R-:W-:-:S02]  /*49cc0*/  IMAD.MOV.U32 R14, RZ, RZ, R28 ;  /* 0x000000ffff0e7224 */ /* 0x010fc400078e001c */
[----:B------:R-:W-:Y:S02]  /*49cd0*/  IMAD.MOV.U32 R28, RZ, RZ, R6 ;  /* 0x000000ffff1c7224 */ /* 0x000fe400078e0006 */
[----:B0-----:R-:W-:Y:S02]  /*49ce0*/  IMAD.MOV.U32 R15, RZ, RZ, R2 ;  /* 0x000000ffff0f7224 */ /* 0x001fe400078e0002 */
[----:B------:R-:W-:Y:S02]  /*49cf0*/  IMAD.MOV.U32 R2, RZ, RZ, R7 ;  /* 0x000000ffff027224 */ /* 0x000fe400078e0007 */
[----:B-1----:R-:W-:Y:S01]  /*49d00*/  IMAD.MOV.U32 R13, RZ, RZ, R29 ;  /* 0x000000ffff0d7224 */ /* 0x002fe200078e001d */
[----:B------:R-:W3:Y:S01]  /*49d10*/  LDL.LU R12, [R1+0x2f0] ;  /* 0x0002f000010c7983 */ /* 0x000ee20000300800 */
[----:B------:R-:W-:Y:S02]  /*49d20*/  IMAD.MOV.U32 R29, RZ, RZ, R5 ;  /* 0x000000ffff1d7224 */ /* 0x000fe400078e0005 */
[----:B------:R-:W-:Y:S01]  /*49d30*/  IMAD.MOV.U32 R5, RZ, RZ, R22 ;  /* 0x000000ffff057224 */ /* 0x000fe200078e0016 */
[----:B------:R-:W4:Y:S01]  /*49d40*/  LDL.LU R27, [R1+0x3ef4] ;  /* 0x003ef400011b7983 */ /* 0x000f220000300800 */
[----:B------:R-:W-:-:S02]  /*49d50*/  IMAD.MOV.U32 R6, RZ, RZ, R24 ;  /* 0x000000ffff067224 */ /* 0x000fc400078e0018 */
[----:B------:R-:W-:Y:S01]  /*49d60*/  IMAD.MOV.U32 R7, RZ, RZ, R25 ;  /* 0x000000ffff077224 */ /* 0x000fe200078e0019 */
[----:B------:R-:W2:Y:S04]  /*49d70*/  LDL.LU R22, [R1+0x3ef0] ;  /* 0x003ef00001167983 */ /* 0x000ea80000300800 */
[----:B------:R-:W2:Y:S04]  /*49d80*/  LDL.LU R24, [R1+0x3eec] ;  /* 0x003eec0001187983 */ /* 0x000ea80000300800 */
[----:B------:R-:W2:Y:S04]  /*49d90*/  LDL.LU R25, [R1+0x3ee8] ;  /* 0x003ee80001197983 */ /* 0x000ea80000300800 */
[----:B------:R-:W-:Y:S04]  /*49da0*/  STL.64 [R1+0x3df0], R6 ;  /* 0x003df00601007387 */ /* 0x000fe80000100a00 */
[----:B------:R0:W-:Y:S04]  /*49db0*/  STL.64 [R1+0x3de8], R4 ;  /* 0x003de80401007387 */ /* 0x0001e80000100a00 */
[----:B0-----:R-:W3:Y:S04]  /*49dc0*/  LDL.LU R4, [R1+0x60] ;  /* 0x0000600001047983 */ /* 0x001ee80000300800 */
[----:B------:R-:W-:Y:S04]  /*49dd0*/  STL [R1+0x3d58], R2 ;  /* 0x003d580201007387 */ /* 0x000fe80000100800 */
[----:B------:R-:W-:Y:S01]  /*49de0*/  STL [R1+0x3d54], R28 ;  /* 0x003d541c01007387 */ /* 0x000fe20000100800 */
[----:B------:R-:W-:-:S03]  /*49df0*/  IMAD.MOV.U32 R6, RZ, RZ, R26 ;  /* 0x000000ffff067224 */ /* 0x000fc600078e001a */
[----:B------:R-:W-:Y:S01]  /*49e00*/  STL [R1+0x3d50], R29 ;  /* 0x003d501d01007387 */ /* 0x000fe20000100800 */
[----:B--2---:R-:W-:Y:S03]  /*49e10*/  HMMA.16816.F32 R8, R8, R24, R16 ;  /* 0x000000180808723c */ /* 0x004fe60000001810 */
[----:B------:R-:W2:Y:S01]  /*49e20*/  LDL.LU.64 R18, [R1+0x3ee0] ;  /* 0x003ee00001127983 */ /* 0x000ea20000300a00 */
[----:B----4-:R-:W-:Y:S02]  /*49e30*/  IMAD.MOV.U32 R5, RZ, RZ, R27 ;  /* 0x000000ffff057224 */ /* 0x010fe400078e001b */
[----:B------:R-:W-:Y:S01]  /*49e40*/  IMAD.MOV.U32 R7, RZ, RZ, R22 ;  /* 0x000000ffff077224 */ /* 0x000fe200078e0016 */
[----:B------:R-:W2:Y:S11]  /*49e50*/  LDL.LU.64 R16, [R1+0x3ed8] ;  /* 0x003ed80001107983 */ /* 0x000eb60000300a00 */
[----:B------:R-:W-:Y:S05]  /*49e60*/  @!UPT UIADD3 URZ, URZ, URZ, URZ ;  /* 0x0000003f3f3ff290 */ /* 0x000fea000fffe03f */
[----:B------:R0:W-:Y:S01]  /*49e70*/  STL [R1+0xf0], R8 ;  /* 0x0000f00801007387 */ /* 0x0001e20000100800 */
[----:B------:R-:W-:Y:S02]  /*49e80*/  IMAD.MOV.U32 R27, RZ, RZ, R10 ;  /* 0x000000ffff1b7224 */ /* 0x000fe400078e000a */
[----:B------:R-:W-:Y:S02]  /*49e90*/  IMAD.MOV.U32 R22, RZ, RZ, R11 ;  /* 0x000000ffff167224 */ /* 0x000fe400078e000b */
[----:B------:R-:W-:Y:S01]  /*49ea0*/  IMAD.MOV.U32 R26, RZ, RZ, R9 ;  /* 0x000000ffff1a7224 */ /* 0x000fe200078e0009 */
[----:B------:R-:W3:Y:S04]  /*49eb0*/  LDL.LU.64 R10, [R1+0x3ed0] ;  /* 0x003ed000010a7983 */ /* 0x000ee80000300a00 */
[----:B0-----:R-:W3:Y:S04]  /*49ec0*/  LDL.LU.64 R8, [R1+0x3ec8] ;  /* 0x003ec80001087983 */ /* 0x001ee80000300a00 */
[----:B------:R-:W-:Y:S04]  /*49ed0*/  STL [R1+0x3d60], R27 ;  /* 0x003d601b01007387 */ /* 0x000fe80000100800 */
        /* <DEDUP_REMOVED lines=9> */
[----:B------:R-:W3:Y:S11]  /*49f70*/  LDL.LU.64 R8, [R1+0x3eb0] ;  /* 0x003eb00001087983 */ /* 0x000ef60000300a00 */
[----:B------:R-:W-:Y:S10]  /*49f80*/  @!UPT UIADD3 URZ, URZ, URZ, URZ ;  /* 0x0000003f3f3ff290 */ /* 0x000ff4000fffe03f */
[----:B------:R-:W-:Y:S04]  /*49f90*/  STL.64 [R1+0xc0], R4 ;  /* 0x0000c00401007387 */ /* 0x000fe80000100a00 */
[----:B------:R2:W-:Y:S02]  /*49fa0*/  STL.64 [R1+0xc8], R6 ;  /* 0x0000c80601007387 */ /* 0x0005e40000100a00 */
[----:B--2---:R-:W-:Y:S11]  /*49fb0*/  HMMA.16816.F32 R4, R16, R20, R12 ;  /* 0x000000141004723c */ /* 0x004ff6000000180c */
[----:B------:R-:W-:Y:S11]  /*49fc0*/  @!UPT UIADD3 URZ, URZ, URZ, URZ ;  /* 0x0000003f3f3ff290 */ /* 0x000ff6000fffe03f */
[----:B------:R-:W-:Y:S01]  /*49fd0*/  @!UPT UIADD3 URZ, URZ, URZ, URZ ;  /* 0x0000003f3f3ff290 */ /* 0x000fe2000fffe03f */
[----:B------:R0:W-:Y:S04]  /*49fe0*/  STL.64 [R1+0xb0], R4 ;  /* 0x0000b00401007387 */ /* 0x0001e80000100a00 */
[----:B------:R1:W-:Y:S04]  /*49ff0*/  STL.64 [R1+0xb8], R6 ;  /* 0x0000b80601007387 */ /* 0x0003e80000100a00 */
[----:B------:R-:W-:Y:S04]  /*4a000*/  STL.64 [R1+0x3ea0], R22 ;  /* 0x003ea01601007387 */ /* 0x000fe80000100a00 */
[----:B------:R-:W-:Y:S04]  /*4a010*/  STL.64 [R1+0x3e98], R20 ;  /* 0x003e981401007387 */ /* 0x000fe80000100a00 */
[----:B0-----:R-:W2:Y:S04]  /*4a020*/  LDL.LU R4, [R1] ;  /* 0x0000000001047983 */ /* 0x001ea80000300800 */
[----:B------:R-:W2:Y:S04]  /*4a030*/  LDL.LU R5, [R1+0x4] ;  /* 0x0000040001057983 */ /* 0x000ea80000300800 */
[----:B-1----:R-:W4:Y:S04]  /*4a040*/  LDL.LU R6, [R1+0x8] ;  /* 0x0000080001067983 */ /* 0x002f280000300800 */
[----:B------:R-:W4:Y:S04]  /*4a050*/  LDL.LU R7, [R1+0xc] ;  /* 0x00000c0001077983 */ /* 0x000f280000300800 */
[----:B----4-:R-:W-:Y:S04]  /*4a060*/  STL.64 [R1+0x3e20], R6 ;  /* 0x003e200601007387 */ /* 0x010fe80000100a00 */
[----:B--2---:R-:W-:Y:S04]  /*4a070*/  STL.64 [R1+0x3e18], R4 ;  /* 0x003e180401007387 */ /* 0x004fe80000100a00 */
[----:B------:R-:W2:Y:S04]  /*4a080*/  LDL.LU R10, [R1+0x238] ;  /* 0x00023800010a7983 */ /* 0x000ea80000300800 */
[----:B------:R-:W2:Y:S04]  /*4a090*/  LDL.LU R11, [R1+0x23c] ;  /* 0x00023c00010b7983 */ /* 0x000ea80000300800 */
[----:B--2---:R-:W-:Y:S04]  /*4a0a0*/  STL.64 [R1+0x3e00], R10 ;  /* 0x003e000a01007387 */ /* 0x004fe80000100a00 */
[----:B---3--:R0:W-:Y:S04]  /*4a0b0*/  STL.64 [R1+0x3df8], R8 ;  /* 0x003df80801007387 */ /* 0x0081e80000100a00 */
        /* <DEDUP_REMOVED lines=15> */
[----:B------:R-:W3:Y:S01]  /*4a1b0*/  LDL.LU R11, [R1+0x26c] ;  /* 0x00026c00010b7983 */ /* 0x000ee20000300800 */
[----:B------:R-:W-:-:S03]  /*4a1c0*/  IMAD.MOV.U32 R12, RZ, RZ, R17 ;  /* 0x000000ffff0c7224 */ /* 0x000fc600078e0011 */
        /* <DEDUP_REMOVED lines=9> */
[----:B------:R-:W2:Y:S01]  /*4a260*/  LDL.LU R7, [R1+0x2c] ;  /* 0x00002c0001077983 */ /* 0x000ea20000300800 */
[----:B------:R-:W-:-:S02]  /*4a270*/  IMAD.MOV.U32 R13, RZ, RZ, R16 ;  /* 0x000000ffff0d7224 */ /* 0x000fc400078e0010 */
[----:B------:R-:W-:Y:S02]  /*4a280*/  IMAD.MOV.U32 R21, RZ, RZ, R12 ;  /* 0x000000ffff157224 */ /* 0x000fe400078e000c */
[----:B------:R-:W-:Y:S01]  /*4a290*/  IMAD.MOV.U32 R20, RZ, RZ, R13 ;  /* 0x000000ffff147224 */ /* 0x000fe200078e000d */
[----:B------:R-:W3:Y:S04]  /*4a2a0*/  LDL.LU R12, [R1+0x2d0] ;  /* 0x0002d000010c7983 */ /* 0x000ee80000300800 */
[----:B------:R-:W3:Y:S04]  /*4a2b0*/  LDL.LU R13, [R1+0x2d4] ;  /* 0x0002d400010d7983 */ /* 0x000ee80000300800 */
[----:B------:R-:W3:Y:S04]  /*4a2c0*/  LDL.LU R14, [R1+0x2d8] ;  /* 0x0002d800010e7983 */ /* 0x000ee80000300800 */
[----:B------:R-:W3:Y:S04]  /*4a2d0*/  LDL.LU R15, [R1+0x2dc] ;  /* 0x0002dc00010f7983 */ /* 0x000ee80000300800 */
        /* <DEDUP_REMOVED lines=18> */
[----:B------:R-:W-:-:S03]  /*4a400*/  IMAD.MOV.U32 R3, RZ, RZ, R18 ;  /* 0x000000ffff037224 */ /* 0x000fc600078e0012 */
[----:B------:R-:W4:Y:S01]  /*4a410*/  LDL.LU R16, [R1+0x2e0] ;  /* 0x0002e00001107983 */ /* 0x000f220000300800 */
[----:B------:R-:W-:-:S03]  /*4a420*/  IMAD.MOV.U32 R2, RZ, RZ, R19 ;  /* 0x000000ffff027224 */ /* 0x000fc600078e0013 */
        /* <DEDUP_REMOVED lines=10> */
[----:B------:R-:W-:-:S07]  /*4a4d0*/  IMAD.MOV.U32 R23, RZ, RZ, R2 ;  /* 0x000000ffff177224 */ /* 0x000fce00078e0002 */
[----:B------:R-:W-:Y:S01]  /*4a4e0*/  HMMA.16816.F32 R20, R20, R24, R12 ;  /* 0x000000181414723c */ /* 0x000fe2000000180c */
[----:B---3--:R-:W-:Y:S04]  /*4a4f0*/  STL.64 [R1+0x3e90], R10 ;  /* 0x003e900a01007387 */ /* 0x008fe80000100a00 */
[----:B--2---:R0:W-:Y:S04]  /*4a500*/  STL.64 [R1+0x3e88], R8 ;  /* 0x003e880801007387 */ /* 0x0041e80000100a00 */
[----:B0-----:R-:W2:Y:S04]  /*4a510*/  LDL.LU R8, [R1+0x2c0] ;  /* 0x0002c00001087983 */ /* 0x001ea80000300800 */
[----:B------:R-:W2:Y:S04]  /*4a520*/  LDL.LU R9, [R1+0x2c4] ;  /* 0x0002c40001097983 */ /* 0x000ea80000300800 */
[----:B------:R-:W2:Y:S04]  /*4a530*/  LDL.LU R10, [R1+0x2c8] ;  /* 0x0002c800010a7983 */ /* 0x000ea80000300800 */
[----:B------:R-:W2:Y:S04]  /*4a540*/  LDL.LU R11, [R1+0x2cc] ;  /* 0x0002cc00010b7983 */ /* 0x000ea80000300800 */
[----:B------:R-:W3:Y:S04]  /*4a550*/  LDL.LU.64 R12, [R1+0x3ea8] ;  /* 0x003ea800010c7983 */ /* 0x000ee80000300a00 */
        /* <DEDUP_REMOVED lines=8> */
[----:B------:R-:W4:Y:S04]  /*4a5e0*/  LDL.LU.64 R20, [R1+0x3e98] ;  /* 0x003e980001147983 */ /* 0x000f280000300a00 */
[----:B------:R-:W-:Y:S04]  /*4a5f0*/  STL.64 [R1+0x3dc0], R14 ;  /* 0x003dc00e01007387 */ /* 0x000fe80000100a00 */
[----:B---3--:R0:W-:Y:S04]  /*4a600*/  STL.64 [R1+0x3db8], R12 ;  /* 0x003db80c01007387 */ /* 0x0081e80000100a00 */
[----:B0-----:R-:W3:Y:S04]  /*4a610*/  LDL.LU R12, [R1+0x220] ;  /* 0x00022000010c7983 */ /* 0x001ee80000300800 */
[----:B------:R-:W3:Y:S04]  /*4a620*/  LDL.LU R13, [R1+0x224] ;  /* 0x00022400010d7983 */ /* 0x000ee80000300800 */
[----:B------:R-:W3:Y:S04]  /*4a630*/  LDL.LU R14, [R1+0x228] ;  /* 0x00022800010e7983 */ /* 0x000ee80000300800 */
[----:B------:R-:W3:Y:S01]  /*4a640*/  LDL.LU R15, [R1+0x22c] ;  /* 0x00022c00010f7983 */ /* 0x000ee20000300800 */
[C---:B----4-:R-:W-:Y:S08]  /*4a650*/  HMMA.16816.F32 R16, R4.reuse, R20, R16 ;  /* 0x000000140410723c */ /* 0x050ff00000001810 */
[----:B--2---:R-:W-:Y:S01]  /*4a660*/  HMMA.16816.F32 R4, R4, R24, R8 ;  /* 0x000000180404723c */ /* 0x004fe20000001808 */
[----:B---3--:R-:W-:Y:S04]  /*4a670*/  STL.64 [R1+0x3de0], R14 ;  /* 0x003de00e01007387 */ /* 0x008fe80000100a00 */
[----:B------:R0:W-:Y:S04]  /*4a680*/  STL.64 [R1+0x3dd8], R12 ;  /* 0x003dd80c01007387 */ /* 0x0001e80000100a00 */
[----:B0-----:R-:W2:Y:S04]  /*4a690*/  LDL.LU R12, [R1+0x210] ;  /* 0x00021000010c7983 */ /* 0x001ea80000300800 */
[----:B------:R-:W2:Y:S04]  /*4a6a0*/  LDL.LU R13, [R1+0x214] ;  /* 0x00021400010d7983 */ /* 0x000ea80000300800 */
[----:B------:R-:W2:Y:S04]  /*4a6b0*/  LDL.LU R14, [R1+0x218] ;  /* 0x00021800010e7983 */ /* 0x000ea80000300800 */
[----:B------:R-:W2:Y:S04]  /*4a6c0*/  LDL.LU R15, [R1+0x21c] ;  /* 0x00021c00010f7983 */ /* 0x000ea80000300800 */
[----:B------:R0:W-:Y:S04]  /*4a6d0*/  STL.64 [R1+0x90], R16 ;  /* 0x0000901001007387 */ /* 0x0001e80000100a00 */
[----:B------:R1:W-:Y:S04]  /*4a6e0*/  STL.64 [R1+0x98], R18 ;  /* 0x0000981201007387 */ /* 0x0003e80000100a00 */
[----:B0-----:R-:W3:Y:S04]  /*4a6f0*/  LDL.LU R16, [R1+0x1b0] ;  /* 0x0001b00001107983 */ /* 0x001ee80000300800 */
[----:B------:R-:W3:Y:S04]  /*4a700*/  LDL.LU R17, [R1+0x1b4] ;  /* 0x0001b40001117983 */ /* 0x000ee80000300800 */
[----:B-1----:R-:W3:Y:S04]  /*4a710*/  LDL.LU R18, [R1+0x1b8] ;  /* 0x0001b80001127983 */ /* 0x002ee80000300800 */
[----:B------:R-:W3:Y:S04]  /*4a720*/  LDL.LU R19, [R1+0x1bc] ;  /* 0x0001bc0001137983 */ /* 0x000ee80000300800 */
[----:B------:R-:W4:Y:S04]  /*4a730*/  LDL.LU.64 R10, [R1+0x3e90] ;  /* 0x003e9000010a7983 */ /* 0x000f280000300a00 */
[----:B------:R-:W4:Y:S04]  /*4a740*/  LDL.LU.64 R8, [R1+0x3e88] ;  /* 0x003e880001087983 */ /* 0x000f280000300a00 */
        /* <DEDUP_REMOVED lines=53> */
[----:B------:R-:W-:Y:S04]  /*4aaa0*/  STL.64 [R1+0x238], R10 ;  /* 0x0002380a01007387 */ /* 0x000fe80000100a00 */
[----:B------:R-:W0:Y:S01]  /*4aab0*/  LDSM.16.MT88.4 R8, [R0+0x10180] ;  /* 0x010180000008783b */ /* 0x000e220000004200 */
[----:B--2---:R-:W-:Y:S03]  /*4aac0*/  HMMA.16816.F32 R4, R4, R24, R12 ;  /* 0x000000180404723c */ /* 0x004fe6000000180c */
        /* <DEDUP_REMOVED lines=9> */
[----:B------:R-:W-:Y:S04]  /*4ab60*/  STL.64 [R1+0x218], R6 ;  /* 0x0002180601007387 */ /* 0x000fe80000100a00 */
[----:B------:R-:W0:Y:S02]  /*4ab70*/  LDSM.16.MT88.4 R4, [R0+0x10200] ;  /* 0x010200000004783b */ /* 0x000e240000004200 */
[----:B0-----:R-:W-:-:S02]  /*4ab80*/  IMAD.MOV.U32 R26, RZ, RZ, R6 ;  /* 0x000000ffff1a7224 */ /* 0x001fc400078e0006 */
[----:B------:R-:W-:Y:S02]  /*4ab90*/  IMAD.MOV.U32 R2, RZ, RZ, R7 ;  /* 0x000000ffff027224 */ /* 0x000fe400078e0007 */
[----:B------:R-:W-:Y:S01]  /*4aba0*/  IMAD.MOV.U32 R29, RZ, RZ, R4 ;  /* 0x000000ffff1d7224 */ /* 0x000fe200078e0004 */
[----:B------:R-:W4:Y:S01]  /*4abb0*/  LDL.LU.64 R6, [R1+0x3dd0] ;  /* 0x003dd00001067983 */ /* 0x000f220000300a00 */
[----:B------:R-:W-:-:S03]  /*4abc0*/  IMAD.MOV.U32 R28, RZ, RZ, R5 ;  /* 0x000000ffff1c7224 */ /* 0x000fc600078e0005 */
[----:B------:R-:W4:Y:S02]  /*4abd0*/  LDL.LU.64 R4, [R1+0x3dc8] ;  /* 0x003dc80001047983 */ /* 0x000f240000300a00 */
[C---:B----4-:R-:W-:Y:S11]  /*4abe0*/  HMMA.16816.F32 R12, R4.reuse, R20, R12 ;  /* 0x00000014040c723c */ /* 0x050ff6000000180c */
[----:B------:R-:W-:Y:S11]  /*4abf0*/  @!UPT UIADD3 URZ, URZ, URZ, URZ ;  /* 0x0000003f3f3ff290 */ /* 0x000ff6000fffe03f */
[----:B------:R-:W-:Y:S01]  /*4ac00*/  @!UPT UIADD3 URZ, URZ, URZ, URZ ;  /* 0x0000003f3f3ff290 */ /* 0x000fe2000fffe03f */
[----:B------:R-:W-:Y:S04]  /*4ac10*/  STL.64 [R1+0x330], R12 ;  /* 0x0003300c01007387 */ /* 0x000fe80000100a00 */
[----:B------:R0:W-:Y:S04]  /*4ac20*/  STL.64 [R1+0x338], R14 ;  /* 0x0003380e01007387 */ /* 0x0001e80000100a00 */
[----:B0-----:R-:W4:Y:S01]  /*4ac30*/  LDL.LU.64 R14, [R1+0x3dc0] ;  /* 0x003dc000010e7983 */ /* 0x001f220000300a00 */
[----:B--2---:R-:W-:Y:S03]  /*4ac40*/  HMMA.16816.F32 R8, R4, R24, R8 ;  /* 0x000000180408723c */ /* 0x004fe60000001808 */
[----:B------:R-:W3:Y:S11]  /*4ac50*/  LDL.LU.64 R12, [R1+0x3db8] ;  /* 0x003db800010c7983 */ /* 0x000ef60000300a00 */
[----:B------:R-:W-:Y:S09]  /*4ac60*/  @!UPT UIADD3 URZ, URZ, URZ, URZ ;  /* 0x0000003f3f3ff290 */ /* 0x000ff2000fffe03f */
[----:B------:R-:W-:Y:S04]  /*4ac70*/  STL.64 [R1+0x310], R8 ;  /* 0x0003100801007387 */ /* 0x000fe80000100a00 */
[----:B------:R0:W-:Y:S01]  /*4ac80*/  STL [R1+0x318], R10 ;  /* 0x0003180a01007387 */ /* 0x0001e20000100800 */
[----:B------:R-:W-:Y:S02]  /*4ac90*/  IMAD.MOV.U32 R0, RZ, RZ, R11 ;  /* 0x000000ffff007224 */ /* 0x000fe400078e000b */
[----:B0-----:R-:W-:Y:S02]  /*4aca0*/  IMAD.MOV.U32 R10, RZ, RZ, R3 ;  /* 0x000000ffff0a7224 */ /* 0x001fe400078e0003 */
[----:B----4-:R-:W-:Y:S02]  /*4acb0*/  IMAD.MOV.U32 R8, RZ, RZ, R14 ;  /* 0x000000ffff087224 */ /* 0x010fe400078e000e */
[----:B------:R-:W3:Y:S01]  /*4acc0*/  LDL.LU R14, [R1+0x3db0] ;  /* 0x003db000010e7983 */ /* 0x000ee20000300800 */
[----:B------:R-:W-:-:S03]  /*4acd0*/  IMAD.MOV.U32 R9, RZ, RZ, R15 ;  /* 0x000000ffff097224 */ /* 0x000fc600078e000f */
[----:B------:R-:W3:Y:S04]  /*4ace0*/  LDL.LU R15, [R1+0x3dac] ;  /* 0x003dac00010f7983 */ /* 0x000ee80000300800 */
[----:B------:R-:W2:Y:S04]  /*4acf0*/  LDL.LU R3, [R1+0x3da8] ;  /* 0x003da80001037983 */ /* 0x000ea80000300800 */
[----:B------:R-:W4:Y:S04]  /*4ad00*/  LDL.LU R4, [R1+0x1a0] ;  /* 0x0001a00001047983 */ /* 0x000f280000300800 */
[----:B------:R-:W4:Y:S04]  /*4ad10*/  LDL.LU R5, [R1+0x1a4] ;  /* 0x0001a40001057983 */ /* 0x000f280000300800 */
[----:B------:R-:W4:Y:S04]  /*4ad20*/  LDL.LU R6, [R1+0x1a8] ;  /* 0x0001a80001067983 */ /* 0x000f280000300800 */
[----:B------:R-:W4:Y:S04]  /*4ad30*/  LDL.LU R7, [R1+0x1ac] ;  /* 0x0001ac0001077983 */ /* 0x000f280000300800 */
[----:B------:R0:W-:Y:S04]  /*4ad40*/  STL [R1+0x3bb8], R0 ;  /* 0x003bb80001007387 */ /* 0x0001e80000100800 */
[----:B0-----:R-:W2:Y:S01]  /*4ad50*/  LDL R0, [R1+0x394] ;  /* 0x0003940001007983 */ /* 0x001ea20000100800 */
[----:B------:R-:W-:Y:S01]  /*4ad60*/  IMAD.MOV.U32 R11, RZ, RZ, R27 ;  /* 0x000000ffff0b7224 */ /* 0x000fe200078e001b */
[----:B---3--:R-:W-:Y:S11]  /*4ad70*/  HMMA.16816.F32 R16, R12, R20, R16 ;  /* 0x000000140c10723c */ /* 0x008ff60000001810 */
[----:B------:R-:W-:Y:S11]  /*4ad80*/  @!UPT UIADD3 URZ, URZ, URZ, URZ ;  /* 0x0000003f3f3ff290 */ /* 0x000ff6000fffe03f */
[----:B------:R-:W-:Y:S01]  /*4ad90*/  @!UPT UIADD3 URZ, URZ, URZ, URZ ;  /* 0x0000003f3f3ff290 */ /* 0x000fe2000fffe03f */
[----:B------:R-:W-:Y:S04]  /*4ada0*/  STL.64 [R1+0x300], R16 ;  /* 0x0003001001007387 */ /* 0x000fe80000100a00 */
[----:B------:R-:W-:Y:S04]  /*4adb0*/  STL.64 [R1+0x308], R18 ;  /* 0x0003081201007387 */ /* 0x000fe80000100a00 */
[----:B--2---:R-:W0:Y:S04]  /*4adc0*/  LDSM.16.MT88.4 R16, [R0+0x10280] ;  /* 0x010280000010783b */ /* 0x004e280000004200 */
[----:B0-----:R-:W-:Y:S01]  /*4add0*/  STL.64 [R1], R16 ;  /* 0x0000001001007387 */ /* 0x001fe20000100a00 */
[----:B------:R-:W-:-:S03]  /*4ade0*/  IMAD.MOV.U32 R27, RZ, RZ, R19 ;  /* 0x000000ffff1b7224 */ /* 0x000fc600078e0013 */
[----:B------:R-:W-:Y:S04]  /*4adf0*/  STL [R1+0x8], R18 ;  /* 0x0000081201007387 */ /* 0x000fe80000100800 */
[----:B------:R-:W0:Y:S04]  /*4ae00*/  LDSM.16.MT88.4 R16, [R0+0x10300] ;  /* 0x010300000010783b */ /* 0x000e280000004200 */
[----:B0-----:R-:W-:Y:S04]  /*4ae10*/  STL.64 [R1+0x3d08], R18 ;  /* 0x003d081201007387 */ /* 0x001fe80000100a00 */
        /* <DEDUP_REMOVED lines=16> */
[----:B------:R-:W3:Y:S01]  /*4af20*/  LDL.LU R19, [R1+0x1fc] ;  /* 0x0001fc0001137983 */ /* 0x000ee20000300800 */
[----:B----4-:R-:W-:Y:S03]  /*4af30*/  HMMA.16816.F32 R4, R12, R24, R4 ;  /* 0x000000180c04723c */ /* 0x010fe60000001804 */
[----:B---3--:R-:W-:Y:S04]  /*4af40*/  STL.64 [R1+0x3da0], R18 ;  /* 0x003da01201007387 */ /* 0x008fe80000100a00 */
[----:B--2---:R0:W-:Y:S04]  /*4af50*/  STL.64 [R1+0x3d98], R16 ;  /* 0x003d981001007387 */ /* 0x0041e80000100a00 */
[----:B0-----:R-:W2:Y:S04]  /*4af60*/  LDL.LU R16, [R1+0x190] ;  /* 0x0001900001107983 */ /* 0x001ea80000300800 */
[----:B------:R-:W2:Y:S04]  /*4af70*/  LDL.LU R17, [R1+0x194] ;  /* 0x0001940001117983 */ /* 0x000ea80000300800 */
[----:B------:R-:W2:Y:S04]  /*4af80*/  LDL.LU R18, [R1+0x198] ;  /* 0x0001980001127983 */ /* 0x000ea80000300800 */
[----:B------:R-:W2:Y:S04]  /*4af90*/  LDL.LU R19, [R1+0x19c] ;  /* 0x00019c0001137983 */ /* 0x000ea80000300800 */
        /* <DEDUP_REMOVED lines=8> */
[----:B------:R-:W3:Y:S04]  /*4b020*/  LDL.LU R7, [R1+0x18c] ;  /* 0x00018c0001077983 */ /* 0x000ee80000300800 */
[----:B------:R-:W-:Y:S01]  /*4b030*/  STL [R1+0x3ca8], R0 ;  /* 0x003ca80001007387 */ /* 0x000fe20000100800 */
[----:B------:R-:W-:-:S02]  /*4b040*/  IMAD.MOV.U32 R12, RZ, RZ, R29 ;  /* 0x000000ffff0c7224 */ /* 0x000fc400078e001d */
[----:B------:R-:W-:Y:S02]  /*4b050*/  IMAD.MOV.U32 R13, RZ, RZ, R28 ;  /* 0x000000ffff0d7224 */ /* 0x000fe400078e001c */
[----:B------:R-:W-:Y:S02]  /*4b060*/  IMAD.MOV.U32 R14, RZ, RZ, R26 ;  /* 0x000000ffff0e7224 */ /* 0x000fe400078e001a */
[----:B------:R-:W-:Y:S01]  /*4b070*/  IMAD.MOV.U32 R15, RZ, RZ, R2 ;  /* 0x000000ffff0f7224 */ /* 0x000fe200078e0002 */
[----:B--2---:R-:W-:Y:S11]  /*4b080*/  HMMA.16816.F32 R16, R8, R20, R16 ;  /* 0x000000140810723c */ /* 0x004ff60000001810 */
[----:B------:R-:W-:Y:S11]  /*4b090*/  @!UPT UIADD3 URZ, URZ, URZ, URZ ;  /* 0x0000003f3f3ff290 */ /* 0x000ff6000fffe03f */
[----:B------:R-:W-:Y:S01]  /*4b0a0*/  @!UPT UIADD3 URZ, URZ, URZ, URZ ;  /* 0x0000003f3f3ff290 */ /* 0x000fe2000fffe03f */
[----:B------:R-:W-:Y:S04]  /*4b0b0*/  STL.64 [R1+0x320], R16 ;  /* 0x0003201001007387 */ /* 0x000fe80000100a00 */
[----:B------:R-:W-:Y:S04]  /*4b0c0*/  STL.64 [R1+0x328], R18 ;  /* 0x0003281201007387 */ /* 0x000fe80000100a00 */
[----:B------:R-:W0:Y:S02]  /*4b0d0*/  LDSM.16.MT88.4 R16, [R3+0x14000] ;  /* 0x014000000310783b */ /* 0x000e240000004200 */
[----:B0-----:R-:W-:-:S02]  /*4b0e0*/  IMAD.MOV.U32 R26, RZ, RZ, R16 ;  /* 0x000000ffff1a7224 */ /* 0x001fc400078e0010 */
[----:B------:R-:W-:Y:S02]  /*4b0f0*/  IMAD.MOV.U32 R2, RZ, RZ, R17 ;  /* 0x000000ffff027224 */ /* 0x000fe400078e0011 */
[----:B------:R-:W-:Y:S02]  /*4b100*/  IMAD.MOV.U32 R28, RZ, RZ, R18 ;  /* 0x000000ffff1c7224 */ /* 0x000fe400078e0012 */
[----:B------:R-:W-:Y:S02]  /*4b110*/  IMAD.MOV.U32 R29, RZ, RZ, R19 ;  /* 0x000000ffff1d7224 */ /* 0x000fe400078e0013 */
[----:B------:R-:W0:Y:S04]  /*4b120*/  LDSM.16.MT88.4 R16, [R3+0x14080] ;  /* 0x014080000310783b */ /* 0x000e280000004200 */
[----:B0-----:R-:W-:Y:S01]  /*4b130*/  STL.64 [R1+0x50], R16 ;  /* 0x0000501001007387 */ /* 0x001fe20000100a00 */
[----:B------:R-:W-:-:S03]  /*4b140*/  IMAD.MOV.U32 R0, RZ, RZ, R19 ;  /* 0x000000ffff007224 */ /* 0x000fc600078e0013 */
[----:B------:R-:W-:Y:S04]  /*4b150*/  STL [R1+0x58], R18 ;  /* 0x0000581201007387 */ /* 0x000fe80000100800 */
[----:B------:R-:W0:Y:S04]  /*4b160*/  LDSM.16.MT88.4 R16, [R3+0x14100] ;  /* 0x014100000310783b */ /* 0x000e280000004200 */
[----:B------:R-:W-:Y:S04]  /*4b170*/  STL [R1+0x3cac], R0 ;  /* 0x003cac0001007387 */ /* 0x000fe80000100800 */
[----:B0-----:R-:W-:Y:S04]  /*4b180*/  STL.64 [R1+0x40], R16 ;  /* 0x0000401001007387 */ /* 0x001fe80000100a00 */
[----:B------:R-:W-:Y:S04]  /*4b190*/  STL.64 [R1+0x48], R18 ;  /* 0x0000481201007387 */ /* 0x000fe80000100a00 */
[----:B------:R-:W0:Y:S04]  /*4b1a0*/  LDSM.16.MT88.4 R16, [R3+0x14180] ;  /* 0x014180000310783b */ /* 0x000e280000004200 */
[----:B0-----:R-:W-:Y:S01]  /*4b1b0*/  STL.64 [R1+0x30], R16 ;  /* 0x0000301001007387 */ /* 0x001fe20000100a00 */
[----:B------:R-:W-:-:S03]  /*4b1c0*/  IMAD.MOV.U32 R0, RZ, RZ, R19 ;  /* 0x000000ffff007224 */ /* 0x000fc600078e0013 */
[----:B------:R0:W-:Y:S04]  /*4b1d0*/  STL [R1+0x38], R18 ;  /* 0x0000381201007387 */ /* 0x0001e80000100800 */
[----:B0-----:R-:W2:Y:S04]  /*4b1e0*/  LDL.LU.64 R18, [R1+0x3da0] ;  /* 0x003da00001127983 */ /* 0x001ea80000300a00 */
[----:B------:R-:W2:Y:S04]  /*4b1f0*/  LDL.LU.64 R16, [R1+0x3d98] ;  /* 0x003d980001107983 */ /* 0x000ea80000300a00 */
[----:B------:R-:W-:Y:S01]  /*4b200*/  STL [R1+0x3cb0], R0 ;  /* 0x003cb00001007387 */ /* 0x000fe20000100800 */
[----:B--2---:R-:W-:Y:S03]  /*4b210*/  HMMA.16816.F32 R8, R8, R24, R16 ;  /* 0x000000180808723c */ /* 0x004fe60000001810 */
[----:B------:R-:W2:Y:S04]  /*4b220*/  LDL.LU.64 R18, [R1+0x3d90] ;  /* 0x003d900001127983 */ /* 0x000ea80000300a00 */
[----:B------:R-:W2:Y:S11]  /*4b230*/  LDL.LU.64 R16, [R1+0x3d88] ;  /* 0x003d880001107983 */ /* 0x000eb60000300a00 */
[----:B------:R-:W-:Y:S05]  /*4b240*/  @!UPT UIADD3 URZ, URZ, URZ, URZ ;  /* 0x0000003f3f3ff290 */ /* 0x000fea000fffe03f */
[----:B------:R-:W-:Y:S04]  /*4b250*/  STL.64 [R1+0x2f0], R8 ;  /* 0x0002f00801007387 */ /* 0x000fe80000100a00 */
[----:B------:R-:W-:Y:S04]  /*4b260*/  STL.64 [R1+0x2f8], R10 ;  /* 0x0002f80a01007387 */ /* 0x000fe80000100a00 */
[----:B------:R-:W0:Y:S04]  /*4b270*/  LDSM.16.MT88.4 R8, [R3+0x14200] ;  /* 0x014200000308783b */ /* 0x000e280000004200 */
[----:B0-----:R-:W-:Y:S01]  /*4b280*/  STL.64 [R1+0x20], R8 ;  /* 0x0000200801007387 */ /* 0x001fe20000100a00 */
[----:B------:R-:W-:-:S03]  /*4b290*/  IMAD.MOV.U32 R0, RZ, RZ, R11 ;  /* 0x000000ffff007224 */ /* 0x000fc600078e000b */
[----:B------:R0:W-:Y:S04]  /*4b2a0*/  STL [R1+0x28], R10 ;  /* 0x0000280a01007387 */ /* 0x0001e80000100800 */
        /* <DEDUP_REMOVED lines=14> */
[----:B------:R-:W-:Y:S04]  /*4b390*/  STL.64 [R1+0x3d40], R20 ;  /* 0x003d401401007387 */ /* 0x000fe80000100a00 */
[----:B------:R-:W0:Y:S01]  /*4b3a0*/  LDSM.16.MT88.4 R8, [R3+0x14280] ;  /* 0x014280000308783b */ /* 0x000e220000004200 */
[----:B--2---:R-:W-:Y:S11]  /*4b3b0*/  HMMA.16816.F32 R4, R12, R20, R16 ;  /* 0x000000140c04723c */ /* 0x004ff60000001810 */
[----:B------:R-:W-:Y:S11]  /*4b3c0*/  @!UPT UIADD3 URZ, URZ, URZ, URZ ;  /* 0x0000003f3f3ff290 */ /* 0x000ff6000fffe03f */
[----:B------:R-:W-:Y:S01]  /*4b3d0*/  @!UPT UIADD3 URZ, URZ, URZ, URZ ;  /* 0x0000003f3f3ff290 */ /* 0x000fe2000fffe03f */
[----:B------:R1:W-:Y:S04]  /*4b3e0*/  STL.64 [R1+0x2c0], R4 ;  /* 0x0002c00401007387 */ /* 0x0003e80000100a00 */
[----:B------:R2:W-:Y:S04]  /*4b3f0*/  STL.64 [R1+0x2c8], R6 ;  /* 0x0002c80601007387 */ /* 0x0005e80000100a00 */
[----:B-1----:R-:W3:Y:S04]  /*4b400*/  LDL.LU R4, [R1+0x130] ;  /* 0x0001300001047983 */ /* 0x002ee80000300800 */
[----:B------:R-:W3:Y:S04]  /*4b410*/  LDL.LU R5, [R1+0x134] ;  /* 0x0001340001057983 */ /* 0x000ee80000300800 */
[----:B--2---:R-:W2:Y:S04]  /*4b420*/  LDL.LU R6, [R1+0x138] ;  /* 0x0001380001067983 */ /* 0x004ea80000300800 */
[----:B------:R-:W2:Y:S01]  /*4b430*/  LDL.LU R7, [R1+0x13c] ;  /* 0x00013c0001077983 */ /* 0x000ea20000300800 */
[----:B------:R-:W-:-:S03]  /*4b440*/  IMAD.MOV.U32 R19, RZ, RZ, R27 ;  /* 0x000000ffff137224 */ /* 0x000fc600078e001b */
[----:B------:R-:W4:Y:S04]  /*4b450*/  LDL.LU R16, [R1] ;  /* 0x0000000001107983 */ /* 0x000f280000300800 */
[----:B------:R-:W4:Y:S04]  /*4b460*/  LDL.LU R17, [R1+0x4] ;  /* 0x0000040001117983 */ /* 0x000f280000300800 */
[----:B------:R-:W4:Y:S04]  /*4b470*/  LDL.LU R18, [R1+0x8] ;  /* 0x0000080001127983 */ /* 0x000f280000300800 */
[----:B------:R-:W4:Y:S04]  /*4b480*/  LDL.LU R27, [R1+0x3d60] ;  /* 0x003d6000011b7983 */ /* 0x000f280000300800 */
[----:B--2---:R-:W-:Y:S04]  /*4b490*/  STL.64 [R1+0x3cf8], R6 ;  /* 0x003cf80601007387 */ /* 0x004fe80000100a00 */
[----:B---3--:R1:W-:Y:S04]  /*4b4a0*/  STL.64 [R1+0x3cf0], R4 ;  /* 0x003cf00401007387 */ /* 0x0083e80000100a00 */
[----:B-1----:R-:W2:Y:S04]  /*4b4b0*/  LDL.LU R4, [R1+0x140] ;  /* 0x0001400001047983 */ /* 0x002ea80000300800 */
[----:B------:R-:W2:Y:S04]  /*4b4c0*/  LDL.LU R5, [R1+0x144] ;  /* 0x0001440001057983 */ /* 0x000ea80000300800 */
[----:B------:R-:W3:Y:S04]  /*4b4d0*/  LDL.LU R6, [R1+0x148] ;  /* 0x0001480001067983 */ /* 0x000ee80000300800 */
[----:B------:R-:W3:Y:S04]  /*4b4e0*/  LDL.LU R7, [R1+0x14c] ;  /* 0x00014c0001077983 */ /* 0x000ee80000300800 */
[----:B------:R-:W2:Y:S04]  /*4b4f0*/  LDL.LU R20, [R1+0x160] ;  /* 0x0001600001147983 */ /* 0x000ea80000300800 */
[----:B------:R-:W4:Y:S04]  /*4b500*/  LDL.LU R21, [R1+0x164] ;  /* 0x0001640001157983 */ /* 0x000f280000300800 */
[----:B------:R-:W4:Y:S04]  /*4b510*/  LDL.LU R22, [R1+0x168] ;  /* 0x0001680001167983 */ /* 0x000f280000300800 */
[----:B------:R-:W4:Y:S04]  /*4b520*/  LDL.LU R23, [R1+0x16c] ;  /* 0x00016c0001177983 */ /* 0x000f280000300800 */
[----:B---3--:R-:W-:Y:S04]  /*4b530*/  STL.64 [R1+0x3d18], R6 ;  /* 0x003d180601007387 */ /* 0x008fe80000100a00 */
[----:B--2---:R1:W-:Y:S04]  /*4b540*/  STL.64 [R1+0x3d10], R4 ;  /* 0x003d100401007387 */ /* 0x0043e80000100a00 */
[----:B-1----:R-:W2:Y:S04]  /*4b550*/  LDL.LU R4, [R1+0x150] ;  /* 0x0001500001047983 */ /* 0x002ea80000300800 */
[----:B------:R-:W2:Y:S04]  /*4b560*/  LDL.LU R5, [R1+0x154] ;  /* 0x0001540001057983 */ /* 0x000ea80000300800 */
[----:B------:R-:W3:Y:S04]  /*4b570*/  LDL.LU R6, [R1+0x158] ;  /* 0x0001580001067983 */ /* 0x000ee80000300800 */
[----:B------:R-:W3:Y:S04]  /*4b580*/  LDL.LU R7, [R1+0x15c] ;  /* 0x00015c0001077983 */ /* 0x000ee80000300800 */
[----:B---3--:R-:W-:Y:S04]  /*4b590*/  STL.64 [R1+0x3d28], R6 ;  /* 0x003d280601007387 */ /* 0x008fe80000100a00 */
[----:B--2---:R1:W-:Y:S04]  /*4b5a0*/  STL.64 [R1+0x3d20], R4 ;  /* 0x003d200401007387 */ /* 0x0043e80000100a00 */
[----:B-1----:R-:W2:Y:S04]  /*4b5b0*/  LDL.LU R4, [R1+0x1c0] ;  /* 0x0001c00001047983 */ /* 0x002ea80000300800 */
[----:B------:R-:W2:Y:S04]  /*4b5c0*/  LDL.LU R5, [R1+0x1c4] ;  /* 0x0001c40001057983 */ /* 0x000ea80000300800 */
[----:B------:R-:W2:Y:S04]  /*4b5d0*/  LDL.LU R6, [R1+0x1c8] ;  /* 0x0001c80001067983 */ /* 0x000ea80000300800 */
[----:B------:R-:W2:Y:S04]  /*4b5e0*/  LDL.LU R7, [R1+0x1cc] ;  /* 0x0001cc0001077983 */ /* 0x000ea80000300800 */
[----:B0-----:R0:W-:Y:S04]  /*4b5f0*/  STL.64 [R1+0x3bf8], R10 ;  /* 0x003bf80a01007387 */ /* 0x0011e80000100a00 */
[----:B------:R1:W-:Y:S01]  /*4b600*/  STL.64 [R1+0x3bf0], R8 ;  /* 0x003bf00801007387 */ /* 0x0003e20000100a00 */
[----:B0-----:R-:W-:-:S02]  /*4b610*/  IMAD.MOV.U32 R10, RZ, RZ, R28 ;  /* 0x000000ffff0a7224 */ /* 0x001fc400078e001c */
[----:B------:R-:W-:Y:S02]  /*4b620*/  IMAD.MOV.U32 R11, RZ, RZ, R29 ;  /* 0x000000ffff0b7224 */ /* 0x000fe400078e001d */
[----:B-1----:R-:W-:Y:S02]  /*4b630*/  IMAD.MOV.U32 R8, RZ, RZ, R26 ;  /* 0x000000ffff087224 */ /* 0x002fe400078e001a */
[----:B------:R-:W3:Y:S01]  /*4b640*/  LDL.LU R26, [R1+0x3d5c] ;  /* 0x003d5c00011a7983 */ /* 0x000ee20000300800 */
[----:B------:R-:W-:-:S03]  /*4b650*/  IMAD.MOV.U32 R9, RZ, RZ, R2 ;  /* 0x000000ffff097224 */ /* 0x000fc600078e0002 */
[----:B------:R-:W2:Y:S04]  /*4b660*/  LDL.LU R2, [R1+0x3d58] ;  /* 0x003d580001027983 */ /* 0x000ea80000300800 */
[----:B------:R-:W2:Y:S04]  /*4b670*/  LDL.LU R28, [R1+0x3d54] ;  /* 0x003d5400011c7983 */ /* 0x000ea80000300800 */
[----:B------:R-:W2:Y:S04]  /*4b680*/  LDL.LU R29, [R1+0x3d50] ;  /* 0x003d5000011d7983 */ /* 0x000ea80000300800 */
[----:B------:R-:W-:Y:S04]  /*4b690*/  STL.64 [R1+0x3cc0], R10 ;  /* 0x003cc00a01007387 */ /* 0x000fe80000100a00 */
[----:B------:R0:W-:Y:S04]  /*4b6a0*/  STL.64 [R1+0x3cb8], R8 ;  /* 0x003cb80801007387 */ /* 0x0001e80000100a00 */
[----:B0-----:R-:W2:Y:S04]  /*4b6b0*/  LDL.LU R8, [R1+0x100] ;  /* 0x0001000001087983 */ /* 0x001ea80000300800 */
[----:B------:R-:W2:Y:S04]  /*4b6c0*/  LDL.LU R9, [R1+0x104] ;  /* 0x0001040001097983 */ /* 0x000ea80000300800 */
[----:B------:R-:W2:Y:S04]  /*4b6d0*/  LDL.LU R10, [R1+0x108] ;  /* 0x00010800010a7983 */ /* 0x000ea80000300800 */
[----:B------:R-:W2:Y:S01]  /*4b6e0*/  LDL.LU R11, [R1+0x10c] ;  /* 0x00010c00010b7983 */ /* 0x000ea20000300800 */
[----:B----4-:R-:W-:Y:S03]  /*4b6f0*/  HMMA.16816.F32 R12, R12, R24, R20 ;  /* 0x000000180c0c723c */ /* 0x010fe60000001814 */
[----:B--2---:R-:W-:Y:S04]  /*4b700*/  STL.64 [R1+0x3cd0], R10 ;  /* 0x003cd00a01007387 */ /* 0x004fe80000100a00 */
[----:B------:R0:W-:Y:S04]  /*4b710*/  STL.64 [R1+0x3cc8], R8 ;  /* 0x003cc80801007387 */ /* 0x0001e80000100a00 */
[----:B0-----:R-:W2:Y:S04]  /*4b720*/  LDL.LU R8, [R1+0x120] ;  /* 0x0001200001087983 */ /* 0x001ea80000300800 */
[----:B------:R-:W2:Y:S04]  /*4b730*/  LDL.LU R9, [R1+0x124] ;  /* 0x0001240001097983 */ /* 0x000ea80000300800 */
[----:B------:R-:W2:Y:S04]  /*4b740*/  LDL.LU R10, [R1+0x128] ;  /* 0x00012800010a7983 */ /* 0x000ea80000300800 */
[----:B------:R-:W2:Y:S04]  /*4b750*/  LDL.LU R11, [R1+0x12c] ;  /* 0x00012c00010b7983 */ /* 0x000ea80000300800 */
[----:B------:R-:W4:Y:S04]  /*4b760*/  LDL.LU.64 R22, [R1+0x3d48] ;  /* 0x003d480001167983 */ /* 0x000f280000300a00 */
[----:B------:R-:W2:Y:S04]  /*4b770*/  LDL.LU.64 R20, [R1+0x3d40] ;  /* 0x003d400001147983 */ /* 0x000ea80000300a00 */
[----:B------:R-:W-:Y:S04]  /*4b780*/  STL.64 [R1+0x270], R12 ;  /* 0x0002700c01007387 */ /* 0x000fe80000100a00 */
[----:B------:R-:W-:Y:S04]  /*4b790*/  STL.64 [R1+0x278], R14 ;  /* 0x0002780e01007387 */ /* 0x000fe80000100a00 */
[----:B------:R-:W0:Y:S04]  /*4b7a0*/  LDSM.16.MT88.4 R12, [R3+0x14300] ;  /* 0x01430000030c783b */ /* 0x000e280000004200 */
[----:B0-----:R0:W-:Y:S04]  /*4b7b0*/  STL.64 [R1+0x3bd8], R14 ;  /* 0x003bd80e01007387 */ /* 0x0011e80000100a00 */
[----:B------:R1:W-:Y:S01]  /*4b7c0*/  STL.64 [R1+0x3bd0], R12 ;  /* 0x003bd00c01007387 */ /* 0x0003e20000100a00 */
[----:B0-----:R-:W-:-:S03]  /*4b7d0*/  IMAD.MOV.U32 R14, RZ, RZ, R27 ;  /* 0x000000ffff0e7224 */ /* 0x001fc600078e001b */
[----:B-1----:R-:W4:Y:S01]  /*4b7e0*/  LDL.LU R12, [R1+0xf0] ;  /* 0x0000f000010c7983 */ /* 0x002f220000300800 */
[----:B---3--:R-:W-:-:S03]  /*4b7f0*/  IMAD.MOV.U32 R13, RZ, RZ, R26 ;  /* 0x000000ffff0d7224 */ /* 0x008fc600078e001a */
[----:B------:R-:W3:Y:S04]  /*4b800*/  LDL.LU R26, [R1+0x3d38] ;  /* 0x003d3800011a7983 */ /* 0x000ee80000300800 */
[----:B------:R-:W3:Y:S01]  /*4b810*/  LDL.LU R27, [R1+0x3d34] ;  /* 0x003d3400011b7983 */ /* 0x000ee20000300800 */
[C---:B--2---:R-:W-:Y:S01]  /*4b820*/  HMMA.16816.F32 R4, R16.reuse, R20, R4 ;  /* 0x000000141004723c */ /* 0x044fe20000001804 */
[----:B----4-:R-:W-:Y:S02]  /*4b830*/  IMAD.MOV.U32 R15, RZ, RZ, R22 ;  /* 0x000000ffff0f7224 */ /* 0x010fe400078e0016 */
[----:B------:R-:W2:Y:S11]  /*4b840*/  LDL.LU R22, [R1+0x3d30] ;  /* 0x003d300001167983 */ /* 0x000eb60000300800 */
[----:B------:R-:W-:Y:S09]  /*4b850*/  @!UPT UIADD3 URZ, URZ, URZ, URZ ;  /* 0x0000003f3f3ff290 */ /* 0x000ff2000fffe03f */
        /* <DEDUP_REMOVED lines=23> */
[----:B------:R0:W-:Y:S04]  /*4b9d0*/  STL.64 [R1+0x1f0], R16 ;  /* 0x0001f01001007387 */ /* 0x0001e80000100a00 */
[----:B------:R-:W-:Y:S01]  /*4b9e0*/  STL.64 [R1+0x1f8], R18 ;  /* 0x0001f81201007387 */ /* 0x000fe20000100a00 */
[----:B0-----:R-:W-:-:S03]  /*4b9f0*/  IMAD.MOV.U32 R16, RZ, RZ, R23 ;  /* 0x000000ffff107224 */ /* 0x001fc600078e0017 */
[----:B------:R-:W2:Y:S01]  /*4ba00*/  LDL.LU R23, [R1+0x3cd8] ;  /* 0x003cd80001177983 */ /* 0x000ea20000300800 */
[----:B----4-:R-:W-:Y:S11]  /*4ba10*/  HMMA.16816.F32 R8, R4, R20, R8 ;  /* 0x000000140408723c */ /* 0x010ff60000001808 */
[----:B------:R-:W-:Y:S11]  /*4ba20*/  @!UPT UIADD3 URZ, URZ, URZ, URZ ;  /* 0x0000003f3f3ff290 */ /* 0x000ff6000fffe03f */
[----:B------:R-:W-:Y:S01]  /*4ba30*/  @!UPT UIADD3 URZ, URZ, URZ, URZ ;  /* 0x0000003f3f3ff290 */ /* 0x000fe2000fffe03f */
[----:B------:R-:W-:Y:S04]  /*4ba40*/  STL.64 [R1+0x1e0], R8 ;  /* 0x0001e00801007387 */ /* 0x000fe80000100a00 */
[----:B------:R0:W-:Y:S04]  /*4ba50*/  STL.64 [R1+0x1e8], R10 ;  /* 0x0001e80a01007387 */ /* 0x0001e80000100a00 */
[----:B0-----:R-:W4:Y:S04]  /*4ba60*/  LDL.LU.64 R10, [R1+0x3cd0] ;  /* 0x003cd000010a7983 */ /* 0x001f280000300a00 */
[----:B------:R-:W4:Y:S01]  /*4ba70*/  LDL.LU.64 R8, [R1+0x3cc8] ;  /* 0x003cc80001087983 */ /* 0x000f220000300a00 */
[----:B------:R-:W-:-:S02]  /*4ba80*/  IMAD.MOV.U32 R17, RZ, RZ, R29 ;  /* 0x000000ffff117224 */ /* 0x000fc400078e001d */
[----:B------:R-:W-:Y:S02]  /*4ba90*/  IMAD.MOV.U32 R18, RZ, RZ, R28 ;  /* 0x000000ffff127224 */ /* 0x000fe400078e001c */
[----:B------:R-:W-:Y:S01]  /*4baa0*/  IMAD.MOV.U32 R19, RZ, RZ, R2 ;  /* 0x000000ffff137224 */ /* 0x000fe200078e0002 */
[----:B----4-:R-:W-:Y:S01]  /*4bab0*/  HMMA.16816.F32 R4, R4, R24, R8 ;  /* 0x000000180404723c */ /* 0x010fe20000001808 */
[----:B------:R-:W2:Y:S04]  /*4bac0*/  LDL.LU.64 R10, [R1+0x3cc0] ;  /* 0x003cc000010a7983 */ /* 0x000ea80000300a00 */
[----:B------:R-:W2:Y:S11]  /*4bad0*/  LDL.LU.64 R8, [R1+0x3cb8] ;  /* 0x003cb80001087983 */ /* 0x000eb60000300a00 */
[----:B------:R-:W-:Y:S07]  /*4bae0*/  @!UPT UIADD3 URZ, URZ, URZ, URZ ;  /* 0x0000003f3f3ff290 */ /* 0x000fee000fffe03f */
[----:B------:R-:W-:Y:S04]  /*4baf0*/  STL.64 [R1+0x1d0], R4 ;  /* 0x0001d00401007387 */ /* 0x000fe80000100a00 */
[----:B------:R-:W-:Y:S04]  /*4bb00*/  STL.64 [R1+0x1d8], R6 ;  /* 0x0001d80601007387 */ /* 0x000fe80000100a00 */
[----:B------:R-:W0:Y:S04]  /*4bb10*/  LDSM.16.MT88.4 R4, [R3+0x14380] ;  /* 0x014380000304783b */ /* 0x000e280000004200 */
[----:B0-----:R-:W-:Y:S04]  /*4bb20*/  STL.64 [R1+0x3bc8], R6 ;  /* 0x003bc80601007387 */ /* 0x001fe80000100a00 */
[----:B------:R3:W-:Y:S01]  /*4bb30*/  STL.64 [R1+0x3bc0], R4 ;  /* 0x003bc00401007387 */ /* 0x0007e20000100a00 */
[C---:B--2---:R-:W-:Y:S08]  /*4bb40*/  HMMA.16816.F32 R16, R8.reuse, R22, R16 ;  /* 0x000000160810723c */ /* 0x044ff00000001810 */
[----:B---3--:R-:W-:Y:S11]  /*4bb50*/  HMMA.16816.F32 R4, R8, R26, R12 ;  /* 0x0000001a0804723c */ /* 0x008ff6000000180c */
[----:B------:R-:W-:Y:S04]  /*4bb60*/  @!UPT UIADD3 URZ, URZ, URZ, URZ ;  /* 0x0000003f3f3ff290 */ /* 0x000fe8000fffe03f */
[----:B------:R-:W-:Y:S04]  /*4bb70*/  STL.64 [R1+0x1c0], R16 ;  /* 0x0001c01001007387 */ /* 0x000fe80000100a00 */
[----:B------:R-:W-:Y:S04]  /*4bb80*/  STL.64 [R1+0x1c8], R18 ;  /* 0x0001c81201007387 */ /* 0x000fe80000100a00 */
[----:B------:R-:W-:Y:S04]  /*4bb90*/  STL [R1+0x1b0], R4 ;  /* 0x0001b00401007387 */ /* 0x000fe80000100800 */
[----:B------:R-:W-:Y:S04]  /*4bba0*/  STL.64 [R1+0x3ca0], R26 ;  /* 0x003ca01a01007387 */ /* 0x000fe80000100a00 */
[----:B------:R-:W2:Y:S04]  /*4bbb0*/  LDL.LU R8, [R1+0x20] ;  /* 0x0000200001087983 */ /* 0x000ea80000300800 */
[----:B------:R-:W2:Y:S04]  /*4bbc0*/  LDL.LU R9, [R1+0x24] ;  /* 0x0000240001097983 */ /* 0x000ea80000300800 */
[----:B------:R-:W3:Y:S01]  /*4bbd0*/  LDL.LU R10, [R1+0x28] ;  /* 0x00002800010a7983 */ /* 0x000ee20000300800 */
[----:B------:R-:W-:-:S03]  /*4bbe0*/  IMAD.MOV.U32 R11, RZ, RZ, R0 ;  /* 0x000000ffff0b7224 */ /* 0x000fc600078e0000 */
[----:B------:R-:W4:Y:S04]  /*4bbf0*/  LDL.LU R0, [R1+0x3cb0] ;  /* 0x003cb00001007983 */ /* 0x000f280000300800 */
[----:B---3--:R-:W-:Y:S04]  /*4bc00*/  STL.64 [R1+0x3c28], R10 ;  /* 0x003c280a01007387 */ /* 0x008fe80000100a00 */
[----:B--2---:R-:W-:Y:S04]  /*4bc10*/  STL.64 [R1+0x3c20], R8 ;  /* 0x003c200801007387 */ /* 0x004fe80000100a00 */
[----:B------:R-:W2:Y:S04]  /*4bc20*/  LDL.LU R12, [R1+0x250] ;  /* 0x00025000010c7983 */ /* 0x000ea80000300800 */
        /* <DEDUP_REMOVED lines=9> */
[----:B------:R-:W2:Y:S04]  /*4bcc0*/  LDL.LU R8, [R1+0x30] ;  /* 0x0000300001087983 */ /* 0x000ea80000300800 */
[----:B------:R-:W2:Y:S04]  /*4bcd0*/  LDL.LU R9, [R1+0x34] ;  /* 0x0000340001097983 */ /* 0x000ea80000300800 */
[----:B------:R-:W2:Y:S01]  /*4bce0*/  LDL.LU R10, [R1+0x38] ;  /* 0x00003800010a7983 */ /* 0x000ea20000300800 */
[----:B----4-:R-:W-:-:S03]  /*4bcf0*/  IMAD.MOV.U32 R11, RZ, RZ, R0 ;  /* 0x000000ffff0b7224 */ /* 0x010fc600078e0000 */
[----:B------:R-:W4:Y:S04]  /*4bd00*/  LDL.LU R0, [R1+0x3cac] ;  /* 0x003cac0001007983 */ /* 0x000f280000300800 */
[----:B--2---:R-:W-:Y:S04]  /*4bd10*/  STL.64 [R1+0x3c58], R10 ;  /* 0x003c580a01007387 */ /* 0x004fe80000100a00 */
[----:B------:R-:W-:Y:S04]  /*4bd20*/  STL.64 [R1+0x3c50], R8 ;  /* 0x003c500801007387 */ /* 0x000fe80000100a00 */
        /* <DEDUP_REMOVED lines=14> */
[----:B------:R-:W2:Y:S04]  /*4be10*/  LDL.LU R10, [R1+0x48] ;  /* 0x00004800010a7983 */ /* 0x000ea80000300800 */
[----:B------:R-:W2:Y:S04]  /*4be20*/  LDL.LU R11, [R1+0x4c] ;  /* 0x00004c00010b7983 */ /* 0x000ea80000300800 */
[----:B--2---:R4:W-:Y:S04]  /*4be30*/  STL.64 [R1+0x3c88], R10 ;  /* 0x003c880a01007387 */ /* 0x0049e80000100a00 */
[----:B------:R0:W-:Y:S01]  /*4be40*/  STL.64 [R1+0x3c80], R8 ;  /* 0x003c800801007387 */ /* 0x0001e20000100a00 */
[----:B----4-:R-:W-:-:S03]  /*4be50*/  IMAD.MOV.U32 R11, RZ, RZ, R0 ;  /* 0x000000ffff0b7224 */ /* 0x010fc600078e0000 */
[----:B0-----:R-:W2:Y:S04]  /*4be60*/  LDL.LU R8, [R1+0x50] ;  /* 0x0000500001087983 */ /* 0x001ea80000300800 */
[----:B------:R-:W2:Y:S04]  /*4be70*/  LDL.LU R9, [R1+0x54] ;  /* 0x0000540001097983 */ /* 0x000ea80000300800 */
[----:B------:R-:W2:Y:S04]  /*4be80*/  LDL.LU R10, [R1+0x58] ;  /* 0x00005800010a7983 */ /* 0x000ea80000300800 */
[----:B------:R-:W4:Y:S04]  /*4be90*/  LDL.LU R0, [R1+0x3ca8] ;  /* 0x003ca80001007983 */ /* 0x000f280000300800 */
[----:B---3--:R-:W-:Y:S04]  /*4bea0*/  STL.64 [R1+0x3c38], R14 ;  /* 0x003c380e01007387 */ /* 0x008fe80000100a00 */
[----:B------:R0:W-:Y:S04]  /*4beb0*/  STL.64 [R1+0x3c30], R12 ;  /* 0x003c300c01007387 */ /* 0x0001e80000100a00 */
[----:B0-----:R-:W3:Y:S04]  /*4bec0*/  LDL.LU R12, [R1+0x80] ;  /* 0x00008000010c7983 */ /* 0x001ee80000300800 */
[----:B------:R-:W3:Y:S04]  /*4bed0*/  LDL.LU R13, [R1+0x84] ;  /* 0x00008400010d7983 */ /* 0x000ee80000300800 */
[----:B------:R-:W2:Y:S04]  /*4bee0*/  LDL.LU R14, [R1+0x88] ;  /* 0x00008800010e7983 */ /* 0x000ea80000300800 */
[----:B------:R-:W2:Y:S04]  /*4bef0*/  LDL.LU R15, [R1+0x8c] ;  /* 0x00008c00010f7983 */ /* 0x000ea80000300800 */
[----:B------:R-:W3:Y:S04]  /*4bf00*/  LDL.LU R24, [R1+0xe0] ;  /* 0x0000e00001187983 */ /* 0x000ee80000300800 */
[----:B------:R-:W4:Y:S04]  /*4bf10*/  LDL.LU R25, [R1+0xe4] ;  /* 0x0000e40001197983 */ /* 0x000f280000300800 */
[----:B------:R-:W4:Y:S04]  /*4bf20*/  LDL.LU R26, [R1+0xe8] ;  /* 0x0000e800011a7983 */ /* 0x000f280000300800 */
[----:B------:R-:W4:Y:S04]  /*4bf30*/  LDL.LU R27, [R1+0xec] ;  /* 0x0000ec00011b7983 */ /* 0x000f280000300800 */
        /* <DEDUP_REMOVED lines=30> */
[----:B------:R-:W3:Y:S04]  /*4c120*/  LDL.LU R6, [R1+0x268] ;  /* 0x0002680001067983 */ /* 0x000ee80000300800 */
[----:B------:R-:W3:Y:S04]  /*4c130*/  LDL.LU R7, [R1+0x26c] ;  /* 0x00026c0001077983 */ /* 0x000ee80000300800 */
[----:B------:R-:W4:Y:S04]  /*4c140*/  LDL.LU R16, [R1+0x240] ;  /* 0x0002400001107983 */ /* 0x000f280000300800 */
[----:B------:R-:W4:Y:S04]  /*4c150*/  LDL.LU R17, [R1+0x244] ;  /* 0x0002440001117983 */ /* 0x000f280000300800 */
[----:B------:R-:W4:Y:S04]  /*4c160*/  LDL.LU R18, [R1+0x248] ;  /* 0x0002480001127983 */ /* 0x000f280000300800 */
[----:B------:R-:W4:Y:S04]  /*4c170*/  LDL.LU R19, [R1+0x24c] ;  /* 0x00024c0001137983 */ /* 0x000f280000300800 */
[----:B------:R-:W-:Y:S04]  /*4c180*/  STL [R1+0x3aa0], R2 ;  /* 0x003aa00201007387 */ /* 0x000fe80000100800 */
[----:B------:R-:W-:Y:S04]  /*4c190*/  STL [R1+0x3a9c], R28 ;  /* 0x003a9c1c01007387 */ /* 0x000fe80000100800 */
[----:B------:R-:W-:Y:S04]  /*4c1a0*/  STL [R1+0x3a98], R29 ;  /* 0x003a981d01007387 */ /* 0x000fe80000100800 */
[----:B------:R-:W-:Y:S04]  /*4c1b0*/  STL.64 [R1+0x1a0], R24 ;  /* 0x0001a01801007387 */ /* 0x000fe80000100a00 */
[----:B------:R0:W-:Y:S04]  /*4c1c0*/  STL.64 [R1+0x1a8], R26 ;  /* 0x0001a81a01007387 */ /* 0x0001e80000100a00 */
[----:B0-----:R-:W2:Y:S02]  /*4c1d0*/  LDL.LU.64 R26, [R1+0x3ca0] ;  /* 0x003ca000011a7983 */ /* 0x001ea40000300a00 */
[----:B--2---:R-:W-:Y:S02]  /*4c1e0*/  HMMA.16816.F32 R8, R8, R26, R12 ;  /* 0x0000001a0808723c */ /* 0x004fe4000000180c */
[----:B------:R-:W2:Y:S04]  /*4c1f0*/  LDL.LU.64 R14, [R1+0x3c98] ;  /* 0x003c9800010e7983 */ /* 0x000ea80000300a00 */
[----:B------:R-:W2:Y:S11]  /*4c200*/  LDL.LU.64 R12, [R1+0x3c90] ;  /* 0x003c9000010c7983 */ /* 0x000eb60000300a00 */
[----:B------:R-:W-:Y:S06]  /*4c210*/  @!UPT UIADD3 URZ, URZ, URZ, URZ ;  /* 0x0000003f3f3ff290 */ /* 0x000fec000fffe03f */
        /* <DEDUP_REMOVED lines=42> */
[----:B------:R-:W-:Y:S01]  /*4c4c0*/  STL.64 [R1+0xb8], R14 ;  /* 0x0000b80e01007387 */ /* 0x000fe20000100a00 */
[----:B------:R-:W-:Y:S02]  /*4c4d0*/  IMAD.MOV.U32 R24, RZ, RZ, R12 ;  /* 0x000000ffff187224 */ /* 0x000fe400078e000c */
[----:B------:R-:W-:Y:S02]  /*4c4e0*/  IMAD.MOV.U32 R25, RZ, RZ, R13 ;  /* 0x000000ffff197224 */ /* 0x000fe400078e000d */
[----:B------:R-:W0:Y:S04]  /*4c4f0*/  LDSM.16.MT88.4 R12, [R0+0x14000] ;  /* 0x01400000000c783b */ /* 0x000e280000004200 */
[----:B------:R-:W-:Y:S04]  /*4c500*/  STL [R1+0x3a34], R25 ;  /* 0x003a341901007387 */ /* 0x000fe80000100800 */
[----:B------:R-:W-:Y:S04]  /*4c510*/  STL [R1+0x3a30], R24 ;  /* 0x003a301801007387 */ /* 0x000fe80000100800 */
        /* <DEDUP_REMOVED lines=36> */
[----:B------:R-:W-:Y:S04]  /*4c760*/  STL.64 [R1+0x128], R6 ;  /* 0x0001280601007387 */ /* 0x000fe80000100a00 */
[----:B------:R-:W0:Y:S01]  /*4c770*/  LDSM.16.MT88.4 R4, [R0+0x14100] ;  /* 0x014100000004783b */ /* 0x000e220000004200 */
[----:B----4-:R-:W-:Y:S03]  /*4c780*/  HMMA.16816.F32 R16, R12, R26, R16 ;  /* 0x0000001a0c10723c */ /* 0x010fe60000001810 */
[----:B0-----:R-:W-:Y:S04]  /*4c790*/  STL.64 [R1+0x50], R4 ;  /* 0x0000500401007387 */ /* 0x001fe80000100a00 */
[----:B------:R-:W-:Y:S04]  /*4c7a0*/  STL.64 [R1+0x58], R6 ;  /* 0x0000580601007387 */ /* 0x000fe80000100a00 */
[----:B------:R-:W0:Y:S04]  /*4c7b0*/  LDSM.16.MT88.4 R4, [R0+0x14180] ;  /* 0x014180000004783b */ /* 0x000e280000004200 */
[----:B0-----:R-:W-:Y:S04]  /*4c7c0*/  STL.64 [R1+0x40], R4 ;  /* 0x0000400401007387 */ /* 0x001fe80000100a00 */
[----:B------:R0:W-:Y:S04]  /*4c7d0*/  STL.64 [R1+0x48], R6 ;  /* 0x0000480601007387 */ /* 0x0001e80000100a00 */
[----:B0-----:R-:W3:Y:S04]  /*4c7e0*/  LDL.LU.64 R6, [R1+0x3bc8] ;  /* 0x003bc80001067983 */ /* 0x001ee80000300a00 */
[----:B------:R-:W3:Y:S04]  /*4c7f0*/  LDL.LU.64 R4, [R1+0x3bc0] ;  /* 0x003bc00001047983 */ /* 0x000ee80000300a00 */
[----:B------:R-:W3:Y:S04]  /*4c800*/  LDL.LU R12, [R1+0x230] ;  /* 0x00023000010c7983 */ /* 0x000ee80000300800 */
[----:B------:R-:W-:Y:S04]  /*4c810*/  STL.64 [R1+0xf0], R16 ;  /* 0x0000f01001007387 */ /* 0x000fe80000100a00 */
[----:B------:R-:W-:Y:S04]  /*4c820*/  STL.64 [R1+0xf8], R18 ;  /* 0x0000f81201007387 */ /* 0x000fe80000100a00 */
[----:B------:R-:W3:Y:S04]  /*4c830*/  LDL.LU R13, [R1+0x234] ;  /* 0x00023400010d7983 */ /* 0x000ee80000300800 */
[----:B------:R-:W3:Y:S04]  /*4c840*/  LDL.LU R14, [R1+0x238] ;  /* 0x00023800010e7983 */ /* 0x000ee80000300800 */
[----:B------:R-:W3:Y:S04]  /*4c850*/  LDL.LU R15, [R1+0x23c] ;  /* 0x00023c00010f7983 */ /* 0x000ee80000300800 */
[----:B------:R-:W0:Y:S04]  /*4c860*/  LDSM.16.MT88.4 R16, [R0+0x14200] ;  /* 0x014200000010783b */ /* 0x000e280000004200 */
[----:B0-----:R-:W-:Y:S04]  /*4c870*/  STL.64 [R1+0x30], R16 ;  /* 0x0000301001007387 */ /* 0x001fe80000100a00 */
[----:B------:R0:W-:Y:S04]  /*4c880*/  STL.64 [R1+0x38], R18 ;  /* 0x0000381201007387 */ /* 0x0001e80000100a00 */
[----:B0-----:R-:W4:Y:S01]  /*4c890*/  LDL R19, [R1+0x32f4] ;  /* 0x0032f40001137983 */ /* 0x001f220000100800 */
[----:B---3--:R-:W-:Y:S11]  /*4c8a0*/  HMMA.16816.F32 R12, R4, R22, R12 ;  /* 0x00000016040c723c */ /* 0x008ff6000000180c */
        /* <DEDUP_REMOVED lines=10> */
[----:B------:R-:W-:Y:S01]  /*4c950*/  STL.64 [R1+0x3bb0], R26 ;  /* 0x003bb01a01007387 */ /* 0x000fe20000100a00 */
[----:B--2---:R-:W-:Y:S03]  /*4c960*/  HMMA.16816.F32 R4, R4, R26, R8 ;  /* 0x0000001a0404723c */ /* 0x004fe60000001808 */
[----:B----4-:R-:W-:Y:S04]  /*4c970*/  LDSM.16.M88.4 R8, [R19+0x20880] ;  /* 0x020880001308783b */ /* 0x010fe80000000200 */
[----:B0-----:R-:W-:Y:S04]  /*4c980*/  STL.64 [R1+0x10], R12 ;  /* 0x0000100c01007387 */ /* 0x001fe80000100a00 */
[----:B------:R-:W-:Y:S04]  /*4c990*/  STL.64 [R1+0x18], R14 ;  /* 0x0000180e01007387 */ /* 0x000fe80000100a00 */
[----:B------:R0:W1:Y:S04]  /*4c9a0*/  LDSM.16.MT88.4 R12, [R0+0x14380] ;  /* 0x01438000000c783b */ /* 0x0000680000004200 */
[----:B------:R2:W-:Y:S04]  /*4c9b0*/  STL.64 [R1+0x3ba8], R24 ;  /* 0x003ba81801007387 */ /* 0x0005e80000100a00 */
[----:B------:R-:W-:Y:S04]  /*4c9c0*/  STL.64 [R1+0xe0], R4 ;  /* 0x0000e00401007387 */ /* 0x000fe80000100a00 */
[----:B------:R-:W-:Y:S04]  /*4c9d0*/  STL.64 [R1+0xe8], R6 ;  /* 0x0000e80601007387 */ /* 0x000fe80000100a00 */
[----:B0-----:R-:W3:Y:S04]  /*4c9e0*/  LDL.LU R0, [R1+0x3bb8] ;  /* 0x003bb80001007983 */ /* 0x001ee80000300800 */
[----:B--2---:R-:W2:Y:S04]  /*4c9f0*/  LDL.LU R24, [R1+0x330] ;  /* 0x0003300001187983 */ /* 0x004ea80000300800 */
[----:B------:R-:W2:Y:S04]  /*4ca00*/  LDL.LU R25, [R1+0x334] ;  /* 0x0003340001197983 */ /* 0x000ea80000300800 */
[----:B------:R-:W2:Y:S04]  /*4ca10*/  LDL.LU R26, [R1+0x338] ;  /* 0x00033800011a7983 */ /* 0x000ea80000300800 */
[----:B------:R-:W2:Y:S04]  /*4ca20*/  LDL.LU R27, [R1+0x33c] ;  /* 0x00033c00011b7983 */ /* 0x000ea80000300800 */
[----:B------:R-:W0:Y:S04]  /*4ca30*/  LDSM.16.MT88.4 R4, [R3+0x18000] ;  /* 0x018000000304783b */ /* 0x000e280000004200 */
[----:B-1----:R-:W-:Y:S04]  /*4ca40*/  STL.64 [R1+0x3ab8], R14 ;  /* 0x003ab80e01007387 */ /* 0x002fe80000100a00 */
[----:B------:R1:W-:Y:S04]  /*4ca50*/  STL.64 [R1+0x3ab0], R12 ;  /* 0x003ab00c01007387 */ /* 0x0003e80000100a00 */
[----:B-1----:R-:W4:Y:S04]  /*4ca60*/  LDL.LU.64 R12, [R1+0x70] ;  /* 0x00007000010c7983 */ /* 0x002f280000300a00 */
[----:B------:R-:W2:Y:S01]  /*4ca70*/  LDL.LU.64 R14, [R1+0x78] ;  /* 0x00007800010e7983 */ /* 0x000ea20000300a00 */
[----:B0-----:R-:W-:-:S02]  /*4ca80*/  IMAD.MOV.U32 R29, RZ, RZ, R4 ;  /* 0x000000ffff1d7224 */ /* 0x001fc400078e0004 */
[----:B------:R-:W-:Y:S02]  /*4ca90*/  IMAD.MOV.U32 R28, RZ, RZ, R5 ;  /* 0x000000ffff1c7224 */ /* 0x000fe400078e0005 */
[----:B------:R-:W-:Y:S01]  /*4caa0*/  IMAD.MOV.U32 R2, RZ, RZ, R6 ;  /* 0x000000ffff027224 */ /* 0x000fe200078e0006 */
[----:B--2---:R3:W-:Y:S02]  /*4cab0*/  STL.64 [R1+0x3ba0], R14 ;  /* 0x003ba00e01007387 */ /* 0x0047e40000100a00 */
[----:B---3--:R-:W-:Y:S02]  /*4cac0*/  IMAD.MOV.U32 R15, RZ, RZ, R0 ;  /* 0x000000ffff0f7224 */ /* 0x008fe400078e0000 */
[----:B------:R-:W-:Y:S02]  /*4cad0*/  IMAD.MOV.U32 R0, RZ, RZ, R7 ;  /* 0x000000ffff007224 */ /* 0x000fe400078e0007 */
[----:B------:R-:W0:Y:S04]  /*4cae0*/  LDSM.16.M88.4 R4, [R19+0x20080] ;  /* 0x020080001304783b */ /* 0x000e280000000200 */
[----:B------:R-:W1:Y:S04]  /*4caf0*/  LDSM.16.MT88.4 R16, [R3+0x18080] ;  /* 0x018080000310783b */ /* 0x000e680000004200 */
[----:B----4-:R2:W-:Y:S04]  /*4cb00*/  STL.64 [R1+0x3b98], R12 ;  /* 0x003b980c01007387 */ /* 0x0105e80000100a00 */
[----:B--2---:R-:W2:Y:S04]  /*4cb10*/  LDL.LU R12, [R1+0x310] ;  /* 0x00031000010c7983 */ /* 0x004ea80000300800 */
[----:B------:R-:W2:Y:S04]  /*4cb20*/  LDL.LU R13, [R1+0x314] ;  /* 0x00031400010d7983 */ /* 0x000ea80000300800 */
[----:B------:R-:W2:Y:S04]  /*4cb30*/  LDL.LU R14, [R1+0x318] ;  /* 0x00031800010e7983 */ /* 0x000ea80000300800 */
[----:B0-----:R-:W-:Y:S04]  /*4cb40*/  STL [R1+0x3844], R6 ;  /* 0x0038440601007387 */ /* 0x001fe80000100800 */
[----:B------:R-:W-:Y:S04]  /*4cb50*/  STL [R1+0x3840], R7 ;  /* 0x0038400701007387 */ /* 0x000fe80000100800 */
[----:B------:R-:W-:Y:S04]  /*4cb60*/  STL [R1+0x37e4], R10 ;  /* 0x0037e40a01007387 */ /* 0x000fe80000100800 */
[----:B------:R-:W-:Y:S04]  /*4cb70*/  STL [R1+0x37e0], R11 ;  /* 0x0037e00b01007387 */ /* 0x000fe80000100800 */
[----:B------:R0:W-:Y:S04]  /*4cb80*/  STL.64 [R1+0x3b90], R8 ;  /* 0x003b900801007387 */ /* 0x0001e80000100a00 */
[----:B0-----:R-:W3:Y:S04]  /*4cb90*/  LDL.LU R8, [R1+0x300] ;  /* 0x0003000001087983 */ /* 0x001ee80000300800 */
[----:B------:R-:W3:Y:S04]  /*4cba0*/  LDL.LU R9, [R1+0x304] ;  /* 0x0003040001097983 */ /* 0x000ee80000300800 */
[----:B------:R-:W3:Y:S04]  /*4cbb0*/  LDL.LU R10, [R1+0x308] ;  /* 0x00030800010a7983 */ /* 0x000ee80000300800 */
[----:B------:R-:W3:Y:S04]  /*4cbc0*/  LDL.LU R11, [R1+0x30c] ;  /* 0x00030c00010b7983 */ /* 0x000ee80000300800 */
[----:B-1----:R-:W-:Y:S04]  /*4cbd0*/  STL.64 [R1+0x3a60], R18 ;  /* 0x003a601201007387 */ /* 0x002fe80000100a00 */
[----:B------:R0:W-:Y:S04]  /*4cbe0*/  STL.64 [R1+0x3a58], R16 ;  /* 0x003a581001007387 */ /* 0x0001e80000100a00 */
[----:B0-----:R-:W4:Y:S04]  /*4cbf0*/  LDL.LU R16, [R1+0x60] ;  /* 0x0000600001107983 */ /* 0x001f280000300800 */
[----:B------:R-:W4:Y:S04]  /*4cc00*/  LDL.LU R17, [R1+0x64] ;  /* 0x0000640001117983 */ /* 0x000f280000300800 */
[----:B------:R-:W4:Y:S04]  /*4cc10*/  LDL.LU R18, [R1+0x68] ;  /* 0x0000680001127983 */ /* 0x000f280000300800 */
[----:B------:R-:W4:Y:S02]  /*4cc20*/  LDL.LU R19, [R1+0x6c] ;  /* 0x00006c0001137983 */ /* 0x000f240000300800 */
[C---:B----4-:R-:W-:Y:S11]  /*4cc30*/  HMMA.16816.F32 R24, R16.reuse, R22, R24 ;  /* 0x000000161018723c */ /* 0x050ff60000001818 */
[----:B------:R-:W-:Y:S11]  /*4cc40*/  @!UPT UIADD3 URZ, URZ, URZ, URZ ;  /* 0x0000003f3f3ff290 */ /* 0x000ff6000fffe03f */
[----:B------:R-:W-:Y:S01]  /*4cc50*/  @!UPT UIADD3 URZ, URZ, URZ, URZ ;  /* 0x0000003f3f3ff290 */ /* 0x000fe2000fffe03f */
[----:B------:R-:W-:Y:S04]  /*4cc60*/  STL.64 [R1+0x100], R24 ;  /* 0x0001001801007387 */ /* 0x000fe80000100a00 */
[----:B------:R0:W-:Y:S04]  /*4cc70*/  STL.64 [R1+0x108], R26 ;  /* 0x0001081a01007387 */ /* 0x0001e80000100a00 */
[----:B0-----:R-:W2:Y:S04]  /*4cc80*/  LDL.LU.64 R26, [R1+0x3bb0] ;  /* 0x003bb000011a7983 */ /* 0x001ea80000300a00 */
[----:B------:R-:W4:Y:S01]  /*4cc90*/  LDL.LU.64 R24, [R1+0x3ba8] ;  /* 0x003ba80001187983 */ /* 0x000f220000300a00 */
[----:B--2---:R-:W-:Y:S03]  /*4cca0*/  HMMA.16816.F32 R16, R16, R26, R12 ;  /* 0x0000001a1010723c */ /* 0x004fe6000000180c */
[----:B------:R-:W3:Y:S04]  /*4ccb0*/  LDL.LU.64 R14, [R1+0x3ba0] ;  /* 0x003ba000010e7983 */ /* 0x000ee80000300a00 */
[----:B------:R-:W3:Y:S11]  /*4ccc0*/  LDL.LU.64 R12, [R1+0x3b98] ;  /* 0x003b9800010c7983 */ /* 0x000ef60000300a00 */
[----:B------:R-:W-:Y:S05]  /*4ccd0*/  @!UPT UIADD3 URZ, URZ, URZ, URZ ;  /* 0x0000003f3f3ff290 */ /* 0x000fea000fffe03f */
[----:B------:R-:W-:Y:S04]  /*4cce0*/  STL.64 [R1+0xd0], R16 ;  /* 0x0000d01001007387 */ /* 0x000fe80000100a00 */
[----:B------:R3:W-:Y:S02]  /*4ccf0*/  STL.64 [R1+0xd8], R18 ;  /* 0x0000d81201007387 */ /* 0x0007e40000100a00 */
[----:B---3--:R-:W-:Y:S11]  /*4cd00*/  HMMA.16816.F32 R16, R12, R22, R8 ;  /* 0x000000160c10723c */ /* 0x008ff60000001808 */
[----:B------:R-:W-:Y:S11]  /*4cd10*/  @!UPT UIADD3 URZ, URZ, URZ, URZ ;  /* 0x0000003f3f3ff290 */ /* 0x000ff6000fffe03f */
[----:B------:R-:W-:Y:S01]  /*4cd20*/  @!UPT UIADD3 URZ, URZ, URZ, URZ ;  /* 0x0000003f3f3ff290 */ /* 0x000fe2000fffe03f */
[----:B------:R0:W-:Y:S04]  /*4cd30*/  STL.64 [R1+0x190], R16 ;  /* 0x0001901001007387 */ /* 0x0001e80000100a00 */
[----:B------:R1:W-:Y:S04]  /*4cd40*/  STL.64 [R1+0x198], R18 ;  /* 0x0001981201007387 */ /* 0x0003e80000100a00 */
[----:B0-----:R-:W2:Y:S04]  /*4cd50*/  LDL.LU R16, [R1+0x10] ;  /* 0x0000100001107983 */ /* 0x001ea80000300800 */
[----:B------:R-:W2:Y:S04]  /*4cd60*/  LDL.LU R17, [R1+0x14] ;  /* 0x0000140001117983 */ /* 0x000ea80000300800 */
[----:B-1----:R-:W3:Y:S04]  /*4cd70*/  LDL.LU R18, [R1+0x18] ;  /* 0x0000180001127983 */ /* 0x002ee80000300800 */
[----:B------:R-:W3:Y:S01]  /*4cd80*/  LDL.LU R19, [R1+0x1c] ;  /* 0x00001c0001137983 */ /* 0x000ee20000300800 */
[----:B------:R-:W-:-:S02]  /*4cd90*/  IMAD.MOV.U32 R11, RZ, RZ, R12 ;  /* 0x000000ffff0b7224 */ /* 0x000fc400078e000c */
[----:B------:R-:W-:Y:S02]  /*4cda0*/  IMAD.MOV.U32 R10, RZ, RZ, R13 ;  /* 0x000000ffff0a7224 */ /* 0x000fe400078e000d */
[----:B------:R-:W-:Y:S02]  /*4cdb0*/  IMAD.MOV.U32 R9, RZ, RZ, R14 ;  /* 0x000000ffff097224 */ /* 0x000fe400078e000e */
[----:B------:R-:W-:Y:S02]  /*4cdc0*/  IMAD.MOV.U32 R8, RZ, RZ, R15 ;  /* 0x000000ffff087224 */ /* 0x000fe400078e000f */
[----:B------:R-:W0:Y:S02]  /*4cdd0*/  LDSM.16.MT88.4 R12, [R3+0x18100] ;  /* 0x01810000030c783b */ /* 0x000e240000004200 */
[----:B0-----:R-:W-:Y:S02]  /*4cde0*/  IMAD.MOV.U32 R7, RZ, RZ, R14 ;  /* 0x000000ffff077224 */ /* 0x001fe400078e000e */
[----:B------:R-:W-:Y:S01]  /*4cdf0*/  IMAD.MOV.U32 R6, RZ, RZ, R15 ;  /* 0x000000ffff067224 */ /* 0x000fe200078e000f */
[----:B---3--:R-:W-:Y:S04]  /*4ce00*/  STL.64 [R1+0x3ad8], R18 ;  /* 0x003ad81201007387 */ /* 0x008fe80000100a00 */
[----:B--2---:R-:W-:Y:S04]  /*4ce10*/  STL.64 [R1+0x3ad0], R16 ;  /* 0x003ad01001007387 */ /* 0x004fe80000100a00 */
[----:B------:R0:W-:Y:S04]  /*4ce20*/  STL.64 [R1+0x60], R12 ;  /* 0x0000600c01007387 */ /* 0x0001e80000100a00 */
        /* <DEDUP_REMOVED lines=52> */
[----:B0-----:R-:W-:-:S02]  /*4d170*/  IMAD.MOV.U32 R19, RZ, RZ, R8 ;  /* 0x000000ffff137224 */ /* 0x001fc400078e0008 */
[----:B------:R-:W-:Y:S01]  /*4d180*/  IMAD.MOV.U32 R18, RZ, RZ, R9 ;  /* 0x000000ffff127224 */ /* 0x000fe200078e0009 */
[----:B------:R-:W2:Y:S01]  /*4d190*/  LDL.LU R8, [R1+0x220] ;  /* 0x0002200001087983 */ /* 0x000ea20000300800 */
[----:B-1----:R-:W-:Y:S02]  /*4d1a0*/  IMAD.MOV.U32 R17, RZ, RZ, R10 ;  /* 0x000000ffff117224 */ /* 0x002fe400078e000a */
[----:B------:R-:W-:Y:S01]  /*4d1b0*/  IMAD.MOV.U32 R16, RZ, RZ, R11 ;  /* 0x000000ffff107224 */ /* 0x000fe200078e000b */
[----:B------:R-:W2:Y:S04]  /*4d1c0*/  LDL.LU R9, [R1+0x224] ;  /* 0x0002240001097983 */ /* 0x000ea80000300800 */
[----:B------:R-:W2:Y:S04]  /*4d1d0*/  LDL.LU R10, [R1+0x228] ;  /* 0x00022800010a7983 */ /* 0x000ea80000300800 */
[----:B------:R-:W2:Y:S04]  /*4d1e0*/  LDL.LU R11, [R1+0x22c] ;  /* 0x00022c00010b7983 */ /* 0x000ea80000300800 */
[----:B---3--:R-:W-:Y:S04]  /*4d1f0*/  STL.64 [R1+0x3b38], R14 ;  /* 0x003b380e01007387 */ /* 0x008fe80000100a00 */
[----:B------:R0:W-:Y:S04]  /*4d200*/  STL.64 [R1+0x3b30], R12 ;  /* 0x003b300c01007387 */ /* 0x0001e80000100a00 */
[----:B0-----:R-:W3:Y:S04]  /*4d210*/  LDL.LU R12, [R1+0x2d0] ;  /* 0x0002d000010c7983 */ /* 0x001ee80000300800 */
[----:B------:R-:W3:Y:S04]  /*4d220*/  LDL.LU R13, [R1+0x2d4] ;  /* 0x0002d400010d7983 */ /* 0x000ee80000300800 */
[----:B------:R-:W2:Y:S04]  /*4d230*/  LDL.LU R14, [R1+0x2d8] ;  /* 0x0002d800010e7983 */ /* 0x000ea80000300800 */
[----:B------:R-:W2:Y:S04]  /*4d240*/  LDL.LU R15, [R1+0x2dc] ;  /* 0x0002dc00010f7983 */ /* 0x000ea80000300800 */
[----:B--2---:R-:W-:Y:S04]  /*4d250*/  STL.64 [R1+0x3b48], R14 ;  /* 0x003b480e01007387 */ /* 0x004fe80000100a00 */
[----:B---3--:R0:W-:Y:S04]  /*4d260*/  STL.64 [R1+0x3b40], R12 ;  /* 0x003b400c01007387 */ /* 0x0081e80000100a00 */
[----:B0-----:R-:W2:Y:S04]  /*4d270*/  LDL.LU R12, [R1+0x2e0] ;  /* 0x0002e000010c7983 */ /* 0x001ea80000300800 */
[----:B------:R-:W2:Y:S04]  /*4d280*/  LDL.LU R13, [R1+0x2e4] ;  /* 0x0002e400010d7983 */ /* 0x000ea80000300800 */
[----:B------:R-:W3:Y:S04]  /*4d290*/  LDL.LU R14, [R1+0x2e8] ;  /* 0x0002e800010e7983 */ /* 0x000ee80000300800 */
[----:B------:R-:W3:Y:S01]  /*4d2a0*/  LDL.LU R15, [R1+0x2ec] ;  /* 0x0002ec00010f7983 */ /* 0x000ee20000300800 */
[----:B------:R-:W-:Y:S03]  /*4d2b0*/  HMMA.16816.F32 R16, R16, R26, R8 ;  /* 0x0000001a1010723c */ /* 0x000fe60000001808 */
        /* <DEDUP_REMOVED lines=13> */
[----:B------:R-:W-:Y:S04]  /*4d390*/  STL.64 [R1+0x3a88], R4 ;  /* 0x003a880401007387 */ /* 0x000fe80000100a00 */
[----:B------:R-:W3:Y:S04]  /*4d3a0*/  LDL.LU.64 R8, [R1+0x3b90] ;  /* 0x003b900001087983 */ /* 0x000ee80000300a00 */
[----:B------:R-:W-:Y:S04]  /*4d3b0*/  STL.64 [R1+0x180], R16 ;  /* 0x0001801001007387 */ /* 0x000fe80000100a00 */
[----:B------:R-:W-:Y:S04]  /*4d3c0*/  STL.64 [R1+0x188], R18 ;  /* 0x0001881201007387 */ /* 0x000fe80000100a00 */
[----:B------:R-:W1:Y:S01]  /*4d3d0*/  LDSM.16.MT88.4 R16, [R3+0x18180] ;  /* 0x018180000310783b */ /* 0x000e620000004200 */
[----:B0-----:R-:W-:-:S02]  /*4d3e0*/  IMAD.MOV.U32 R6, RZ, RZ, R21 ;  /* 0x000000ffff067224 */ /* 0x001fc400078e0015 */
[----:B------:R-:W-:Y:S02]  /*4d3f0*/  IMAD.MOV.U32 R7, RZ, RZ, R20 ;  /* 0x000000ffff077224 */ /* 0x000fe400078e0014 */
[----:B-1----:R-:W-:Y:S02]  /*4d400*/  IMAD.MOV.U32 R11, RZ, RZ, R18 ;  /* 0x000000ffff0b7224 */ /* 0x002fe400078e0012 */
[----:B------:R-:W-:Y:S02]  /*4d410*/  IMAD.MOV.U32 R10, RZ, RZ, R19 ;  /* 0x000000ffff0a7224 */ /* 0x000fe400078e0013 */
[----:B------:R-:W-:Y:S01]  /*4d420*/  IMAD.MOV.U32 R21, RZ, RZ, R16 ;  /* 0x000000ffff157224 */ /* 0x000fe200078e0010 */
[----:B------:R-:W2:Y:S01]  /*4d430*/  LDL.LU.64 R18, [R1+0x3b88] ;  /* 0x003b880001127983 */ /* 0x000ea20000300a00 */
[----:B------:R-:W-:-:S03]  /*4d440*/  IMAD.MOV.U32 R20, RZ, RZ, R17 ;  /* 0x000000ffff147224 */ /* 0x000fc600078e0011 */
[----:B------:R-:W2:Y:S04]  /*4d450*/  LDL.LU.64 R16, [R1+0x3b80] ;  /* 0x003b800001107983 */ /* 0x000ea80000300a00 */
[----:B------:R-:W-:Y:S04]  /*4d460*/  STL.64 [R1+0x3a80], R10 ;  /* 0x003a800a01007387 */ /* 0x000fe80000100a00 */
[----:B---3--:R0:W-:Y:S04]  /*4d470*/  STL.64 [R1+0x3a78], R8 ;  /* 0x003a780801007387 */ /* 0x0081e80000100a00 */
[----:B0-----:R-:W3:Y:S04]  /*4d480*/  LDL.LU R8, [R1+0x1e0] ;  /* 0x0001e00001087983 */ /* 0x001ee80000300800 */
[----:B------:R-:W3:Y:S04]  /*4d490*/  LDL.LU R9, [R1+0x1e4] ;  /* 0x0001e40001097983 */ /* 0x000ee80000300800 */
        /* <DEDUP_REMOVED lines=32> */
[----:B--2---:R-:W-:Y:S11]  /*4d6a0*/  HMMA.16816.F32 R12, R16, R22, R12 ;  /* 0x00000016100c723c */ /* 0x004ff6000000180c */
[----:B------:R-:W-:Y:S11]  /*4d6b0*/  @!UPT UIADD3 URZ, URZ, URZ, URZ ;  /* 0x0000003f3f3ff290 */ /* 0x000ff6000fffe03f */
[----:B------:R-:W-:Y:S01]  /*4d6c0*/  @!UPT UIADD3 URZ, URZ, URZ, URZ ;  /* 0x0000003f3f3ff290 */ /* 0x000fe2000fffe03f */
[----:B------:R-:W-:Y:S04]  /*4d6d0*/  STL.64 [R1+0x320], R12 ;  /* 0x0003200c01007387 */ /* 0x000fe80000100a00 */
[----:B------:R0:W-:Y:S04]  /*4d6e0*/  STL.64 [R1+0x328], R14 ;  /* 0x0003280e01007387 */ /* 0x0001e80000100a00 */
[----:B0-----:R-:W2:Y:S04]  /*4d6f0*/  LDL.LU.64 R14, [R1+0x3b18] ;  /* 0x003b1800010e7983 */ /* 0x001ea80000300a00 */
[----:B------:R-:W2:Y:S01]  /*4d700*/  LDL.LU.64 R12, [R1+0x3b10] ;  /* 0x003b1000010c7983 */ /* 0x000ea20000300a00 */
[----:B----4-:R-:W-:-:S02]  /*4d710*/  IMAD.MOV.U32 R4, RZ, RZ, R25 ;  /* 0x000000ffff047224 */ /* 0x010fc400078e0019 */
[----:B------:R-:W-:Y:S01]  /*4d720*/  IMAD.MOV.U32 R5, RZ, RZ, R24 ;  /* 0x000000ffff057224 */ /* 0x000fe200078e0018 */
[----:B--2---:R-:W-:Y:S01]  /*4d730*/  HMMA.16816.F32 R16, R16, R26, R12 ;  /* 0x0000001a1010723c */ /* 0x004fe2000000180c */
[----:B------:R-:W2:Y:S04]  /*4d740*/  LDL.LU.64 R14, [R1+0x3b08] ;  /* 0x003b0800010e7983 */ /* 0x000ea80000300a00 */
[----:B------:R-:W2:Y:S11]  /*4d750*/  LDL.LU.64 R12, [R1+0x3b00] ;  /* 0x003b0000010c7983 */ /* 0x000eb60000300a00 */
[----:B------:R-:W-:Y:S07]  /*4d760*/  @!UPT UIADD3 URZ, URZ, URZ, URZ ;  /* 0x0000003f3f3ff290 */ /* 0x000fee000fffe03f */
[----:B------:R-:W-:Y:S04]  /*4d770*/  STL.64 [R1+0x270], R16 ;  /* 0x0002701001007387 */ /* 0x000fe80000100a00 */
[----:B------:R-:W-:Y:S04]  /*4d780*/  STL.64 [R1+0x278], R18 ;  /* 0x0002781201007387 */ /* 0x000fe80000100a00 */
[----:B------:R-:W0:Y:S02]  /*4d790*/  LDSM.16.MT88.4 R16, [R3+0x18200] ;  /* 0x018200000310783b */ /* 0x000e240000004200 */
[----:B0-----:R-:W-:-:S02]  /*4d7a0*/  IMAD.MOV.U32 R25, RZ, RZ, R18 ;  /* 0x000000ffff197224 */ /* 0x001fc400078e0012 */
[----:B------:R0:W-:Y:S01]  /*4d7b0*/  STL.64 [R1+0x80], R16 ;  /* 0x0000801001007387 */ /* 0x0001e20000100a00 */
[----:B------:R-:W-:-:S03]  /*4d7c0*/  IMAD.MOV.U32 R24, RZ, RZ, R19 ;  /* 0x000000ffff187224 */ /* 0x000fc600078e0013 */
[----:B------:R-:W4:Y:S04]  /*4d7d0*/  LDL.LU.64 R18, [R1+0x3af8] ;  /* 0x003af80001127983 */ /* 0x000f280000300a00 */
[----:B0-----:R-:W4:Y:S02]  /*4d7e0*/  LDL.LU.64 R16, [R1+0x3af0] ;  /* 0x003af00001107983 */ /* 0x001f240000300a00 */
        /* <DEDUP_REMOVED lines=8> */
[----:B------:R-:W2:Y:S04]  /*4d870*/  LDL.LU.64 R18, [R1+0x3ad8] ;  /* 0x003ad80001127983 */ /* 0x000ea80000300a00 */
[----:B------:R-:W2:Y:S11]  /*4d880*/  LDL.LU.64 R16, [R1+0x3ad0] ;  /* 0x003ad00001107983 */ /* 0x000eb60000300a00 */
[----:B------:R-:W-:Y:S06]  /*4d890*/  @!UPT UIADD3 URZ, URZ, URZ, URZ ;  /* 0x0000003f3f3ff290 */ /* 0x000fec000fffe03f */
        /* <DEDUP_REMOVED lines=18> */
[----:B------:R1:W-:Y:S01]  /*4d9c0*/  STL.64 [R1+0x2c8], R18 ;  /* 0x0002c81201007387 */ /* 0x0003e20000100a00 */
[----:B0-----:R-:W-:-:S03]  /*4d9d0*/  IMAD.MOV.U32 R16, RZ, RZ, R29 ;  /* 0x000000ffff107224 */ /* 0x001fc600078e001d */
[----:B------:R-:W2:Y:S01]  /*4d9e0*/  LDL.LU R29, [R1+0x3aac] ;  /* 0x003aac00011d7983 */ /* 0x000ea20000300800 */
[----:B------:R-:W-:Y:S02]  /*4d9f0*/  IMAD.MOV.U32 R17, RZ, RZ, R28 ;  /* 0x000000ffff117224 */ /* 0x000fe400078e001c */
[----:B-1----:R-:W-:Y:S01]  /*4da00*/  IMAD.MOV.U32 R18, RZ, RZ, R2 ;  /* 0x000000ffff127224 */ /* 0x002fe200078e0002 */
[----:B------:R-:W2:Y:S04]  /*4da10*/  LDL.LU R28, [R1+0x3aa8] ;  /* 0x003aa800011c7983 */ /* 0x000ea80000300800 */
[----:B------:R-:W2:Y:S01]  /*4da20*/  LDL.LU R2, [R1+0x3aa4] ;  /* 0x003aa40001027983 */ /* 0x000ea20000300800 */
[----:B------:R-:W-:Y:S01]  /*4da30*/  IMAD.MOV.U32 R19, RZ, RZ, R0 ;  /* 0x000000ffff137224 */ /* 0x000fe200078e0000 */
[----:B---3--:R-:W-:Y:S11]  /*4da40*/  HMMA.16816.F32 R8, R12, R22, R8 ;  /* 0x000000160c08723c */ /* 0x008ff60000001808 */
[----:B------:R-:W-:Y:S11]  /*4da50*/  @!UPT UIADD3 URZ, URZ, URZ, URZ ;  /* 0x0000003f3f3ff290 */ /* 0x000ff6000fffe03f */
[----:B------:R-:W-:Y:S01]  /*4da60*/  @!UPT UIADD3 URZ, URZ, URZ, URZ ;  /* 0x0000003f3f3ff290 */ /* 0x000fe2000fffe03f */
[----:B------:R0:W-:Y:S01]  /*4da70*/  STL.64 [R1+0x2b0], R8 ;  /* 0x0002b00801007387 */ /* 0x0001e20000100a00 */
[----:B------:R-:W-:-:S03]  /*4da80*/  IMAD.MOV.U32 R0, RZ, RZ, R11 ;  /* 0x000000ffff007224 */ /* 0x000fc600078e000b */
[----:B------:R1:W-:Y:S04]  /*4da90*/  STL [R1+0x2b8], R10 ;  /* 0x0002b80a01007387 */ /* 0x0003e80000100800 */
[----:B0-----:R-:W3:Y:S04]  /*4daa0*/  LDL.LU R8, [R1+0x1c0] ;  /* 0x0001c00001087983 */ /* 0x001ee80000300800 */
[----:B------:R-:W3:Y:S04]  /*4dab0*/  LDL.LU R9, [R1+0x1c4] ;  /* 0x0001c40001097983 */ /* 0x000ee80000300800 */
[----:B-1----:R-:W3:Y:S04]  /*4dac0*/  LDL.LU R10, [R1+0x1c8] ;  /* 0x0001c800010a7983 */ /* 0x002ee80000300800 */
[----:B------:R-:W3:Y:S04]  /*4dad0*/  LDL.LU R11, [R1+0x1cc] ;  /* 0x0001cc00010b7983 */ /* 0x000ee80000300800 */
[----:B------:R0:W-:Y:S04]  /*4dae0*/  STL.64 [R1+0x3a40], R20 ;  /* 0x003a401401007387 */ /* 0x0001e80000100a00 */
[----:B0-----:R-:W3:Y:S01]  /*4daf0*/  LDL.LU R20, [R1+0x160] ;  /* 0x0001600001147983 */ /* 0x001ee20000300800 */
[----:B--2---:R-:W-:-:S02]  /*4db00*/  IMAD.MOV.U32 R22, RZ, RZ, R28 ;  /* 0x000000ffff167224 */ /* 0x004fc400078e001c */
[----:B------:R-:W-:Y:S02]  /*4db10*/  IMAD.MOV.U32 R23, RZ, RZ, R29 ;  /* 0x000000ffff177224 */ /* 0x000fe400078e001d */
[----:B------:R-:W-:Y:S02]  /*4db20*/  IMAD.MOV.U32 R21, RZ, RZ, R2 ;  /* 0x000000ffff157224 */ /* 0x000fe400078e0002 */
[----:B------:R-:W2:Y:S04]  /*4db30*/  LDL.LU R2, [R1+0x3aa0] ;  /* 0x003aa00001027983 */ /* 0x000ea80000300800 */
[----:B------:R-:W2:Y:S04]  /*4db40*/  LDL.LU R28, [R1+0x3a9c] ;  /* 0x003a9c00011c7983 */ /* 0x000ea80000300800 */
[----:B------:R-:W2:Y:S04]  /*4db50*/  LDL.LU R29, [R1+0x3a98] ;  /* 0x003a9800011d7983 */ /* 0x000ea80000300800 */
[----:B------:R-:W-:Y:S04]  /*4db60*/  STL.64 [R1+0x3a50], R22 ;  /* 0x003a501601007387 */ /* 0x000fe80000100a00 */
[----:B---3--:R0:W-:Y:S04]  /*4db70*/  STL.64 [R1+0x3a48], R20 ;  /* 0x003a481401007387 */ /* 0x0081e80000100a00 */
[----:B0-----:R-:W3:Y:S04]  /*4db80*/  LDL.LU R20, [R1+0x1a0] ;  /* 0x0001a00001147983 */ /* 0x001ee80000300800 */
[----:B------:R-:W3:Y:S04]  /*4db90*/  LDL.LU R21, [R1+0x1a4] ;  /* 0x0001a40001157983 */ /* 0x000ee80000300800 */
[----:B------:R-:W2:Y:S04]  /*4dba0*/  LDL.LU R22, [R1+0x1a8] ;  /* 0x0001a80001167983 */ /* 0x000ea80000300800 */
[----:B------:R-:W2:Y:S01]  /*4dbb0*/  LDL.LU R23, [R1+0x1ac] ;  /* 0x0001ac0001177983 */ /* 0x000ea20000300800 */
[----:B----4-:R-:W-:Y:S03]  /*4dbc0*/  HMMA.16816.F32 R12, R12, R26, R4 ;  /* 0x0000001a0c0c723c */ /* 0x010fe60000001804 */
[----:B--2---:R-:W-:Y:S04]  /*4dbd0*/  STL.64 [R1+0x3a70], R22 ;  /* 0x003a701601007387 */ /* 0x004fe80000100a00 */
[----:B---3--:R0:W-:Y:S04]  /*4dbe0*/  STL.64 [R1+0x3a68], R20 ;  /* 0x003a681401007387 */ /* 0x0081e80000100a00 */
[----:B0-----:R-:W2:Y:S04]  /*4dbf0*/  LDL.LU R20, [R1+0x1b0] ;  /* 0x0001b00001147983 */ /* 0x001ea80000300800 */
[----:B------:R-:W-:Y:S04]  /*4dc00*/  STL [R1+0x39dc], R0 ;  /* 0x0039dc0001007387 */ /* 0x000fe80000100800 */
[----:B------:R-:W3:Y:S04]  /*4dc10*/  LDL.LU.64 R6, [R1+0x3a90] ;  /* 0x003a900001067983 */ /* 0x000ee80000300a00 */
[----:B------:R-:W4:Y:S01]  /*4dc20*/  LDL.LU.64 R4, [R1+0x3a88] ;  /* 0x003a880001047983 */ /* 0x000f220000300a00 */
[----:B------:R-:W-:-:S03]  /*4dc30*/  IMAD.MOV.U32 R23, RZ, RZ, R2 ;  /* 0x000000ffff177224 */ /* 0x000fc600078e0002 */
[----:B------:R-:W-:Y:S01]  /*4dc40*/  STL [R1+0x2e0], R12 ;  /* 0x0002e00c01007387 */ /* 0x000fe20000100800 */
[----:B------:R-:W-:-:S03]  /*4dc50*/  IMAD.MOV.U32 R22, RZ, RZ, R28 ;  /* 0x000000ffff167224 */ /* 0x000fc600078e001c */
[----:B------:R0:W-:Y:S01]  /*4dc60*/  STL.64 [R1+0x3a38], R24 ;  /* 0x003a381801007387 */ /* 0x0001e20000100a00 */
[----:B------:R-:W-:Y:S02]  /*4dc70*/  IMAD.MOV.U32 R2, RZ, RZ, R15 ;  /* 0x000000ffff027224 */ /* 0x000fe400078e000f */
[----:B------:R-:W-:Y:S02]  /*4dc80*/  IMAD.MOV.U32 R21, RZ, RZ, R29 ;  /* 0x000000ffff157224 */ /* 0x000fe400078e001d */
[----:B------:R-:W-:Y:S02]  /*4dc90*/  IMAD.MOV.U32 R28, RZ, RZ, R14 ;  /* 0x000000ffff1c7224 */ /* 0x000fe400078e000e */
[----:B------:R-:W-:Y:S01]  /*4dca0*/  IMAD.MOV.U32 R29, RZ, RZ, R13 ;  /* 0x000000ffff1d7224 */ /* 0x000fe200078e000d */
[----:B0-----:R-:W2:Y:S04]  /*4dcb0*/  LDL.LU R24, [R1+0x150] ;  /* 0x0001500001187983 */ /* 0x001ea80000300800 */
[----:B------:R-:W2:Y:S04]  /*4dcc0*/  LDL.LU R25, [R1+0x154] ;  /* 0x0001540001197983 */ /* 0x000ea80000300800 */
[----:B------:R-:W2:Y:S04]  /*4dcd0*/  LDL.LU R26, [R1+0x158] ;  /* 0x00015800011a7983 */ /* 0x000ea80000300800 */
[----:B------:R-:W2:Y:S04]  /*4dce0*/  LDL.LU R27, [R1+0x15c] ;  /* 0x00015c00011b7983 */ /* 0x000ea80000300800 */
[----:B------:R-:W2:Y:S04]  /*4dcf0*/  LDL.LU R12, [R1+0x60] ;  /* 0x00006000010c7983 */ /* 0x000ea80000300800 */
[----:B------:R-:W2:Y:S04]  /*4dd00*/  LDL.LU R13, [R1+0x64] ;  /* 0x00006400010d7983 */ /* 0x000ea80000300800 */
[----:B------:R-:W-:Y:S04]  /*4dd10*/  STL [R1+0x39e8], R2 ;  /* 0x0039e80201007387 */ /* 0x000fe80000100800 */
[----:B------:R-:W-:Y:S04]  /*4dd20*/  STL [R1+0x39e4], R28 ;  /* 0x0039e41c01007387 */ /* 0x000fe80000100800 */
[----:B------:R-:W-:Y:S01]  /*4dd30*/  STL [R1+0x39e0], R29 ;  /* 0x0039e01d01007387 */ /* 0x000fe20000100800 */
[----:B----4-:R-:W-:Y:S01]  /*4dd40*/  HMMA.16816.F32 R8, R16, R4, R8 ;  /* 0x000000041008723c */ /* 0x010fe20000001808 */
[----:B---3--:R-:W-:-:S02]  /*4dd50*/  IMAD.MOV.U32 R14, RZ, RZ, R7 ;  /* 0x000000ffff0e7224 */ /* 0x008fc400078e0007 */
[----:B------:R-:W-:Y:S11]  /*4dd60*/  IMAD.MOV.U32 R15, RZ, RZ, R6 ;  /* 0x000000ffff0f7224 */ /* 0x000ff600078e0006 */
[----:B------:R-:W-:Y:S09]  /*4dd70*/  @!UPT UIADD3 URZ, URZ, URZ, URZ ;  /* 0x0000003f3f3ff290 */ /* 0x000ff2000fffe03f */
[----:B------:R0:W-:Y:S01]  /*4dd80*/  STL.64 [R1+0x350], R8 ;  /* 0x0003500801007387 */ /* 0x0001e20000100a00 */
[----:B------:R-:W-:Y:S02]  /*4dd90*/  IMAD.MOV.U32 R6, RZ, RZ, R10 ;  /* 0x000000ffff067224 */ /* 0x000fe400078e000a */
[----:B------:R-:W-:Y:S02]  /*4dda0*/  IMAD.MOV.U32 R7, RZ, RZ, R11 ;  /* 0x000000ffff077224 */ /* 0x000fe400078e000b */
[----:B------:R-:W3:Y:S04]  /*4ddb0*/  LDL.LU.64 R10, [R1+0x3a80] ;  /* 0x003a8000010a7983 */ /* 0x000ee80000300a00 */
[----:B0-----:R-:W2:Y:S04]  /*4ddc0*/  LDL.LU.64 R8, [R1+0x3a78] ;  /* 0x003a780001087983 */ /* 0x001ea80000300a00 */
[----:B------:R0:W-:Y:S04]  /*4ddd0*/  STL [R1+0x385c], R7 ;  /* 0x00385c0701007387 */ /* 0x0001e80000100800 */
[----:B0-----:R-:W4:Y:S04]  /*4dde0*/  LDL R7, [R1+0x394] ;  /* 0x0003940001077983 */ /* 0x001f280000100800 */
[----:B------:R-:W-:Y:S01]  /*4ddf0*/  STL [R1+0x3858], R6 ;  /* 0x0038580601007387 */ /* 0x000fe20000100800 */
[----:B--2---:R-:W-:Y:S03]  /*4de00*/  HMMA.16816.F32 R16, R16, R8, R20 ;  /* 0x000000081010723c */ /* 0x004fe60000001814 */
[----:B------:R-:W2:Y:S04]  /*4de10*/  LDL.LU.64 R22, [R1+0x3a70] ;  /* 0x003a700001167983 */ /* 0x000ea80000300a00 */
[----:B------:R-:W2:Y:S11]  /*4de20*/  LDL.LU.64 R20, [R1+0x3a68] ;  /* 0x003a680001147983 */ /* 0x000eb60000300a00 */
[----:B------:R-:W-:Y:S05]  /*4de30*/  @!UPT UIADD3 URZ, URZ, URZ, URZ ;  /* 0x0000003f3f3ff290 */ /* 0x000fea000fffe03f */
        /* <DEDUP_REMOVED lines=16> */
[----:B--2---:R-:W-:Y:S02]  /*4df40*/  HMMA.16816.F32 R16, R16, R8, R20 ;  /* 0x000000081010723c */ /* 0x004fe40000001814 */
[----:B------:R-:W2:Y:S11]  /*4df50*/  LDL.LU.64 R20, [R1+0x3a40] ;  /* 0x003a400001147983 */ /* 0x000eb60000300a00 */
[----:B------:R-:W-:Y:S10]  /*4df60*/  @!UPT UIADD3 URZ, URZ, URZ, URZ ;  /* 0x0000003f3f3ff290 */ /* 0x000ff4000fffe03f */
[----:B------:R2:W-:Y:S04]  /*4df70*/  STL.64 [R1+0x340], R16 ;  /* 0x0003401001007387 */ /* 0x0005e80000100a00 */
[----:B------:R-:W-:Y:S01]  /*4df80*/  STL.64 [R1+0x348], R18 ;  /* 0x0003481201007387 */ /* 0x000fe20000100a00 */
[----:B--2---:R-:W-:Y:S02]  /*4df90*/  IMAD.MOV.U32 R16, RZ, RZ, R21 ;  /* 0x000000ffff107224 */ /* 0x004fe400078e0015 */
[----:B------:R-:W-:Y:S02]  /*4dfa0*/  IMAD.MOV.U32 R17, RZ, RZ, R20 ;  /* 0x000000ffff117224 */ /* 0x000fe400078e0014 */
[----:B------:R-:W0:Y:S04]  /*4dfb0*/  LDSM.16.MT88.4 R20, [R3+0x18300] ;  /* 0x018300000314783b */ /* 0x000e280000004200 */
[----:B0-----:R-:W-:Y:S04]  /*4dfc0*/  STL.64 [R1+0x39c8], R22 ;  /* 0x0039c81601007387 */ /* 0x001fe80000100a00 */
[----:B------:R0:W-:Y:S04]  /*4dfd0*/  STL.64 [R1+0x39c0], R20 ;  /* 0x0039c01401007387 */ /* 0x0001e80000100a00 */
[----:B0-----:R-:W2:Y:S04]  /*4dfe0*/  LDL.LU R20, [R1+0xc0] ;  /* 0x0000c00001147983 */ /* 0x001ea80000300800 */
[----:B------:R-:W2:Y:S04]  /*4dff0*/  LDL.LU R21, [R1+0xc4] ;  /* 0x0000c40001157983 */ /* 0x000ea80000300800 */
[----:B------:R-:W2:Y:S04]  /*4e000*/  LDL.LU R22, [R1+0xc8] ;  /* 0x0000c80001167983 */ /* 0x000ea80000300800 */
[----:B------:R-:W2:Y:S01]  /*4e010*/  LDL.LU R23, [R1+0xcc] ;  /* 0x0000cc0001177983 */ /* 0x000ea20000300800 */
[----:B------:R-:W-:Y:S01]  /*4e020*/  HMMA.16816.F32 R24, R12, R4, R24 ;  /* 0x000000040c18723c */ /* 0x000fe20000001818 */
[----:B---3--:R-:W-:-:S02]  /*4e030*/  IMAD.MOV.U32 R19, RZ, RZ, R10 ;  /* 0x000000ffff137224 */ /* 0x008fc400078e000a */
[----:B------:R-:W-:Y:S11]  /*4e040*/  IMAD.MOV.U32 R18, RZ, RZ, R11 ;  /* 0x000000ffff127224 */ /* 0x000ff600078e000b */
[----:B------:R-:W-:Y:S09]  /*4e050*/  @!UPT UIADD3 URZ, URZ, URZ, URZ ;  /* 0x0000003f3f3ff290 */ /* 0x000ff2000fffe03f */
[----:B------:R0:W-:Y:S04]  /*4e060*/  STL.64 [R1+0x330], R24 ;  /* 0x0003301801007387 */ /* 0x0001e80000100a00 */
[----:B------:R-:W-:Y:S04]  /*4e070*/  STL.64 [R1+0x338], R26 ;  /* 0x0003381a01007387 */ /* 0x000fe80000100a00 */
[----:B0-----:R-:W3:Y:S04]  /*4e080*/  LDL.LU.64 R24, [R1+0x3a38] ;  /* 0x003a380001187983 */ /* 0x001ee80000300a00 */
[----:B------:R0:W-:Y:S01]  /*4e090*/  STL.64 [R1+0x3a28], R8 ;  /* 0x003a280801007387 */ /* 0x0001e20000100a00 */
[----:B--2---:R-:W-:Y:S03]  /*4e0a0*/  HMMA.16816.F32 R12, R12, R8, R20 ;  /* 0x000000080c0c723c */ /* 0x004fe60000001814 */
[----:B0-----:R-:W2:Y:S11]  /*4e0b0*/  LDL.LU R8, [R1+0xa0] ;  /* 0x0000a00001087983 */ /* 0x001eb60000300800 */
[----:B------:R-:W-:Y:S09]  /*4e0c0*/  @!UPT UIADD3 URZ, URZ, URZ, URZ ;  /* 0x0000003f3f3ff290 */ /* 0x000ff2000fffe03f */
[----:B------:R0:W-:Y:S04]  /*4e0d0*/  STL.64 [R1+0x310], R12 ;  /* 0x0003100c01007387 */ /* 0x0001e80000100a00 */
[----:B------:R3:W-:Y:S04]  /*4e0e0*/  STL.64 [R1+0x318], R14 ;  /* 0x0003180e01007387 */ /* 0x0007e80000100a00 */
[----:B------:R-:W2:Y:S04]  /*4e0f0*/  LDL.LU R9, [R1+0xa4] ;  /* 0x0000a40001097983 */ /* 0x000ea80000300800 */
[----:B------:R-:W2:Y:S04]  /*4e100*/  LDL.LU R10, [R1+0xa8] ;  /* 0x0000a800010a7983 */ /* 0x000ea80000300800 */
[----:B------:R-:W2:Y:S04]  /*4e110*/  LDL.LU R11, [R1+0xac] ;  /* 0x0000ac00010b7983 */ /* 0x000ea80000300800 */
[----:B0-----:R-:W4:Y:S04]  /*4e120*/  LDL.LU R12, [R1+0x80] ;  /* 0x00008000010c7983 */ /* 0x001f280000300800 */
[----:B------:R-:W4:Y:S01]  /*4e130*/  LDL.LU R13, [R1+0x84] ;  /* 0x00008400010d7983 */ /* 0x000f220000300800 */
[----:B---3--:R-:W-:-:S02]  /*4e140*/  IMAD.MOV.U32 R14, RZ, RZ, R25 ;  /* 0x000000ffff0e7224 */ /* 0x008fc400078e0019 */
[----:B------:R-:W-:Y:S01]  /*4e150*/  IMAD.MOV.U32 R15, RZ, RZ, R24 ;  /* 0x000000ffff0f7224 */ /* 0x000fe200078e0018 */
[----:B------:R-:W3:Y:S04]  /*4e160*/  LDL.LU R25, [R1+0x3a34] ;  /* 0x003a340001197983 */ /* 0x000ee80000300800 */
[----:B------:R-:W3:Y:S04]  /*4e170*/  LDL.LU R24, [R1+0x3a30] ;  /* 0x003a300001187983 */ /* 0x000ee80000300800 */
[----:B------:R-:W-:Y:S01]  /*4e180*/  STL.64 [R1+0x3a20], R14 ;  /* 0x003a200e01007387 */ /* 0x000fe20000100a00 */
[----:B------:R-:W-:-:S02]  /*4e190*/  IMAD.MOV.U32 R20, RZ, RZ, R28 ;  /* 0x000000ffff147224 */ /* 0x000fc400078e001c */
[----:B------:R-:W-:Y:S02]  /*4e1a0*/  IMAD.MOV.U32 R21, RZ, RZ, R6 ;  /* 0x000000ffff157224 */ /* 0x000fe400078e0006 */
[----:B------:R-:W-:Y:S01]  /*4e1b0*/  IMAD.MOV.U32 R23, RZ, RZ, R0 ;  /* 0x000000ffff177224 */ /* 0x000fe200078e0000 */
[----:B--2---:R-:W-:Y:S01]  /*4e1c0*/  HMMA.16816.F32 R8, R16, R4, R8 ;  /* 0x000000041008723c */ /* 0x004fe20000001808 */
[----:B----4-:R0:W-:Y:S04]  /*4e1d0*/  STL.64 [R1+0x3a18], R12 ;  /* 0x003a180c01007387 */ /* 0x0101e80000100a00 */
[----:B0-----:R-:W2:Y:S04]  /*4e1e0*/  LDL.LU R12, [R1+0x90] ;  /* 0x00009000010c7983 */ /* 0x001ea80000300800 */
[----:B------:R-:W2:Y:S04]  /*4e1f0*/  LDL.LU R13, [R1+0x94] ;  /* 0x00009400010d7983 */ /* 0x000ea80000300800 */
[----:B------:R-:W2:Y:S04]  /*4e200*/  LDL.LU R14, [R1+0x98] ;  /* 0x00009800010e7983 */ /* 0x000ea80000300800 */
[----:B------:R-:W2:Y:S04]  /*4e210*/  LDL.LU R15, [R1+0x9c] ;  /* 0x00009c00010f7983 */ /* 0x000ea80000300800 */
[----:B------:R-:W3:Y:S04]  /*4e220*/  LDL.LU R26, [R1+0xb8] ;  /* 0x0000b800011a7983 */ /* 0x000ee80000300800 */
[----:B------:R-:W3:Y:S04]  /*4e230*/  LDL.LU R27, [R1+0xbc] ;  /* 0x0000bc00011b7983 */ /* 0x000ee80000300800 */
        /* <DEDUP_REMOVED lines=8> */
[----:B------:R-:W-:Y:S04]  /*4e2c0*/  STL [R1+0x39fc], R6 ;  /* 0x0039fc0601007387 */ /* 0x000fe80000100800 */
[----:B------:R-:W-:Y:S04]  /*4e2d0*/  STL [R1+0x39f8], R0 ;  /* 0x0039f80001007387 */ /* 0x000fe80000100800 */
[----:B------:R-:W-:Y:S04]  /*4e2e0*/  STL [R1+0x39f4], R29 ;  /* 0x0039f41d01007387 */ /* 0x000fe80000100800 */
[----:B------:R-:W-:Y:S04]  /*4e2f0*/  STL [R1+0x39f0], R28 ;  /* 0x0039f01c01007387 */ /* 0x000fe80000100800 */
[----:B------:R-:W-:Y:S04]  /*4e300*/  STL [R1+0x39ec], R3 ;  /* 0x0039ec0301007387 */ /* 0x000fe80000100800 */
[----:B0-----:R0:W-:Y:S04]  /*4e310*/  STL.64 [R1+0x30], R8 ;  /* 0x0000300801007387 */ /* 0x0011e80000100a00 */
[----:B------:R1:W-:Y:S04]  /*4e320*/  STL [R1+0x38], R10 ;  /* 0x0000380a01007387 */ /* 0x0003e80000100800 */
[----:B0-----:R-:W2:Y:S01]  /*4e330*/  LDL.LU.64 R8, [R1+0x3a28] ;  /* 0x003a280001087983 */ /* 0x001ea20000300a00 */
[----:B------:R-:W-:-:S02]  /*4e340*/  IMAD.MOV.U32 R22, RZ, RZ, R2 ;  /* 0x000000ffff167224 */ /* 0x000fc400078e0002 */
[----:B------:R-:W-:-:S05]  /*4e350*/  IMAD.MOV.U32 R2, RZ, RZ, R11 ;  /* 0x000000ffff027224 */ /* 0x000fca00078e000b */
[----:B------:R-:W-:Y:S01]  /*4e360*/  STL [R1+0x3a00], R2 ;  /* 0x003a000201007387 */ /* 0x000fe20000100800 */
[----:B--2---:R-:W-:Y:S03]  /*4e370*/  HMMA.16816.F32 R16, R16, R8, R12 ;  /* 0x000000081010723c */ /* 0x004fe6000000180c */
[----:B------:R-:W3:Y:S04]  /*4e380*/  LDL.LU.64 R14, [R1+0x3a20] ;  /* 0x003a2000010e7983 */ /* 0x000ee80000300a00 */
[----:B------:R-:W3:Y:S11]  /*4e390*/  LDL.LU.64 R12, [R1+0x3a18] ;  /* 0x003a1800010c7983 */ /* 0x000ef60000300a00 */
[----:B------:R-:W-:Y:S05]  /*4e3a0*/  @!UPT UIADD3 URZ, URZ, URZ, URZ ;  /* 0x0000003f3f3ff290 */ /* 0x000fea000fffe03f */
[----:B------:R-:W-:Y:S01]  /*4e3b0*/  STL.64 [R1+0x2a0], R16 ;  /* 0x0002a01001007387 */ /* 0x000fe20000100a00 */
[----:B-1----:R-:W-:Y:S02]  /*4e3c0*/  IMAD.MOV.U32 R10, RZ, RZ, R18 ;  /* 0x000000ffff0a7224 */ /* 0x002fe400078e0012 */
[----:B------:R-:W-:Y:S02]  /*4e3d0*/  IMAD.MOV.U32 R11, RZ, RZ, R19 ;  /* 0x000000ffff0b7224 */ /* 0x000fe400078e0013 */
[----:B------:R-:W0:Y:S04]  /*4e3e0*/  LDSM.16.MT88.4 R16, [R7+0x18080] ;  /* 0x018080000710783b */ /* 0x000e280000004200 */
[----:B------:R1:W-:Y:S04]  /*4e3f0*/  STL [R1+0x37ec], R10 ;  /* 0x0037ec0a01007387 */ /* 0x0003e80000100800 */
[----:B------:R2:W-:Y:S01]  /*4e400*/  STL [R1+0x37e8], R11 ;  /* 0x0037e80b01007387 */ /* 0x0005e20000100800 */
        /* <DEDUP_REMOVED lines=8> */
[----:B---3--:R-:W-:Y:S03]  /*4e490*/  HMMA.16816.F32 R16, R12, R4, R24 ;  /* 0x000000040c10723c */ /* 0x008fe60000001818 */
[----:B------:R-:W-:Y:S11]  /*4e4a0*/  LDSM.16.MT88.4 R24, [R7+0x18200] ;  /* 0x018200000718783b */ /* 0x000ff60000004200 */
[----:B------:R-:W-:Y:S09]  /*4e4b0*/  @!UPT UIADD3 URZ, URZ, URZ, URZ ;  /* 0x0000003f3f3ff290 */ /* 0x000ff2000fffe03f */
[----:B------:R-:W-:Y:S01]  /*4e4c0*/  STL [R1+0x280], R16 ;  /* 0x0002801001007387 */ /* 0x000fe20000100800 */
[----:B-1----:R-:W-:Y:S02]  /*4e4d0*/  IMAD.MOV.U32 R10, RZ, RZ, R17 ;  /* 0x000000ffff0a7224 */ /* 0x002fe400078e0011 */
[----:B--2---:R-:W-:Y:S01]  /*4e4e0*/  IMAD.MOV.U32 R11, RZ, RZ, R18 ;  /* 0x000000ffff0b7224 */ /* 0x004fe200078e0012 */
[----:B------:R-:W-:Y:S04]  /*4e4f0*/  STL [R1+0x28c], R19 ;  /* 0x00028c1301007387 */ /* 0x000fe80000100800 */
[----:B------:R-:W0:Y:S02]  /*4e500*/  LDSM.16.MT88.4 R16, [R7+0x18100] ;  /* 0x018100000710783b */ /* 0x000e240000004200 */
[----:B0-----:R-:W-:-:S02]  /*4e510*/  IMAD.MOV.U32 R29, RZ, RZ, R16 ;  /* 0x000000ffff1d7224 */ /* 0x001fc400078e0010 */
[----:B------:R-:W-:Y:S02]  /*4e520*/  IMAD.MOV.U32 R0, RZ, RZ, R17 ;  /* 0x000000ffff007224 */ /* 0x000fe400078e0011 */
[----:B------:R-:W-:Y:S02]  /*4e530*/  IMAD.MOV.U32 R2, RZ, RZ, R18 ;  /* 0x000000ffff027224 */ /* 0x000fe400078e0012 */
[----:B------:R-:W-:Y:S02]  /*4e540*/  IMAD.MOV.U32 R6, RZ, RZ, R19 ;  /* 0x000000ffff067224 */ /* 0x000fe400078e0013 */
[----:B------:R-:W0:Y:S04]  /*4e550*/  LDSM.16.MT88.4 R16, [R7+0x18180] ;  /* 0x018180000710783b */ /* 0x000e280000004200 */
[----:B------:R-:W-:Y:S04]  /*4e560*/  STL [R1+0x37f4], R10 ;  /* 0x0037f40a01007387 */ /* 0x000fe80000100800 */
[----:B------:R-:W-:Y:S01]  /*4e570*/  STL [R1+0x37f0], R11 ;  /* 0x0037f00b01007387 */ /* 0x000fe20000100800 */
[----:B0-----:R-:W-:-:S03]  /*4e580*/  IMAD.MOV.U32 R3, RZ, RZ, R18 ;  /* 0x000000ffff037224 */ /* 0x001fc600078e0012 */
[----:B------:R-:W-:Y:S01]  /*4e590*/  STL.64 [R1], R16 ;  /* 0x0000001001007387 */ /* 0x000fe20000100a00 */
[----:B------:R-:W-:-:S03]  /*4e5a0*/  IMAD.MOV.U32 R28, RZ, RZ, R19 ;  /* 0x000000ffff1c7224 */ /* 0x000fc600078e0013 */
[----:B------:R-:W0:Y:S04]  /*4e5b0*/  LDSM.16.MT88.4 R16, [R7+0x18280] ;  /* 0x018280000710783b */ /* 0x000e280000004200 */
[----:B------:R-:W-:Y:S04]  /*4e5c0*/  STL.64 [R1+0x38b8], R26 ;  /* 0x0038b81a01007387 */ /* 0x000fe80000100a00 */
[----:B------:R1:W-:Y:S04]  /*4e5d0*/  STL.64 [R1+0x38b0], R24 ;  /* 0x0038b01801007387 */ /* 0x0003e80000100a00 */
[----:B-1----:R-:W2:Y:S04]  /*4e5e0*/  LDL.LU R24, [R1+0x170] ;  /* 0x0001700001187983 */ /* 0x002ea80000300800 */
[----:B------:R-:W2:Y:S04]  /*4e5f0*/  LDL.LU R25, [R1+0x174] ;  /* 0x0001740001197983 */ /* 0x000ea80000300800 */
[----:B------:R-:W2:Y:S04]  /*4e600*/  LDL.LU R26, [R1+0x178] ;  /* 0x00017800011a7983 */ /* 0x000ea80000300800 */
[----:B------:R-:W2:Y:S04]  /*4e610*/  LDL.LU R27, [R1+0x17c] ;  /* 0x00017c00011b7983 */ /* 0x000ea80000300800 */
[----:B0-----:R-:W-:Y:S04]  /*4e620*/  STL.64 [R1+0x3898], R18 ;  /* 0x0038981201007387 */ /* 0x001fe80000100a00 */
[----:B------:R0:W-:Y:S04]  /*4e630*/  STL.64 [R1+0x3890], R16 ;  /* 0x0038901001007387 */ /* 0x0001e80000100a00 */
[----:B0-----:R-:W3:Y:S04]  /*4e640*/  LDL.LU R16, [R1+0x140] ;  /* 0x0001400001107983 */ /* 0x001ee80000300800 */
[----:B------:R-:W3:Y:S04]  /*4e650*/  LDL.LU R17, [R1+0x144] ;  /* 0x0001440001117983 */ /* 0x000ee80000300800 */
[----:B------:R-:W3:Y:S04]  /*4e660*/  LDL.LU R18, [R1+0x148] ;  /* 0x0001480001127983 */ /* 0x000ee80000300800 */
[----:B------:R-:W3:Y:S02]  /*4e670*/  LDL.LU R19, [R1+0x14c] ;  /* 0x00014c0001137983 */ /* 0x000ee40000300800 */
[----:B---3--:R-:W-:Y:S11]  /*4e680*/  HMMA.16816.F32 R12, R12, R8, R16 ;  /* 0x000000080c0c723c */ /* 0x008ff60000001810 */
        /* <DEDUP_REMOVED lines=9> */
[----:B------:R2:W-:Y:S02]  /*4e720*/  STL.64 [R1+0x3870], R12 ;  /* 0x0038700c01007387 */ /* 0x0005e40000100a00 */
[----:B--2---:R-:W-:Y:S02]  /*4e730*/  HMMA.16816.F32 R12, R20, R4, R24 ;  /* 0x00000004140c723c */ /* 0x004fe40000001818 */
[----:B------:R-:W-:Y:S04]  /*4e740*/  STL [R1+0x39d8], R7 ;  /* 0x0039d80701007387 */ /* 0x000fe80000100800 */
[----:B------:R-:W-:Y:S11]  /*4e750*/  STL.64 [R1+0x39d0], R4 ;  /* 0x0039d00401007387 */ /* 0x000ff60000100a00 */
[----:B------:R-:W-:Y:S06]  /*4e760*/  @!UPT UIADD3 URZ, URZ, URZ, URZ ;  /* 0x0000003f3f3ff290 */ /* 0x000fec000fffe03f */
[----:B------:R0:W-:Y:S04]  /*4e770*/  STL.64 [R1+0x230], R12 ;  /* 0x0002300c01007387 */ /* 0x0001e80000100a00 */
[----:B------:R1:W-:Y:S04]  /*4e780*/  STL.64 [R1+0x238], R14 ;  /* 0x0002380e01007387 */ /* 0x0003e80000100a00 */
[----:B0-----:R-:W2:Y:S04]  /*4e790*/  LDL.LU R12, [R1+0x290] ;  /* 0x00029000010c7983 */ /* 0x001ea80000300800 */
[----:B------:R-:W2:Y:S04]  /*4e7a0*/  LDL.LU R13, [R1+0x294] ;  /* 0x00029400010d7983 */ /* 0x000ea80000300800 */
[----:B-1----:R-:W3:Y:S04]  /*4e7b0*/  LDL.LU R14, [R1+0x298] ;  /* 0x00029800010e7983 */ /* 0x002ee80000300800 */
[----:B------:R-:W3:Y:S04]  /*4e7c0*/  LDL.LU R15, [R1+0x29c] ;  /* 0x00029c00010f7983 */ /* 0x000ee80000300800 */
[----:B------:R-:W4:Y:S04]  /*4e7d0*/  LDL.LU R16, [R1+0x270] ;  /* 0x0002700001107983 */ /* 0x000f280000300800 */
[----:B------:R-:W4:Y:S04]  /*4e7e0*/  LDL.LU R17, [R1+0x274] ;  /* 0x0002740001117983 */ /* 0x000f280000300800 */
[----:B------:R-:W2:Y:S04]  /*4e7f0*/  LDL.LU R18, [R1+0x278] ;  /* 0x0002780001127983 */ /* 0x000ea80000300800 */
[----:B------:R-:W2:Y:S04]  /*4e800*/  LDL.LU R19, [R1+0x27c] ;  /* 0x00027c0001137983 */ /* 0x000ea80000300800 */
[----:B------:R-:W2:Y:S04]  /*4e810*/  LDL.LU R24, [R1] ;  /* 0x0000000001187983 */ /* 0x000ea80000300800 */
[----:B------:R-:W2:Y:S01]  /*4e820*/  LDL.LU R25, [R1+0x4] ;  /* 0x0000040001197983 */ /* 0x000ea20000300800 */
[----:B------:R-:W-:-:S02]  /*4e830*/  IMAD.MOV.U32 R26, RZ, RZ, R3 ;  /* 0x000000ffff1a7224 */ /* 0x000fc400078e0003 */
[----:B------:R-:W-:Y:S01]  /*4e840*/  IMAD.MOV.U32 R27, RZ, RZ, R28 ;  /* 0x000000ffff1b7224 */ /* 0x000fe200078e001c */
[----:B------:R-:W3:Y:S04]  /*4e850*/  LDL.LU R3, [R1+0x3a10] ;  /* 0x003a100001037983 */ /* 0x000ee80000300800 */
[----:B------:R-:W3:Y:S04]  /*4e860*/  LDL.LU R28, [R1+0x3a0c] ;  /* 0x003a0c00011c7983 */ /* 0x000ee80000300800 */
[----:B------:R-:W-:Y:S04]  /*4e870*/  STL.64 [R1+0x38e8], R26 ;  /* 0x0038e81a01007387 */ /* 0x000fe80000100a00 */
[----:B--2---:R-:W-:Y:S04]  /*4e880*/  STL.64 [R1+0x38e0], R24 ;  /* 0x0038e01801007387 */ /* 0x004fe80000100a00 */
[----:B------:R-:W-:Y:S04]  /*4e890*/  STL.64 [R1+0x38a8], R18 ;  /* 0x0038a81201007387 */ /* 0x000fe80000100a00 */
[----:B----4-:R0:W-:Y:S04]  /*4e8a0*/  STL.64 [R1+0x38a0], R16 ;  /* 0x0038a01001007387 */ /* 0x0101e80000100a00 */
[----:B0-----:R-:W2:Y:S04]  /*4e8b0*/  LDL.LU R16, [R1+0x320] ;  /* 0x0003200001107983 */ /* 0x001ea80000300800 */
[----:B------:R-:W2:Y:S04]  /*4e8c0*/  LDL.LU R17, [R1+0x324] ;  /* 0x0003240001117983 */ /* 0x000ea80000300800 */
[----:B------:R-:W4:Y:S04]  /*4e8d0*/  LDL.LU R18, [R1+0x328] ;  /* 0x0003280001127983 */ /* 0x000f280000300800 */
[----:B------:R-:W4:Y:S01]  /*4e8e0*/  LDL.LU R19, [R1+0x32c] ;  /* 0x00032c0001137983 */ /* 0x000f220000300800 */
[----:B------:R-:W-:-:S03]  /*4e8f0*/  IMAD.MOV.U32 R24, RZ, RZ, R29 ;  /* 0x000000ffff187224 */ /* 0x000fc600078e001d */
[----:B----4-:R-:W-:Y:S04]  /*4e900*/  STL.64 [R1+0x38c8], R18 ;  /* 0x0038c81201007387 */ /* 0x010fe80000100a00 */
[----:B--2---:R0:W-:Y:S04]  /*4e910*/  STL.64 [R1+0x38c0], R16 ;  /* 0x0038c01001007387 */ /* 0x0041e80000100a00 */
[----:B0-----:R-:W2:Y:S04]  /*4e920*/  LDL.LU R16, [R1+0x250] ;  /* 0x0002500001107983 */ /* 0x001ea80000300800 */
[----:B------:R-:W2:Y:S04]  /*4e930*/  LDL.LU R17, [R1+0x254] ;  /* 0x0002540001117983 */ /* 0x000ea80000300800 */
[----:B------:R-:W4:Y:S04]  /*4e940*/  LDL.LU R18, [R1+0x258] ;  /* 0x0002580001127983 */ /* 0x000f280000300800 */
[----:B------:R-:W4:Y:S01]  /*4e950*/  LDL.LU R19, [R1+0x25c] ;  /* 0x00025c0001137983 */ /* 0x000f220000300800 */
[----:B------:R-:W-:-:S02]  /*4e960*/  IMAD.MOV.U32 R26, RZ, RZ, R2 ;  /* 0x000000ffff1a7224 */ /* 0x000fc400078e0002 */
[----:B------:R-:W-:Y:S01]  /*4e970*/  IMAD.MOV.U32 R27, RZ, RZ, R6 ;  /* 0x000000ffff1b7224 */ /* 0x000fe200078e0006 */
[----:B------:R-:W2:Y:S01]  /*4e980*/  LDL.LU R29, [R1+0x3a08] ;  /* 0x003a0800011d7983 */ /* 0x000ea20000300800 */
[----:B------:R-:W-:-:S03]  /*4e990*/  IMAD.MOV.U32 R25, RZ, RZ, R0 ;  /* 0x000000ffff197224 */ /* 0x000fc600078e0000 */
[----:B------:R-:W3:Y:S04]  /*4e9a0*/  LDL.LU R0, [R1+0x3a04] ;  /* 0x003a040001007983 */ /* 0x000ee80000300800 */
[----:B------:R-:W3:Y:S04]  /*4e9b0*/  LDL.LU R2, [R1+0x3a00] ;  /* 0x003a000001027983 */ /* 0x000ee80000300800 */
[----:B------:R-:W3:Y:S04]  /*4e9c0*/  LDL.LU R6, [R1+0x39fc] ;  /* 0x0039fc0001067983 */ /* 0x000ee80000300800 */
[----:B------:R-:W-:Y:S04]  /*4e9d0*/  STL.64 [R1+0x3918], R26 ;  /* 0x0039181a01007387 */ /* 0x000fe80000100a00 */
[----:B------:R-:W-:Y:S04]  /*4e9e0*/  STL.64 [R1+0x3910], R24 ;  /* 0x0039101801007387 */ /* 0x000fe80000100a00 */
[----:B----4-:R-:W-:Y:S04]  /*4e9f0*/  STL.64 [R1+0x38d8], R18 ;  /* 0x0038d81201007387 */ /* 0x010fe80000100a00 */
[----:B--2---:R0:W-:Y:S04]  /*4ea00*/  STL.64 [R1+0x38d0], R16 ;  /* 0x0038d01001007387 */ /* 0x0041e80000100a00 */
[----:B0-----:R-:W2:Y:S04]  /*4ea10*/  LDL.LU R16, [R1+0x260] ;  /* 0x0002600001107983 */ /* 0x001ea80000300800 */
[----:B------:R-:W2:Y:S04]  /*4ea20*/  LDL.LU R17, [R1+0x264] ;  /* 0x0002640001117983 */ /* 0x000ea80000300800 */
[----:B------:R-:W4:Y:S04]  /*4ea30*/  LDL.LU R18, [R1+0x268] ;  /* 0x0002680001127983 */ /* 0x000f280000300800 */
[----:B------:R-:W4:Y:S01]  /*4ea40*/  LDL.LU R19, [R1+0x26c] ;  /* 0x00026c0001137983 */ /* 0x000f220000300800 */
[----:B---3--:R-:W-:-:S02]  /*4ea50*/  IMAD.MOV.U32 R24, RZ, RZ, R0 ;  /* 0x000000ffff187224 */ /* 0x008fc400078e0000 */
[----:B------:R-:W-:Y:S01]  /*4ea60*/  IMAD.MOV.U32 R26, RZ, RZ, R28 ;  /* 0x000000ffff1a7224 */ /* 0x000fe200078e001c */
[----:B------:R-:W3:Y:S01]  /*4ea70*/  LDL.LU R0, [R1+0x39f8] ;  /* 0x0039f80001007983 */ /* 0x000ee20000300800 */
[----:B------:R-:W-:Y:S02]  /*4ea80*/  IMAD.MOV.U32 R27, RZ, RZ, R3 ;  /* 0x000000ffff1b7224 */ /* 0x000fe400078e0003 */
[----:B------:R-:W-:Y:S02]  /*4ea90*/  IMAD.MOV.U32 R25, RZ, RZ, R29 ;  /* 0x000000ffff197224 */ /* 0x000fe400078e001d */
        /* <DEDUP_REMOVED lines=17> */
[----:B------:R-:W2:Y:S04]  /*4ebb0*/  LDL.LU R24, [R1+0x30] ;  /* 0x0000300001187983 */ /* 0x000ea80000300800 */
[----:B------:R-:W2:Y:S04]  /*4ebc0*/  LDL.LU R25, [R1+0x34] ;  /* 0x0000340001197983 */ /* 0x000ea80000300800 */
[----:B------:R-:W2:Y:S01]  /*4ebd0*/  LDL.LU R26, [R1+0x38] ;  /* 0x00003800011a7983 */ /* 0x000ea20000300800 */
[----:B------:R-:W-:-:S03]  /*4ebe0*/  IMAD.MOV.U32 R27, RZ, RZ, R2 ;  /* 0x000000ffff1b7224 */ /* 0x000fc600078e0002 */
[----:B------:R-:W3:Y:S04]  /*4ebf0*/  LDL.LU R2, [R1+0x39e8] ;  /* 0x0039e80001027983 */ /* 0x000ee80000300800 */
[----:B--2---:R-:W-:Y:S04]  /*4ec00*/  STL.64 [R1+0x3978], R26 ;  /* 0x0039781a01007387 */ /* 0x004fe80000100a00 */
[----:B------:R-:W-:Y:S04]  /*4ec10*/  STL.64 [R1+0x3970], R24 ;  /* 0x0039701801007387 */ /* 0x000fe80000100a00 */
[----:B----4-:R-:W-:Y:S04]  /*4ec20*/  STL.64 [R1+0x3928], R18 ;  /* 0x0039281201007387 */ /* 0x010fe80000100a00 */
[----:B------:R0:W-:Y:S04]  /*4ec30*/  STL.64 [R1+0x3920], R16 ;  /* 0x0039201001007387 */ /* 0x0001e80000100a00 */
[----:B0-----:R-:W2:Y:S04]  /*4ec40*/  LDL.LU R16, [R1+0x180] ;  /* 0x0001800001107983 */ /* 0x001ea80000300800 */
[----:B------:R-:W2:Y:S04]  /*4ec50*/  LDL.LU R17, [R1+0x184] ;  /* 0x0001840001117983 */ /* 0x000ea80000300800 */
[----:B------:R-:W4:Y:S04]  /*4ec60*/  LDL.LU R18, [R1+0x188] ;  /* 0x0001880001127983 */ /* 0x000f280000300800 */
[----:B------:R-:W4:Y:S01]  /*4ec70*/  LDL.LU R19, [R1+0x18c] ;  /* 0x00018c0001137983 */ /* 0x000f220000300800 */
[----:B---3--:R-:W-:-:S02]  /*4ec80*/  IMAD.MOV.U32 R26, RZ, RZ, R0 ;  /* 0x000000ffff1a7224 */ /* 0x008fc400078e0000 */
[----:B------:R-:W-:Y:S02]  /*4ec90*/  IMAD.MOV.U32 R27, RZ, RZ, R6 ;  /* 0x000000ffff1b7224 */ /* 0x000fe400078e0006 */
[----:B------:R-:W-:Y:S02]  /*4eca0*/  IMAD.MOV.U32 R24, RZ, RZ, R28 ;  /* 0x000000ffff187224 */ /* 0x000fe400078e001c */
[----:B------:R-:W-:Y:S01]  /*4ecb0*/  IMAD.MOV.U32 R25, RZ, RZ, R29 ;  /* 0x000000ffff197224 */ /* 0x000fe200078e001d */
        /* <DEDUP_REMOVED lines=25> */
[----:B----4-:R-:W-:Y:S04]  /*4ee50*/  STL.64 [R1+0x3958], R18 ;  /* 0x0039581201007387 */ /* 0x010fe80000100a00 */
[----:B------:R0:W-:Y:S04]  /*4ee60*/  STL.64 [R1+0x3950], R16 ;  /* 0x0039501001007387 */ /* 0x0001e80000100a00 */
        /* <DEDUP_REMOVED lines=9> */
[----:B------:R-:W4:Y:S01]  /*4ef00*/  LDL.LU R19, [R1+0x10c] ;  /* 0x00010c0001137983 */ /* 0x000f220000300800 */
[----:B------:R-:W-:Y:S03]  /*4ef10*/  HMMA.16816.F32 R20, R20, R8, R4 ;  /* 0x000000081414723c */ /* 0x000fe60000001804 */
        /* <DEDUP_REMOVED lines=10> */
[----:B------:R-:W2:Y:S04]  /*4efc0*/  LDL.LU R18, [R1+0x118] ;  /* 0x0001180001127983 */ /* 0x000ea80000300800 */
[----:B------:R-:W2:Y:S04]  /*4efd0*/  LDL.LU R19, [R1+0x11c] ;  /* 0x00011c0001137983 */ /* 0x000ea80000300800 */
[----:B------:R-:W-:Y:S04]  /*4efe0*/  STL.64 [R1+0x3888], R14 ;  /* 0x0038880e01007387 */ /* 0x000fe80000100a00 */
[----:B------:R0:W-:Y:S04]  /*4eff0*/  STL.64 [R1+0x3880], R12 ;  /* 0x0038800c01007387 */ /* 0x0001e80000100a00 */
[----:B0-----:R-:W4:Y:S04]  /*4f000*/  LDL.LU R12, [R1+0x2f0] ;  /* 0x0002f000010c7983 */ /* 0x001f280000300800 */
[----:B------:R-:W4:Y:S04]  /*4f010*/  LDL.LU R13, [R1+0x2f4] ;  /* 0x0002f400010d7983 */ /* 0x000f280000300800 */
[----:B------:R-:W4:Y:S04]  /*4f020*/  LDL.LU R14, [R1+0x2f8] ;  /* 0x0002f800010e7983 */ /* 0x000f280000300800 */
[----:B------:R-:W4:Y:S04]  /*4f030*/  LDL.LU R15, [R1+0x2fc] ;  /* 0x0002fc00010f7983 */ /* 0x000f280000300800 */
[----:B------:R-:W2:Y:S04]  /*4f040*/  LDL.LU R7, [R1+0x39d8] ;  /* 0x0039d80001077983 */ /* 0x000ea80000300800 */
        /* <DEDUP_REMOVED lines=70> */
[----:B------:R0:W-:Y:S01]  /*4f4b0*/  STL.64 [R1+0xb0], R24 ;  /* 0x0000b01801007387 */ /* 0x0001e20000100a00 */
[----:B------:R-:W-:-:S03]  /*4f4c0*/  IMAD.MOV.U32 R6, RZ, RZ, R27 ;  /* 0x000000ffff067224 */ /* 0x000fc600078e001b */
[----:B------:R-:W2:Y:S04]  /*4f4d0*/  LDL.LU.64 R26, [R1+0x3918] ;  /* 0x00391800011a7983 */ /* 0x000ea80000300a00 */
[----:B0-----:R-:W2:Y:S02]  /*4f4e0*/  LDL.LU.64 R24, [R1+0x3910] ;  /* 0x0039100001187983 */ /* 0x001ea40000300a00 */
        /* <DEDUP_REMOVED lines=23> */
[----:B------:R-:W2:Y:S01]  /*4f660*/  LDL.LU.64 R18, [R1+0x38c8] ;  /* 0x0038c80001127983 */ /* 0x000ea20000300a00 */
[----:B------:R-:W2:Y:S11]  /*4f670*/  LDL.LU.64 R16, [R1+0x38c0] ;  /* 0x0038c00001107983 */ /* 0x000eb60000300a00 */
[----:B------:R-:W-:Y:S09]  /*4f680*/  @!UPT UIADD3 URZ, URZ, URZ, URZ ;  /* 0x0000003f3f3ff290 */ /* 0x000ff2000fffe03f */
[----:B------:R-:W-:Y:S01]  /*4f690*/  STL.64 [R1+0x140], R24 ;  /* 0x0001401801007387 */ /* 0x000fe20000100a00 */
[----:B------:R0:W-:Y:S03]  /*4f6a0*/  STL.64 [R1+0x148], R26 ;  /* 0x0001481a01007387 */ /* 0x0001e60000100a00 */
[----:B0-----:R-:W2:Y:S01]  /*4f6b0*/  LDL.LU.64 R26, [R1+0x38b8] ;  /* 0x0038b800011a7983 */ /* 0x001ea20000300a00 */
[----:B------:R-:W2:Y:S02]  /*4f6c0*/  LDL.LU.64 R24, [R1+0x38b0] ;  /* 0x0038b00001187983 */ /* 0x000ea40000300a00 */
[C---:B--2---:R-:W-:Y:S11]  /*4f6d0*/  HMMA.16816.F32 R16, R24.reuse, R4, R16 ;  /* 0x000000041810723c */ /* 0x044ff60000001810 */
[----:B------:R-:W-:Y:S11]  /*4f6e0*/  @!UPT UIADD3 URZ, URZ, URZ, URZ ;  /* 0x0000003f3f3ff290 */ /* 0x000ff6000fffe03f */
[----:B------:R-:W-:Y:S01]  /*4f6f0*/  @!UPT UIADD3 URZ, URZ, URZ, URZ ;  /* 0x0000003f3f3ff290 */ /* 0x000fe2000fffe03f */
[----:B------:R-:W-:Y:S01]  /*4f700*/  STL.64 [R1+0x130], R16 ;  /* 0x0001301001007387 */ /* 0x000fe20000100a00 */
[----:B------:R0:W-:Y:S03]  /*4f710*/  STL.64 [R1+0x138], R18 ;  /* 0x0001381201007387 */ /* 0x0001e60000100a00 */
[----:B0-----:R-:W2:Y:S01]  /*4f720*/  LDL.LU.64 R18, [R1+0x38a8] ;  /* 0x0038a80001127983 */ /* 0x001ea20000300a00 */
[----:B------:R-:W2:Y:S02]  /*4f730*/  LDL.LU.64 R16, [R1+0x38a0] ;  /* 0x0038a00001107983 */ /* 0x000ea40000300a00 */
[----:B--2---:R-:W-:Y:S01]  /*4f740*/  HMMA.16816.F32 R24, R24, R8, R16 ;  /* 0x000000081818723c */ /* 0x004fe20000001810 */
[----:B------:R-:W4:Y:S01]  /*4f750*/  LDL.LU.64 R18, [R1+0x3898] ;  /* 0x0038980001127983 */ /* 0x000f220000300a00 */
[----:B------:R-:W4:Y:S11]  /*4f760*/  LDL.LU.64 R16, [R1+0x3890] ;  /* 0x0038900001107983 */ /* 0x000f360000300a00 */
[----:B------:R-:W-:Y:S10]  /*4f770*/  @!UPT UIADD3 URZ, URZ, URZ, URZ ;  /* 0x0000003f3f3ff290 */ /* 0x000ff4000fffe03f */
[----:B------:R0:W-:Y:S01]  /*4f780*/  STL.64 [R1+0x120], R24 ;  /* 0x0001201801007387 */ /* 0x0001e20000100a00 */
[----:B------:R1:W-:Y:S03]  /*4f790*/  STL.64 [R1+0x128], R26 ;  /* 0x0001281a01007387 */ /* 0x0003e60000100a00 */
[----:B0-----:R-:W2:Y:S01]  /*4f7a0*/  LDL.LU R24, [R1+0x2c0] ;  /* 0x0002c00001187983 */ /* 0x001ea20000300800 */
[----:B------:R-:W2:Y:S02]  /*4f7b0*/  LDL.LU R25, [R1+0x2c4] ;  /* 0x0002c40001197983 */ /* 0x000ea40000300800 */
[----:B-1----:R-:W2:Y:S02]  /*4f7c0*/  LDL.LU R26, [R1+0x2c8] ;  /* 0x0002c800011a7983 */ /* 0x002ea40000300800 */
[----:B------:R-:W2:Y:S01]  /*4f7d0*/  LDL.LU R27, [R1+0x2cc] ;  /* 0x0002cc00011b7983 */ /* 0x000ea20000300800 */
[C---:B----4-:R-:W-:Y:S11]  /*4f7e0*/  HMMA.16816.F32 R12, R16.reuse, R4, R12 ;  /* 0x00000004100c723c */ /* 0x050ff6000000180c */
[----:B------:R-:W-:Y:S11]  /*4f7f0*/  @!UPT UIADD3 URZ, URZ, URZ, URZ ;  /* 0x0000003f3f3ff290 */ /* 0x000ff6000fffe03f */
[----:B------:R-:W-:Y:S01]  /*4f800*/  @!UPT UIADD3 URZ, URZ, URZ, URZ ;  /* 0x0000003f3f3ff290 */ /* 0x000fe2000fffe03f */
[----:B------:R-:W-:Y:S01]  /*4f810*/  STL.64 [R1+0x110], R12 ;  /* 0x0001100c01007387 */ /* 0x000fe20000100a00 */
[----:B------:R0:W-:Y:S03]  /*4f820*/  STL.64 [R1+0x118], R14 ;  /* 0x0001180e01007387 */ /* 0x0001e60000100a00 */
[----:B0-----:R-:W4:Y:S01]  /*4f830*/  LDL.LU.64 R14, [R1+0x3888] ;  /* 0x00388800010e7983 */ /* 0x001f220000300a00 */
[----:B------:R-:W4:Y:S02]  /*4f840*/  LDL.LU.64 R12, [R1+0x3880] ;  /* 0x00388000010c7983 */ /* 0x000f240000300a00 */
[----:B----4-:R-:W-:Y:S01]  /*4f850*/  HMMA.16816.F32 R16, R16, R8, R12 ;  /* 0x000000081010723c */ /* 0x010fe2000000180c */
[----:B------:R-:W3:Y:S01]  /*4f860*/  LDL.LU.64 R14, [R1+0x3878] ;  /* 0x00387800010e7983 */ /* 0x000ee20000300a00 */
[----:B------:R-:W3:Y:S11]  /*4f870*/  LDL.LU.64 R12, [R1+0x3870] ;  /* 0x00387000010c7983 */ /* 0x000ef60000300a00 */
[----:B------:R-:W-:Y:S10]  /*4f880*/  @!UPT UIADD3 URZ, URZ, URZ, URZ ;  /* 0x0000003f3f3ff290 */ /* 0x000ff4000fffe03f */
[----:B------:R0:W-:Y:S01]  /*4f890*/  STL.64 [R1+0x100], R16 ;  /* 0x0001001001007387 */ /* 0x0001e20000100a00 */
[----:B------:R1:W-:Y:S03]  /*4f8a0*/  STL.64 [R1+0x108], R18 ;  /* 0x0001081201007387 */ /* 0x0003e60000100a00 */
[----:B0-----:R-:W4:Y:S01]  /*4f8b0*/  LDL.LU R16, [R1+0x2b0] ;  /* 0x0002b00001107983 */ /* 0x001f220000300800 */
[----:B------:R-:W4:Y:S02]  /*4f8c0*/  LDL.LU R17, [R1+0x2b4] ;  /* 0x0002b40001117983 */ /* 0x000f240000300800 */
[----:B-1----:R-:W4:Y:S01]  /*4f8d0*/  LDL.LU R18, [R1+0x2b8] ;  /* 0x0002b80001127983 */ /* 0x002f220000300800 */
[C---:B---3--:R-:W-:Y:S11]  /*4f8e0*/  HMMA.16816.F32 R20, R12.reuse, R4, R20 ;  /* 0x000000040c14723c */ /* 0x048ff60000001814 */
[----:B------:R-:W-:Y:S11]  /*4f8f0*/  @!UPT UIADD3 URZ, URZ, URZ, URZ ;  /* 0x0000003f3f3ff290 */ /* 0x000ff6000fffe03f */
[----:B------:R-:W-:Y:S01]  /*4f900*/  @!UPT UIADD3 URZ, URZ, URZ, URZ ;  /* 0x0000003f3f3ff290 */ /* 0x000fe2000fffe03f */
[----:B------:R-:W-:Y:S01]  /*4f910*/  STL.64 [R1+0xf0], R20 ;  /* 0x0000f01401007387 */ /* 0x000fe20000100a00 */
[----:B------:R-:W-:Y:S02]  /*4f920*/  STL.64 [R1+0xf8], R22 ;  /* 0x0000f81601007387 */ /* 0x000fe40000100a00 */
[----:B------:R-:W0:Y:S01]  /*4f930*/  LDSM.16.MT88.4 R20, [R3+0x1c080] ;  /* 0x01c080000314783b */ /* 0x000e220000004200 */
[----:B--2---:R-:W-:Y:S03]  /*4f940*/  HMMA.16816.F32 R12, R12, R8, R24 ;  /* 0x000000080c0c723c */ /* 0x004fe60000001818 */
[----:B0-----:R-:W-:Y:S01]  /*4f950*/  IMAD.MOV.U32 R11, RZ, RZ, R22 ;  /* 0x000000ffff0b7224 */ /* 0x001fe200078e0016 */
[----:B------:R0:W-:Y:S01]  /*4f960*/  STL.64 [R1+0xa0], R20 ;  /* 0x0000a01401007387 */ /* 0x0001e20000100a00 */
[----:B------:R-:W-:Y:S02]  /*4f970*/  IMAD.MOV.U32 R10, RZ, RZ, R23 ;  /* 0x000000ffff0a7224 */ /* 0x000fe400078e0017 */
[----:B------:R-:W4:Y:S01]  /*4f980*/  LDL.LU.64 R22, [R1+0x3868] ;  /* 0x0038680001167983 */ /* 0x000f220000300a00 */
[----:B0-----:R-:W4:Y:S02]  /*4f990*/  LDL.LU.64 R20, [R1+0x3860] ;  /* 0x0038600001147983 */ /* 0x001f240000300a00 */
[----:B------:R0:W-:Y:S02]  /*4f9a0*/  STL [R1+0x3804], R10 ;  /* 0x0038040a01007387 */ /* 0x0001e40000100800 */
[----:B------:R-:W-:Y:S11]  /*4f9b0*/  STL [R1+0x3800], R11 ;  /* 0x0038000b01007387 */ /* 0x000ff60000100800 */
[----:B------:R-:W-:Y:S01]  /*4f9c0*/  STL.64 [R1+0xe0], R12 ;  /* 0x0000e00c01007387 */ /* 0x000fe20000100a00 */
[----:B------:R-:W2:Y:S01]  /*4f9d0*/  LDL.LU R24, [R1+0x2e0] ;  /* 0x0002e00001187983 */ /* 0x000ea20000300800 */
[----:B------:R-:W-:-:S02]  /*4f9e0*/  IMAD.MOV.U32 R19, RZ, RZ, R0 ;  /* 0x000000ffff137224 */ /* 0x000fc400078e0000 */
[----:B------:R-:W-:Y:S02]  /*4f9f0*/  IMAD.MOV.U32 R0, RZ, RZ, R14 ;  /* 0x000000ffff007224 */ /* 0x000fe400078e000e */
[----:B0-----:R-:W-:Y:S02]  /*4fa00*/  IMAD.MOV.U32 R10, RZ, RZ, R3 ;  /* 0x000000ffff0a7224 */ /* 0x001fe400078e0003 */
[----:B------:R-:W-:-:S03]  /*4fa10*/  IMAD.MOV.U32 R3, RZ, RZ, R15 ;  /* 0x000000ffff037224 */ /* 0x000fc600078e000f */
[----:B------:R-:W0:Y:S01]  /*4fa20*/  LDSM.16.MT88.4 R12, [R10+0x1c100] ;  /* 0x01c100000a0c783b */ /* 0x000e220000004200 */
[----:B------:R-:W-:Y:S02]  /*4fa30*/  IMAD.MOV.U32 R25, RZ, RZ, R29 ;  /* 0x000000ffff197224 */ /* 0x000fe400078e001d */
[----:B------:R-:W-:Y:S02]  /*4fa40*/  IMAD.MOV.U32 R26, RZ, RZ, R28 ;  /* 0x000000ffff1a7224 */ /* 0x000fe400078e001c */
[----:B------:R-:W-:-:S05]  /*4fa50*/  IMAD.MOV.U32 R27, RZ, RZ, R2 ;  /* 0x000000ffff1b7224 */ /* 0x000fca00078e0002 */
[----:B------:R-:W-:Y:S01]  /*4fa60*/  STL.64 [R1+0x3850], R26 ;  /* 0x0038501a01007387 */ /* 0x000fe20000100a00 */
[----:B0-----:R-:W-:Y:S02]  /*4fa70*/  IMAD.MOV.U32 R2, RZ, RZ, R14 ;  /* 0x000000ffff027224 */ /* 0x001fe400078e000e */
[----:B------:R-:W-:Y:S02]  /*4fa80*/  IMAD.MOV.U32 R29, RZ, RZ, R12 ;  /* 0x000000ffff1d7224 */ /* 0x000fe400078e000c */
[----:B------:R-:W-:Y:S02]  /*4fa90*/  IMAD.MOV.U32 R28, RZ, RZ, R13 ;  /* 0x000000ffff1c7224 */ /* 0x000fe400078e000d */
[----:B------:R-:W-:Y:S02]  /*4faa0*/  IMAD.MOV.U32 R11, RZ, RZ, R15 ;  /* 0x000000ffff0b7224 */ /* 0x000fe400078e000f */
[----:B----4-:R-:W-:Y:S01]  /*4fab0*/  HMMA.16816.F32 R12, R20, R4, R16 ;  /* 0x00000004140c723c */ /* 0x010fe20000001810 */
[----:B--2---:R-:W-:Y:S01]  /*4fac0*/  STL.64 [R1+0x3848], R24 ;  /* 0x0038481801007387 */ /* 0x004fe20000100a00 */
[----:B------:R0:W-:Y:S02]  /*4fad0*/  STL [R1+0x35b4], R3 ;  /* 0x0035b40301007387 */ /* 0x0001e40000100800 */
[----:B------:R1:W-:Y:S02]  /*4fae0*/  STL [R1+0x35b0], R0 ;  /* 0x0035b00001007387 */ /* 0x0003e40000100800 */
[----:B------:R-:W-:Y:S11]  /*4faf0*/  STL [R1+0x3808], R11 ;  /* 0x0038080b01007387 */ /* 0x000ff60000100800 */
[----:B------:R-:W-:Y:S06]  /*4fb00*/  @!UPT UIADD3 URZ, URZ, URZ, URZ ;  /* 0x0000003f3f3ff290 */ /* 0x000fec000fffe03f */
[----:B------:R-:W-:Y:S01]  /*4fb10*/  STL [R1+0xd0], R12 ;  /* 0x0000d00c01007387 */ /* 0x000fe20000100800 */
[----:B------:R-:W2:Y:S02]  /*4fb20*/  LDL.LU R16, [R1+0xb0] ;  /* 0x0000b00001107983 */ /* 0x000ea40000300800 */
[----:B------:R-:W2:Y:S02]  /*4fb30*/  LDL.LU R17, [R1+0xb4] ;  /* 0x0000b40001117983 */ /* 0x000ea40000300800 */
[----:B------:R-:W-:Y:S02]  /*4fb40*/  IMAD.MOV.U32 R18, RZ, RZ, R7 ;  /* 0x000000ffff127224 */ /* 0x000fe400078e0007 */
[----:B------:R-:W-:Y:S01]  /*4fb50*/  IMAD.MOV.U32 R19, RZ, RZ, R6 ;  /* 0x000000ffff137224 */ /* 0x000fe200078e0006 */
[----:B------:R-:W3:Y:S01]  /*4fb60*/  LDL.LU R7, [R1+0x385c] ;  /* 0x00385c0001077983 */ /* 0x000ee20000300800 */
[----:B------:R-:W4:Y:S03]  /*4fb70*/  LDL.LU R6, [R1+0x3858] ;  /* 0x0038580001067983 */ /* 0x000f260000300800 */
[----:B------:R1:W-:Y:S01]  /*4fb80*/  STL.64 [R1+0x3820], R18 ;  /* 0x0038201201007387 */ /* 0x0003e20000100a00 */
[----:B0-----:R-:W-:-:S02]  /*4fb90*/  IMAD.MOV.U32 R3, RZ, RZ, R13 ;  /* 0x000000ffff037224 */ /* 0x001fc400078e000d */
[----:B-1----:R-:W-:Y:S02]  /*4fba0*/  IMAD.MOV.U32 R0, RZ, RZ, R14 ;  /* 0x000000ffff007224 */ /* 0x002fe400078e000e */
[----:B------:R-:W-:Y:S02]  /*4fbb0*/  IMAD.MOV.U32 R4, RZ, RZ, R15 ;  /* 0x000000ffff047224 */ /* 0x000fe400078e000f */
[----:B------:R-:W-:-:S05]  /*4fbc0*/  IMAD.MOV.U32 R18, RZ, RZ, R10 ;  /* 0x000000ffff127224 */ /* 0x000fca00078e000a */
[----:B------:R-:W0:Y:S04]  /*4fbd0*/  LDSM.16.MT88.4 R12, [R18+0x1c180] ;  /* 0x01c18000120c783b */ /* 0x000e280000004200 */
[----:B------:R-:W1:Y:S01]  /*4fbe0*/  LDSM.16.MT88.4 R24, [R18+0x1c200] ;  /* 0x01c200001218783b */ /* 0x000e620000004200 */
[----:B------:R-:W-:Y:S02]  /*4fbf0*/  IMAD.MOV.U32 R19, RZ, RZ, R2 ;  /* 0x000000ffff137224 */ /* 0x000fe400078e0002 */
[----:B0-----:R-:W-:Y:S02]  /*4fc00*/  IMAD.MOV.U32 R10, RZ, RZ, R15 ;  /* 0x000000ffff0a7224 */ /* 0x001fe400078e000f */
[----:B------:R-:W-:Y:S02]  /*4fc10*/  IMAD.MOV.U32 R11, RZ, RZ, R12 ;  /* 0x000000ffff0b7224 */ /* 0x000fe400078e000c */
[----:B-1----:R-:W-:-:S02]  /*4fc20*/  IMAD.MOV.U32 R12, RZ, RZ, R27 ;  /* 0x000000ffff0c7224 */ /* 0x002fc400078e001b */
[----:B------:R-:W-:Y:S01]  /*4fc30*/  IMAD.MOV.U32 R15, RZ, RZ, R24 ;  /* 0x000000ffff0f7224 */ /* 0x000fe200078e0018 */
[----:B--2---:R-:W-:Y:S01]  /*4fc40*/  STL.64 [R1+0x3818], R16 ;  /* 0x0038181001007387 */ /* 0x004fe20000100a00 */
[----:B------:R-:W-:Y:S02]  /*4fc50*/  STL [R1+0x36d0], R4 ;  /* 0x0036d00401007387 */ /* 0x000fe40000100800 */
[----:B------:R-:W-:Y:S02]  /*4fc60*/  STL [R1+0x36cc], R0 ;  /* 0x0036cc0001007387 */ /* 0x000fe40000100800 */
[----:B------:R-:W-:Y:S01]  /*4fc70*/  STL [R1+0x36c8], R3 ;  /* 0x0036c80301007387 */ /* 0x000fe20000100800 */
[----:B------:R0:W-:Y:S01]  /*4fc80*/  STL [R1+0x94], R13 ;  /* 0x0000940d01007387 */ /* 0x0001e20000100800 */
[----:B------:R1:W-:Y:S02]  /*4fc90*/  STL [R1+0x98], R14 ;  /* 0x0000980e01007387 */ /* 0x0003e40000100800 */
[----:B------:R-:W-:Y:S02]  /*4fca0*/  STL [R1+0x3828], R19 ;  /* 0x0038281301007387 */ /* 0x000fe40000100800 */
[----:B------:R-:W-:Y:S01]  /*4fcb0*/  STL [R1+0x3810], R10 ;  /* 0x0038100a01007387 */ /* 0x000fe20000100800 */
[----:B------:R-:W-:Y:S01]  /*4fcc0*/  STL [R1+0x380c], R11 ;  /* 0x00380c0b01007387 */ /* 0x000fe20000100800 */
[----:B0-----:R-:W-:-:S02]  /*4fcd0*/  IMAD.MOV.U32 R13, RZ, RZ, R26 ;  /* 0x000000ffff0d7224 */ /* 0x001fc400078e001a */
[----:B-1----:R-:W-:Y:S01]  /*4fce0*/  IMAD.MOV.U32 R14, RZ, RZ, R25 ;  /* 0x000000ffff0e7224 */ /* 0x002fe200078e0019 */
[----:B------:R-:W2:Y:S01]  /*4fcf0*/  LDL.LU.64 R26, [R1+0x3850] ;  /* 0x00385000011a7983 */ /* 0x000ea20000300a00 */
[----:B------:R-:W2:Y:S03]  /*4fd00*/  LDL.LU.64 R24, [R1+0x3848] ;  /* 0x0038480001187983 */ /* 0x000ea60000300a00 */
[----:B------:R-:W-:Y:S01]  /*4fd10*/  STL.64 [R1+0x3838], R14 ;  /* 0x0038380e01007387 */ /* 0x000fe20000100a00 */
[----:B------:R-:W-:Y:S02]  /*4fd20*/  STL.64 [R1+0x3830], R12 ;  /* 0x0038300c01007387 */ /* 0x000fe40000100a00 */
[----:B------:R-:W0:Y:S02]  /*4fd30*/  LDSM.16.MT88.4 R12, [R18+0x1c280] ;  /* 0x01c28000120c783b */ /* 0x000e240000004200 */
[----:B0-----:R-:W-:Y:S02]  /*4fd40*/  STL.64 [R1+0x70], R12 ;  /* 0x0000700c01007387 */ /* 0x001fe40000100a00 */
[----:B------:R-:W-:Y:S02]  /*4fd50*/  STL.64 [R1+0x78], R14 ;  /* 0x0000780e01007387 */ /* 0x000fe40000100a00 */
[----:B------:R-:W-:Y:S02]  /*4fd60*/  LDSM.16.MT88.4 R12, [R18+0x1c300] ;  /* 0x01c30000120c783b */ /* 0x000fe40000004200 */
[----:B------:R-:W0:Y:S01]  /*4fd70*/  LDSM.16.MT88.4 R16, [R18+0x1c380] ;  /* 0x01c380001210783b */ /* 0x000e220000004200 */
[----:B--2---:R-:W-:Y:S07]  /*4fd80*/  HMMA.16816.F32 R8, R20, R8, R24 ;  /* 0x000000081408723c */ /* 0x004fee0000001818 */
[----:B----4-:R-:W-:-:S02]  /*4fd90*/  IMAD.MOV.U32 R26, RZ, RZ, R6 ;  /* 0x000000ffff1a7224 */ /* 0x010fc400078e0006 */
[----:B---3--:R-:W-:Y:S11]  /*4fda0*/  IMAD.MOV.U32 R27, RZ, RZ, R7 ;  /* 0x000000ffff1b7224 */ /* 0x008ff600078e0007 */
[----:B------:R-:W-:Y:S03]  /*4fdb0*/  @!UPT UIADD3 URZ, URZ, URZ, URZ ;  /* 0x0000003f3f3ff290 */ /* 0x000fe6000fffe03f */
[----:B------:R1:W-:Y:S01]  /*4fdc0*/  STL.64 [R1+0xc0], R8 ;  /* 0x0000c00801007387 */ /* 0x0003e20000100a00 */
[----:B------:R-:W2:Y:S02]  /*4fdd0*/  LDL.LU R24, [R1+0x350] ;  /* 0x0003500001187983 */ /* 0x000ea40000300800 */
[----:B------:R-:W2:Y:S02]  /*4fde0*/  LDL.LU R25, [R1+0x354] ;  /* 0x0003540001197983 */ /* 0x000ea40000300800 */
[----:B------:R-:W2:Y:S01]  /*4fdf0*/  LDL.LU R6, [R1+0x3844] ;  /* 0x0038440001067983 */ /* 0x000ea20000300800 */
[----:B------:R-:W2:Y:S04]  /*4fe00*/  LDL.LU R7, [R1+0x3840] ;  /* 0x0038400001077983 */ /* 0x000ea80000300800 */
[----:B-1----:R-:W3:Y:S01]  /*4fe10*/  LDL R9, [R1+0x394] ;  /* 0x0003940001097983 */ /* 0x002ee20000100800 */
[----:B------:R-:W-:-:S02]  /*4fe20*/  IMAD.MOV.U32 R2, RZ, RZ, R11 ;  /* 0x000000ffff027224 */ /* 0x000fc400078e000b */
[----:B------:R-:W-:Y:S02]  /*4fe30*/  IMAD.MOV.U32 R5, RZ, RZ, R10 ;  /* 0x000000ffff057224 */ /* 0x000fe400078e000a */
[----:B0-----:R-:W-:Y:S02]  /*4fe40*/  IMAD.MOV.U32 R4, RZ, RZ, R17 ;  /* 0x000000ffff047224 */ /* 0x001fe400078e0011 */
[----:B------:R-:W-:Y:S01]  /*4fe50*/  IMAD.MOV.U32 R0, RZ, RZ, R18 ;  /* 0x000000ffff007224 */ /* 0x000fe200078e0012 */
[----:B------:R-:W-:Y:S01]  /*4fe60*/  STL [R1+0x36d8], R2 ;  /* 0x0036d80201007387 */ /* 0x000fe20000100800 */
[----:B------:R0:W-:Y:S02]  /*4fe70*/  STL [R1+0x36d4], R5 ;  /* 0x0036d40501007387 */ /* 0x0001e40000100800 */
[----:B------:R-:W-:Y:S02]  /*4fe80*/  IMAD.MOV.U32 R3, RZ, RZ, R19 ;  /* 0x000000ffff037224 */ /* 0x000fe400078e0013 */
[----:B0-----:R-:W-:-:S02]  /*4fe90*/  IMAD.MOV.U32 R5, RZ, RZ, R16 ;  /* 0x000000ffff057224 */ /* 0x001fc400078e0010 */
[----:B------:R-:W-:Y:S02]  /*4fea0*/  IMAD.MOV.U32 R21, RZ, RZ, R14 ;  /* 0x000000ffff157224 */ /* 0x000fe400078e000e */
[----:B------:R-:W-:Y:S02]  /*4feb0*/  IMAD.MOV.U32 R20, RZ, RZ, R15 ;  /* 0x000000ffff147224 */ /* 0x000fe400078e000f */
[----:B------:R-:W-:Y:S02]  /*4fec0*/  IMAD.MOV.U32 R10, RZ, RZ, R12 ;  /* 0x000000ffff0a7224 */ /* 0x000fe400078e000c */
[----:B------:R-:W-:Y:S01]  /*4fed0*/  IMAD.MOV.U32 R11, RZ, RZ, R13 ;  /* 0x000000ffff0b7224 */ /* 0x000fe200078e000d */
[----:B------:R-:W4:Y:S01]  /*4fee0*/  LDL.LU.64 R14, [R1+0x3838] ;  /* 0x00383800010e7983 */ /* 0x000f220000300a00 */
[----:B------:R-:W2:Y:S02]  /*4fef0*/  LDL.LU.64 R12, [R1+0x3830] ;  /* 0x00383000010c7983 */ /* 0x000ea40000300a00 */
[----:B------:R-:W-:Y:S02]  /*4ff00*/  STL [R1+0x36e8], R3 ;  /* 0x0036e80301007387 */ /* 0x000fe40000100800 */
[----:B------:R-:W-:Y:S01]  /*4ff10*/  STL [R1+0x36e4], R0 ;  /* 0x0036e40001007387 */ /* 0x000fe20000100800 */
[----:B------:R-:W-:Y:S01]  /*4ff20*/  STL [R1+0x36e0], R4 ;  /* 0x0036e00401007387 */ /* 0x000fe20000100800 */
[----:B------:R-:W-:Y:S03]  /*4ff30*/  STL [R1+0x36dc], R5 ;  /* 0x0036dc0501007387 */ /* 0x000fe60000100800 */
[----:B---3--:R-:W0:Y:S04]  /*4ff40*/  LDSM.16.MT88.4 R16, [R9+0x1c000] ;  /* 0x01c000000910783b */ /* 0x008e280000004200 */
[----:B0-----:R-:W-:Y:S01]  /*4ff50*/  STL.64 [R1+0x30], R16 ;  /* 0x0000301001007387 */ /* 0x001fe20000100a00 */
[----:B------:R-:W-:Y:S02]  /*4ff60*/  STL [R1+0x38], R18 ;  /* 0x0000381201007387 */ /* 0x000fe40000100800 */
[----:B------:R-:W-:-:S02]  /*4ff70*/  IMAD.MOV.U32 R2, RZ, RZ, R19 ;  /* 0x000000ffff027224 */ /* 0x000fc400078e0013 */
[----:B------:R-:W3:Y:S03]  /*4ff80*/  LDL.LU R19, [R1+0x3828] ;  /* 0x0038280001137983 */ /* 0x000ee60000300800 */
[----:B------:R-:W-:Y:S02]  /*4ff90*/  STL [R1+0x36ec], R2 ;  /* 0x0036ec0201007387 */ /* 0x000fe40000100800 */
[----:B---3--:R-:W-:Y:S02]  /*4ffa0*/  IMAD.MOV.U32 R8, RZ, RZ, R19 ;  /* 0x000000ffff087224 */ /* 0x008fe400078e0013 */
[----:B------:R-:W0:Y:S02]  /*4ffb0*/  LDSM.16.MT88.4 R16, [R9+0x1c080] ;  /* 0x01c080000910783b */ /* 0x000e240000004200 */
[----:B0-----:R-:W-:Y:S02]  /*4ffc0*/  IMAD.MOV.U32 R4, RZ, RZ, R18 ;  /* 0x000000ffff047224 */ /* 0x001fe400078e0012 */
[----:B------:R-:W-:-:S02]  /*4ffd0*/  IMAD.MOV.U32 R5, RZ, RZ, R19 ;  /* 0x000000ffff057224 */ /* 0x000fc400078e0013 */
[----:B------:R-:W-:Y:S02]  /*4ffe0*/  IMAD.MOV.U32 R3, RZ, RZ, R16 ;  /* 0x000000ffff037224 */ /* 0x000fe400078e0010 */
[----:B------:R-:W-:Y:S01]  /*4fff0*/  IMAD.MOV.U32 R0, RZ, RZ, R17 ;  /* 0x000000ffff007224 */ /* 0x000fe200078e0011 */
[----:B------:R-:W2:Y:S01]  /*50000*/  LDL.LU.64 R18, [R1+0x3820] ;  /* 0x0038200001127983 */ /* 0x000ea20000300a00 */
[----:B------:R-:W2:Y:S02]  /*50010*/  LDL.LU.64 R16, [R1+0x3818] ;  /* 0x0038180001107983 */ /* 0x000ea40000300a00 */
[----:B------:R-:W-:Y:S02]  /*50020*/  STL [R1+0x36fc], R5 ;  /* 0x0036fc0501007387 */ /* 0x000fe40000100800 */
[----:B------:R-:W-:Y:S01]  /*50030*/  STL [R1+0x36f8], R4 ;  /* 0x0036f80401007387 */ /* 0x000fe20000100800 */
[----:B------:R-:W-:Y:S01]  /*50040*/  STL [R1+0x36f4], R0 ;  /* 0x0036f40001007387 */ /* 0x000fe20000100800 */
[----:B------:R-:W-:Y:S02]  /*50050*/  STL [R1+0x36f0], R3 ;  /* 0x0036f00301007387 */ /* 0x000fe40000100800 */
[----:B------:R-:W-:-:S02]  /*50060*/  IMAD.MOV.U32 R22, RZ, RZ, R29 ;  /* 0x000000ffff167224 */ /* 0x000fc400078e001d */
[----:B------:R-:W-:Y:S01]  /*50070*/  IMAD.MOV.U32 R23, RZ, RZ, R28 ;  /* 0x000000ffff177224 */ /* 0x000fe200078e001c */
[----:B--2---:R-:W-:Y:S11]  /*50080*/  HMMA.16816.F32 R24, R16, R6, R24 ;  /* 0x000000061018723c */ /* 0x004ff60000001818 */
[----:B------:R-:W-:Y:S11]  /*50090*/  @!UPT UIADD3 URZ, URZ, URZ, URZ ;  /* 0x0000003f3f3ff290 */ /* 0x000ff6000fffe03f */
[----:B------:R-:W-:Y:S01]  /*500a0*/  @!UPT UIADD3 URZ, URZ, URZ, URZ ;  /* 0x0000003f3f3ff290 */ /* 0x000fe2000fffe03f */
[----:B------:R-:W-:Y:S01]  /*500b0*/  STL.64 [R1+0x690], R24 ;  /* 0x0006901801007387 */ /* 0x000fe20000100a00 */
[----:B------:R-:W-:Y:S02]  /*500c0*/  IMAD.MOV.U32 R29, RZ, RZ, R25 ;  /* 0x000000ffff1d7224 */ /* 0x000fe400078e0019 */
[----:B------:R-:W-:Y:S02]  /*500d0*/  STL.64 [R1+0x698], R26 ;  /* 0x0006981a01007387 */ /* 0x000fe40000100a00 */
[----:B------:R-:W-:Y:S02]  /*500e0*/  IMAD.MOV.U32 R28, RZ, RZ, R24 ;  /* 0x000000ffff1c7224 */ /* 0x000fe400078e0018 */
[----:B------:R-:W0:Y:S04]  /*500f0*/  LDSM.16.MT88.4 R24, [R9+0x1c100] ;  /* 0x01c100000918783b */ /* 0x000e280000004200 */
[----:B------:R-:W-:Y:S01]  /*50100*/  STL [R1+0x32fc], R28 ;  /* 0x0032fc1c01007387 */ /* 0x000fe20000100800 */
[----:B------:R1:W-:Y:S02]  /*50110*/  STL [R1+0x32f8], R29 ;  /* 0x0032f81d01007387 */ /* 0x0003e40000100800 */
[----:B0-----:R-:W-:-:S02]  /*50120*/  IMAD.MOV.U32 R3, RZ, RZ, R24 ;  /* 0x000000ffff037224 */ /* 0x001fc400078e0018 */
[----:B------:R-:W-:Y:S02]  /*50130*/  IMAD.MOV.U32 R2, RZ, RZ, R25 ;  /* 0x000000ffff027224 */ /* 0x000fe400078e0019 */
[----:B-1----:R-:W-:Y:S02]  /*50140*/  IMAD.MOV.U32 R29, RZ, RZ, R26 ;  /* 0x000000ffff1d7224 */ /* 0x002fe400078e001a */
[----:B------:R-:W-:Y:S02]  /*50150*/  IMAD.MOV.U32 R28, RZ, RZ, R27 ;  /* 0x000000ffff1c7224 */ /* 0x000fe400078e001b */
[----:B------:R-:W0:Y:S02]  /*50160*/  LDSM.16.MT88.4 R24, [R9+0x1c180] ;  /* 0x01c180000918783b */ /* 0x000e240000004200 */
[----:B0-----:R-:W-:Y:S02]  /*50170*/  IMAD.MOV.U32 R5, RZ, RZ, R25 ;  /* 0x000000ffff057224 */ /* 0x001fe400078e0019 */
[----:B------:R-:W-:Y:S01]  /*50180*/  IMAD.MOV.U32 R4, RZ, RZ, R26 ;  /* 0x000000ffff047224 */ /* 0x000fe200078e001a */
[----:B------:R-:W-:Y:S01]  /*50190*/  STL [R1], R24 ;  /* 0x0000001801007387 */ /* 0x000fe20000100800 */
[----:B------:R-:W-:-:S02]  /*501a0*/  IMAD.MOV.U32 R0, RZ, RZ, R27 ;  /* 0x000000ffff007224 */ /* 0x000fc400078e001b */
[----:B------:R-:W0:Y:S04]  /*501b0*/  LDSM.16.MT88.4 R24, [R9+0x1c200] ;  /* 0x01c200000918783b */ /* 0x000e280000004200 */
[----:B------:R-:W-:Y:S01]  /*501c0*/  STL.64 [R1+0x37d8], R6 ;  /* 0x0037d80601007387 */ /* 0x000fe20000100a00 */
[----:B------:R-:W-:Y:S04]  /*501d0*/  STL.64 [R1+0x37d0], R4 ;  /* 0x0037d00401007387 */ /* 0x000fe80000100a00 */
[----:B0-----:R0:W-:Y:S01]  /*501e0*/  STL.64 [R1+0x35e0], R26 ;  /* 0x0035e01a01007387 */ /* 0x0011e20000100a00 */
[----:B------:R1:W-:Y:S02]  /*501f0*/  STL.64 [R1+0x35d8], R24 ;  /* 0x0035d81801007387 */ /* 0x0003e40000100a00 */
[----:B0-----:R-:W-:-:S02]  /*50200*/  IMAD.MOV.U32 R26, RZ, RZ, R21 ;  /* 0x000000ffff1a7224 */ /* 0x001fc400078e0015 */
[----:B------:R-:W-:Y:S02]  /*50210*/  IMAD.MOV.U32 R27, RZ, RZ, R20 ;  /* 0x000000ffff1b7224 */ /* 0x000fe400078e0014 */
[----:B-1----:R-:W-:Y:S02]  /*50220*/  IMAD.MOV.U32 R24, RZ, RZ, R10 ;  /* 0x000000ffff187224 */ /* 0x002fe400078e000a */
[----:B------:R-:W-:Y:S01]  /*50230*/  IMAD.MOV.U32 R25, RZ, RZ, R11 ;  /* 0x000000ffff197224 */ /* 0x000fe200078e000b */
[----:B------:R-:W2:Y:S01]  /*50240*/  LDL.LU R10, [R1+0x3810] ;  /* 0x00381000010a7983 */ /* 0x000ea20000300800 */
[----:B------:R-:W3:Y:S02]  /*50250*/  LDL.LU R11, [R1+0x380c] ;  /* 0x00380c00010b7983 */ /* 0x000ee40000300800 */
[----:B------:R-:W-:Y:S01]  /*50260*/  STL.64 [R1+0x3708], R26 ;  /* 0x0037081a01007387 */ /* 0x000fe20000100a00 */
[----:B------:R0:W-:Y:S04]  /*50270*/  STL.64 [R1+0x3700], R24 ;  /* 0x0037001801007387 */ /* 0x0001e80000100a00 */
[----:B0-----:R-:W2:Y:S01]  /*50280*/  LDL.LU R24, [R1+0x200] ;  /* 0x0002000001187983 */ /* 0x001ea20000300800 */
[----:B------:R-:W2:Y:S02]  /*50290*/  LDL.LU R25, [R1+0x204] ;  /* 0x0002040001197983 */ /* 0x000ea40000300800 */
[----:B------:R-:W2:Y:S02]  /*502a0*/  LDL.LU R26, [R1+0x208] ;  /* 0x00020800011a7983 */ /* 0x000ea40000300800 */
[----:B------:R-:W2:Y:S02]  /*502b0*/  LDL.LU R27, [R1+0x20c] ;  /* 0x00020c00011b7983 */ /* 0x000ea40000300800 */
[----:B--2---:R-:W-:Y:S01]  /*502c0*/  STL.64 [R1+0x3718], R26 ;  /* 0x0037181a01007387 */ /* 0x004fe20000100a00 */
[----:B------:R0:W-:Y:S03]  /*502d0*/  STL.64 [R1+0x3710], R24 ;  /* 0x0037101801007387 */ /* 0x0001e60000100a00 */
[----:B0-----:R-:W2:Y:S01]  /*502e0*/  LDL.LU R24, [R1+0x230] ;  /* 0x0002300001187983 */ /* 0x001ea20000300800 */
[----:B------:R-:W2:Y:S02]  /*502f0*/  LDL.LU R25, [R1+0x234] ;  /* 0x0002340001197983 */ /* 0x000ea40000300800 */
[----:B------:R-:W2:Y:S02]  /*50300*/  LDL.LU R26, [R1+0x238] ;  /* 0x00023800011a7983 */ /* 0x000ea40000300800 */
[----:B------:R-:W2:Y:S02]  /*50310*/  LDL.LU R27, [R1+0x23c] ;  /* 0x00023c00011b7983 */ /* 0x000ea40000300800 */
[----:B--2---:R0:W-:Y:S01]  /*50320*/  STL.64 [R1+0x3728], R26 ;  /* 0x0037281a01007387 */ /* 0x0041e20000100a00 */
[----:B------:R4:W-:Y:S02]  /*50330*/  STL.64 [R1+0x3720], R24 ;  /* 0x0037201801007387 */ /* 0x0009e40000100a00 */
[----:B0-----:R-:W-:-:S02]  /*50340*/  IMAD.MOV.U32 R26, RZ, RZ, R13 ;  /* 0x000000ffff1a7224 */ /* 0x001fc400078e000d */
[----:B----4-:R-:W-:Y:S02]  /*50350*/  IMAD.MOV.U32 R24, RZ, RZ, R15 ;  /* 0x000000ffff187224 */ /* 0x010fe400078e000f */
[----:B------:R-:W-:Y:S02]  /*50360*/  IMAD.MOV.U32 R25, RZ, RZ, R14 ;  /* 0x000000ffff197224 */ /* 0x000fe400078e000e */
[----:B------:R-:W-:Y:S02]  /*50370*/  IMAD.MOV.U32 R27, RZ, RZ, R12 ;  /* 0x000000ffff1b7224 */ /* 0x000fe400078e000c */
[----:B------:R-:W0:Y:S04]  /*50380*/  LDSM.16.MT88.4 R12, [R9+0x1c280] ;  /* 0x01c28000090c783b */ /* 0x000e280000004200 */
[----:B------:R-:W-:Y:S01]  /*50390*/  STL.64 [R1+0x3758], R26 ;  /* 0x0037581a01007387 */ /* 0x000fe20000100a00 */
[----:B------:R3:W-:Y:S02]  /*503a0*/  STL.64 [R1+0x3750], R24 ;  /* 0x0037501801007387 */ /* 0x0007e40000100a00 */
[----:B---3--:R-:W-:Y:S01]  /*503b0*/  IMAD.MOV.U32 R24, RZ, RZ, R11 ;  /* 0x000000ffff187224 */ /* 0x008fe200078e000b */
[----:B0-----:R-:W-:Y:S01]  /*503c0*/  STL.64 [R1+0x35c0], R14 ;  /* 0x0035c00e01007387 */ /* 0x001fe20000100a00 */
[----:B------:R0:W-:Y:S03]  /*503d0*/  STL.64 [R1+0x35b8], R12 ;  /* 0x0035b80c01007387 */ /* 0x0001e60000100a00 */
[----:B0-----:R-:W2:Y:S01]  /*503e0*/  LDL.LU R12, [R1+0x1e0] ;  /* 0x0001e000010c7983 */ /* 0x001ea20000300800 */
[----:B------:R-:W2:Y:S02]  /*503f0*/  LDL.LU R13, [R1+0x1e4] ;  /* 0x0001e400010d7983 */ /* 0x000ea40000300800 */
[----:B------:R-:W3:Y:S02]  /*50400*/  LDL.LU R14, [R1+0x1e8] ;  /* 0x0001e800010e7983 */ /* 0x000ee40000300800 */
[----:B------:R-:W3:Y:S01]  /*50410*/  LDL.LU R15, [R1+0x1ec] ;  /* 0x0001ec00010f7983 */ /* 0x000ee20000300800 */
[----:B------:R-:W4:Y:S01]  /*50420*/  LDL.LU R11, [R1+0x3808] ;  /* 0x00380800010b7983 */ /* 0x000f220000300800 */
[----:B------:R-:W2:Y:S02]  /*50430*/  LDL.LU R25, [R1+0x94] ;  /* 0x0000940001197983 */ /* 0x000ea40000300800 */
[----:B------:R-:W2:Y:S02]  /*50440*/  LDL.LU R26, [R1+0x98] ;  /* 0x00009800011a7983 */ /* 0x000ea40000300800 */
[----:B------:R-:W-:-:S02]  /*50450*/  IMAD.MOV.U32 R27, RZ, RZ, R10 ;  /* 0x000000ffff1b7224 */ /* 0x000fc400078e000a */
[----:B------:R-:W-:Y:S02]  /*50460*/  IMAD.MOV.U32 R20, RZ, RZ, R22 ;  /* 0x000000ffff147224 */ /* 0x000fe400078e0016 */
[----:B------:R-:W-:Y:S02]  /*50470*/  IMAD.MOV.U32 R21, RZ, RZ, R23 ;  /* 0x000000ffff157224 */ /* 0x000fe400078e0017 */
[----:B------:R-:W-:Y:S01]  /*50480*/  IMAD.MOV.U32 R22, RZ, RZ, R8 ;  /* 0x000000ffff167224 */ /* 0x000fe200078e0008 */
[----:B------:R-:W3:Y:S01]  /*50490*/  LDL.LU R10, [R1+0x3804] ;  /* 0x00380400010a7983 */ /* 0x000ee20000300800 */
[----:B----4-:R-:W-:-:S03]  /*504a0*/  IMAD.MOV.U32 R23, RZ, RZ, R11 ;  /* 0x000000ffff177224 */ /* 0x010fc600078e000b */
[----:B--2---:R-:W-:Y:S01]  /*504b0*/  STL.64 [R1+0x3788], R26 ;  /* 0x0037881a01007387 */ /* 0x004fe20000100a00 */
[----:B------:R0:W-:Y:S02]  /*504c0*/  STL.64 [R1+0x3780], R24 ;  /* 0x0037801801007387 */ /* 0x0001e40000100a00 */
[----:B------:R-:W2:Y:S02]  /*504d0*/  LDL.LU R11, [R1+0x3800] ;  /* 0x00380000010b7983 */ /* 0x000ea40000300800 */
[----:B------:R-:W-:Y:S01]  /*504e0*/  STL.64 [R1+0x37a8], R22 ;  /* 0x0037a81601007387 */ /* 0x000fe20000100a00 */
[----:B------:R-:W-:Y:S04]  /*504f0*/  STL.64 [R1+0x37a0], R20 ;  /* 0x0037a01401007387 */ /* 0x000fe80000100a00 */
[----:B0-----:R-:W4:Y:S01]  /*50500*/  LDL.LU R24, [R1+0x310] ;  /* 0x0003100001187983 */ /* 0x001f220000300800 */
[----:B------:R-:W4:Y:S02]  /*50510*/  LDL.LU R25, [R1+0x314] ;  /* 0x0003140001197983 */ /* 0x000f240000300800 */
[----:B------:R-:W2:Y:S02]  /*50520*/  LDL.LU R26, [R1+0x318] ;  /* 0x00031800011a7983 */ /* 0x000ea40000300800 */
[----:B------:R-:W2:Y:S02]  /*50530*/  LDL.LU R27, [R1+0x31c] ;  /* 0x00031c00011b7983 */ /* 0x000ea40000300800 */
[----:B--2---:R-:W-:Y:S01]  /*50540*/  STL.64 [R1+0x3798], R26 ;  /* 0x0037981a01007387 */ /* 0x004fe20000100a00 */
[----:B----4-:R0:W-:Y:S03]  /*50550*/  STL.64 [R1+0x3790], R24 ;  /* 0x0037901801007387 */ /* 0x0101e60000100a00 */
[----:B0-----:R-:W2:Y:S01]  /*50560*/  LDL.LU R24, [R1+0x330] ;  /* 0x0003300001187983 */ /* 0x001ea20000300800 */
[----:B------:R-:W2:Y:S02]  /*50570*/  LDL.LU R25, [R1+0x334] ;  /* 0x0003340001197983 */ /* 0x000ea40000300800 */
[----:B------:R-:W4:Y:S02]  /*50580*/  LDL.LU R26, [R1+0x338] ;  /* 0x00033800011a7983 */ /* 0x000f240000300800 */
[----:B------:R-:W4:Y:S02]  /*50590*/  LDL.LU R27, [R1+0x33c] ;  /* 0x00033c00011b7983 */ /* 0x000f240000300800 */
[----:B------:R-:W-:-:S02]  /*505a0*/  IMAD.MOV.U32 R22, RZ, RZ, R11 ;  /* 0x000000ffff167224 */ /* 0x000fc400078e000b */
[----:B---3--:R-:W-:Y:S01]  /*505b0*/  IMAD.MOV.U32 R23, RZ, RZ, R10 ;  /* 0x000000ffff177224 */ /* 0x008fe200078e000a */
[----:B----4-:R-:W-:Y:S01]  /*505c0*/  STL.64 [R1+0x37b8], R26 ;  /* 0x0037b81a01007387 */ /* 0x010fe20000100a00 */
[----:B--2---:R0:W-:Y:S02]  /*505d0*/  STL.64 [R1+0x37b0], R24 ;  /* 0x0037b01801007387 */ /* 0x0041e40000100a00 */
[----:B------:R-:W2:Y:S02]  /*505e0*/  LDL.LU R20, [R1+0xa0] ;  /* 0x0000a00001147983 */ /* 0x000ea40000300800 */
[----:B------:R-:W2:Y:S01]  /*505f0*/  LDL.LU R21, [R1+0xa4] ;  /* 0x0000a40001157983 */ /* 0x000ea20000300800 */
[----:B------:R-:W3:Y:S01]  /*50600*/  LDL.LU R11, [R1+0x37fc] ;  /* 0x0037fc00010b7983 */ /* 0x000ee20000300800 */
[----:B------:R-:W4:Y:S03]  /*50610*/  LDL.LU R10, [R1+0x37f8] ;  /* 0x0037f800010a7983 */ /* 0x000f260000300800 */
[----:B0-----:R-:W2:Y:S01]  /*50620*/  LDL.LU R24, [R1+0x340] ;  /* 0x0003400001187983 */ /* 0x001ea20000300800 */
[----:B------:R-:W2:Y:S02]  /*50630*/  LDL.LU R25, [R1+0x344] ;  /* 0x0003440001197983 */ /* 0x000ea40000300800 */
[----:B------:R-:W2:Y:S02]  /*50640*/  LDL.LU R26, [R1+0x348] ;  /* 0x00034800011a7983 */ /* 0x000ea40000300800 */
[----:B------:R-:W2:Y:S01]  /*50650*/  LDL.LU R27, [R1+0x34c] ;  /* 0x00034c00011b7983 */ /* 0x000ea20000300800 */
[----:B------:R-:W3:Y:S01]  /*50660*/  LDL.LU R4, [R1+0x370] ;  /* 0x0003700001047983 */ /* 0x000ee20000300800 */
[----:B------:R-:W3:Y:S02]  /*50670*/  LDL.LU R5, [R1+0x374] ;  /* 0x0003740001057983 */ /* 0x000ee40000300800 */
[----:B------:R-:W3:Y:S02]  /*50680*/  LDL.LU R6, [R1+0x378] ;  /* 0x0003780001067983 */ /* 0x000ee40000300800 */
[----:B------:R-:W3:Y:S01]  /*50690*/  LDL.LU R7, [R1+0x37c] ;  /* 0x00037c0001077983 */ /* 0x000ee20000300800 */
[----:B--2---:R-:W-:Y:S01]  /*506a0*/  STL.64 [R1+0x37c8], R26 ;  /* 0x0037c81a01007387 */ /* 0x004fe20000100a00 */
[----:B------:R0:W-:Y:S03]  /*506b0*/  STL.64 [R1+0x37c0], R24 ;  /* 0x0037c01801007387 */ /* 0x0001e60000100a00 */
[----:B0-----:R-:W2:Y:S01]  /*506c0*/  LDL.LU R24, [R1+0x360] ;  /* 0x0003600001187983 */ /* 0x001ea20000300800 */
[----:B------:R-:W2:Y:S02]  /*506d0*/  LDL.LU R25, [R1+0x364] ;  /* 0x0003640001197983 */ /* 0x000ea40000300800 */
[----:B------:R-:W2:Y:S02]  /*506e0*/  LDL.LU R26, [R1+0x368] ;  /* 0x00036800011a7983 */ /* 0x000ea40000300800 */
[----:B------:R-:W2:Y:S01]  /*506f0*/  LDL.LU R27, [R1+0x36c] ;  /* 0x00036c00011b7983 */ /* 0x000ea20000300800 */
[----:B------:R-:W-:Y:S01]  /*50700*/  STL.64 [R1+0x3738], R14 ;  /* 0x0037380e01007387 */ /* 0x000fe20000100a00 */
[----:B------:R4:W-:Y:S02]  /*50710*/  STL.64 [R1+0x3730], R12 ;  /* 0x0037300c01007387 */ /* 0x0009e40000100a00 */
[----:B----4-:R-:W-:-:S02]  /*50720*/  IMAD.MOV.U32 R12, RZ, RZ, R10 ;  /* 0x000000ffff0c7224 */ /* 0x010fc400078e000a */
[----:B---3--:R-:W-:Y:S01]  /*50730*/  IMAD.MOV.U32 R13, RZ, RZ, R11 ;  /* 0x000000ffff0d7224 */ /* 0x008fe200078e000b */
[----:B------:R-:W3:Y:S01]  /*50740*/  LDL.LU R10, [R1+0x37f4] ;  /* 0x0037f400010a7983 */ /* 0x000ee20000300800 */
[----:B------:R-:W4:Y:S02]  /*50750*/  LDL.LU R11, [R1+0x37f0] ;  /* 0x0037f000010b7983 */ /* 0x000f240000300800 */
[----:B------:R-:W2:Y:S02]  /*50760*/  LDL.LU R14, [R1+0x248] ;  /* 0x00024800010e7983 */ /* 0x000ea40000300800 */
[----:B------:R-:W2:Y:S02]  /*50770*/  LDL.LU R15, [R1+0x24c] ;  /* 0x00024c00010f7983 */ /* 0x000ea40000300800 */
[----:B--2---:R4:W-:Y:S01]  /*50780*/  STL.64 [R1+0x3748], R14 ;  /* 0x0037480e01007387 */ /* 0x0049e20000100a00 */
[----:B------:R0:W-:Y:S02]  /*50790*/  STL.64 [R1+0x3740], R12 ;  /* 0x0037400c01007387 */ /* 0x0001e40000100a00 */
[----:B----4-:R-:W-:Y:S01]  /*507a0*/  IMAD.MOV.U32 R14, RZ, RZ, R11 ;  /* 0x000000ffff0e7224 */ /* 0x010fe200078e000b */
[----:B0-----:R-:W2:Y:S01]  /*507b0*/  LDL.LU R12, [R1+0x280] ;  /* 0x00028000010c7983 */ /* 0x001ea20000300800 */
[----:B---3--:R-:W-:-:S02]  /*507c0*/  IMAD.MOV.U32 R13, RZ, RZ, R10 ;  /* 0x000000ffff0d7224 */ /* 0x008fc400078e000a */
[----:B------:R-:W3:Y:S02]  /*507d0*/  LDL.LU R10, [R1+0x37ec] ;  /* 0x0037ec00010a7983 */ /* 0x000ee40000300800 */
[----:B------:R-:W4:Y:S01]  /*507e0*/  LDL.LU R11, [R1+0x37e8] ;  /* 0x0037e800010b7983 */ /* 0x000f220000300800 */
[----:B------:R-:W2:Y:S04]  /*507f0*/  LDL.LU R15, [R1+0x28c] ;  /* 0x00028c00010f7983 */ /* 0x000ea80000300800 */
[----:B--2---:R-:W-:Y:S01]  /*50800*/  STL.64 [R1+0x3768], R14 ;  /* 0x0037680e01007387 */ /* 0x004fe20000100a00 */
[----:B------:R0:W-:Y:S03]  /*50810*/  STL.64 [R1+0x3760], R12 ;  /* 0x0037600c01007387 */ /* 0x0001e60000100a00 */
[----:B0-----:R-:W2:Y:S01]  /*50820*/  LDL.LU R12, [R1+0x2a0] ;  /* 0x0002a000010c7983 */ /* 0x001ea20000300800 */
[----:B------:R-:W2:Y:S02]  /*50830*/  LDL.LU R13, [R1+0x2a4] ;  /* 0x0002a400010d7983 */ /* 0x000ea40000300800 */
[----:B---3--:R-:W-:-:S02]  /*50840*/  IMAD.MOV.U32 R14, RZ, RZ, R10 ;  /* 0x000000ffff0e7224 */ /* 0x008fc400078e000a */
[----:B----4-:R-:W-:Y:S01]  /*50850*/  IMAD.MOV.U32 R15, RZ, RZ, R11 ;  /* 0x000000ffff0f7224 */ /* 0x010fe200078e000b */
[----:B------:R-:W3:Y:S01]  /*50860*/  LDL.LU R10, [R1+0x37e4] ;  /* 0x0037e400010a7983 */ /* 0x000ee20000300800 */
[----:B------:R-:W3:Y:S03]  /*50870*/  LDL.LU R11, [R1+0x37e0] ;  /* 0x0037e000010b7983 */ /* 0x000ee60000300800 */
[----:B------:R-:W-:Y:S04]  /*50880*/  STL.64 [R1+0x3778], R14 ;  /* 0x0037780e01007387 */ /* 0x000fe80000100a00 */
[----:B--2---:R0:W-:Y:S01]  /*50890*/  STL.64 [R1+0x3770], R12 ;  /* 0x0037700c01007387 */ /* 0x0041e20000100a00 */
[----:B---3--:R-:W-:Y:S03]  /*508a0*/  HMMA.16816.F32 R16, R16, R10, R4 ;  /* 0x0000000a1010723c */ /* 0x008fe60000001804 */
[----:B0-----:R-:W2:Y:S01]  /*508b0*/  LDL.LU R12, [R1+0x300] ;  /* 0x00030000010c7983 */ /* 0x001ea20000300800 */
[----:B------:R-:W2:Y:S02]  /*508c0*/  LDL.LU R13, [R1+0x304] ;  /* 0x00030400010d7983 */ /* 0x000ea40000300800 */
[----:B------:R-:W2:Y:S02]  /*508d0*/  LDL.LU R14, [R1+0x308] ;  /* 0x00030800010e7983 */ /* 0x000ea40000300800 */
[----:B------:R-:W2:Y:S01]  /*508e0*/  LDL.LU R15, [R1+0x30c] ;  /* 0x00030c00010f7983 */ /* 0x000ea20000300800 */
[----:B------:R-:W3:Y:S01]  /*508f0*/  LDL.LU.64 R6, [R1+0x37d8] ;  /* 0x0037d80001067983 */ /* 0x000ee20000300a00 */
[----:B------:R-:W4:Y:S11]  /*50900*/  LDL.LU.64 R4, [R1+0x37d0] ;  /* 0x0037d00001047983 */ /* 0x000f360000300a00 */
[----:B------:R-:W-:Y:S02]  /*50910*/  @!UPT UIADD3 URZ, URZ, URZ, URZ ;  /* 0x0000003f3f3ff290 */ /* 0x000fe4000fffe03f */
[----:B------:R-:W-:Y:S01]  /*50920*/  STL.64 [R1+0x680], R16 ;  /* 0x0006801001007387 */ /* 0x000fe20000100a00 */
[----:B------:R-:W-:Y:S02]  /*50930*/  STL.64 [R1+0x688], R18 ;  /* 0x0006881201007387 */ /* 0x000fe40000100a00 */
[----:B------:R-:W0:Y:S02]  /*50940*/  LDSM.16.MT88.4 R16, [R9+0x1c300] ;  /* 0x01c300000910783b */ /* 0x000e240000004200 */
[----:B0-----:R-:W-:Y:S02]  /*50950*/  STL.64 [R1+0x3598], R18 ;  /* 0x0035981201007387 */ /* 0x001fe40000100a00 */
[----:B------:R0:W-:Y:S02]  /*50960*/  STL.64 [R1+0x3590], R16 ;  /* 0x0035901001007387 */ /* 0x0001e40000100a00 */
[----:B0-----:R-:W2:Y:S01]  /*50970*/  LDL.LU R16, [R1+0x1f0] ;  /* 0x0001f00001107983 */ /* 0x001ea20000300800 */
[----:B------:R-:W2:Y:S02]  /*50980*/  LDL.LU R17, [R1+0x1f4] ;  /* 0x0001f40001117983 */ /* 0x000ea40000300800 */
[----:B------:R-:W2:Y:S02]  /*50990*/  LDL.LU R18, [R1+0x1f8] ;  /* 0x0001f80001127983 */ /* 0x000ea40000300800 */
[----:B------:R-:W2:Y:S01]  /*509a0*/  LDL.LU R19, [R1+0x1fc] ;  /* 0x0001fc0001137983 */ /* 0x000ea20000300800 */
[C---:B---3--:R-:W-:Y:S11]  /*509b0*/  HMMA.16816.F32 R24, R20.reuse, R6, R24 ;  /* 0x000000061418723c */ /* 0x048ff60000001818 */
[----:B------:R-:W-:Y:S11]  /*509c0*/  @!UPT UIADD3 URZ, URZ, URZ, URZ ;  /* 0x0000003f3f3ff290 */ /* 0x000ff6000fffe03f */
[----:B------:R-:W-:Y:S01]  /*509d0*/  @!UPT UIADD3 URZ, URZ, URZ, URZ ;  /* 0x0000003f3f3ff290 */ /* 0x000fe2000fffe03f */
[----:B------:R-:W-:Y:S01]  /*509e0*/  STL.64 [R1+0x6a0], R24 ;  /* 0x0006a01801007387 */ /* 0x000fe20000100a00 */
[----:B------:R0:W-:Y:S03]  /*509f0*/  STL.64 [R1+0x6a8], R26 ;  /* 0x0006a81a01007387 */ /* 0x0001e60000100a00 */
[----:B0-----:R-:W3:Y:S01]  /*50a00*/  LDL.LU.64 R26, [R1+0x37c8] ;  /* 0x0037c800011a7983 */ /* 0x001ee20000300a00 */
[----:B------:R-:W3:Y:S02]  /*50a10*/  LDL.LU.64 R24, [R1+0x37c0] ;  /* 0x0037c00001187983 */ /* 0x000ee40000300a00 */
[----:B---3--:R-:W-:Y:S01]  /*50a20*/  HMMA.16816.F32 R20, R20, R10, R24 ;  /* 0x0000000a1414723c */ /* 0x008fe20000001818 */
[----:B------:R-:W3:Y:S01]  /*50a30*/  LDL.LU.64 R26, [R1+0x37b8] ;  /* 0x0037b800011a7983 */ /* 0x000ee20000300a00 */
[----:B------:R-:W3:Y:S11]  /*50a40*/  LDL.LU.64 R24, [R1+0x37b0] ;  /* 0x0037b00001187983 */ /* 0x000ef60000300a00 */
[----:B------:R-:W-:Y:S10]  /*50a50*/  @!UPT UIADD3 URZ, URZ, URZ, URZ ;  /* 0x0000003f3f3ff290 */ /* 0x000ff4000fffe03f */
[----:B------:R-:W-:Y:S01]  /*50a60*/  STL.64 [R1+0x670], R20 ;  /* 0x0006701401007387 */ /* 0x000fe20000100a00 */
[----:B------:R0:W-:Y:S03]  /*50a70*/  STL.64 [R1+0x678], R22 ;  /* 0x0006781601007387 */ /* 0x0001e60000100a00 */
[----:B0-----:R-:W3:Y:S01]  /*50a80*/  LDL.LU.64 R22, [R1+0x37a8] ;  /* 0x0037a80001167983 */ /* 0x001ee20000300a00 */
[----:B------:R-:W3:Y:S02]  /*50a90*/  LDL.LU.64 R20, [R1+0x37a0] ;  /* 0x0037a00001147983 */ /* 0x000ee40000300a00 */
        /* <DEDUP_REMOVED lines=8> */
[----:B------:R-:W2:Y:S01]  /*50b20*/  LDL.LU.64 R26, [R1+0x3788] ;  /* 0x00378800011a7983 */ /* 0x000ea20000300a00 */
[----:B------:R-:W2:Y:S11]  /*50b30*/  LDL.LU.64 R24, [R1+0x3780] ;  /* 0x0037800001187983 */ /* 0x000eb60000300a00 */
[----:B------:R-:W-:Y:S10]  /*50b40*/  @!UPT UIADD3 URZ, URZ, URZ, URZ ;  /* 0x0000003f3f3ff290 */ /* 0x000ff4000fffe03f */
[----:B------:R-:W-:Y:S01]  /*50b50*/  STL.64 [R1+0x620], R20 ;  /* 0x0006201401007387 */ /* 0x000fe20000100a00 */
[----:B------:R-:W-:Y:S02]  /*50b60*/  STL.64 [R1+0x628], R22 ;  /* 0x0006281601007387 */ /* 0x000fe40000100a00 */
[----:B------:R-:W0:Y:S02]  /*50b70*/  LDSM.16.MT88.4 R20, [R9+0x1c380] ;  /* 0x01c380000914783b */ /* 0x000e240000004200 */
[----:B0-----:R0:W-:Y:S02]  /*50b80*/  STL.64 [R1+0x3568], R20 ;  /* 0x0035681401007387 */ /* 0x0011e40000100a00 */
[----:B------:R1:W-:Y:S02]  /*50b90*/  STL.64 [R1+0x3560], R22 ;  /* 0x0035601601007387 */ /* 0x0003e40000100a00 */
[----:B0-----:R-:W3:Y:S01]  /*50ba0*/  LDL.LU R20, [R1+0x70] ;  /* 0x0000700001147983 */ /* 0x001ee20000300800 */
[----:B------:R-:W3:Y:S02]  /*50bb0*/  LDL.LU R21, [R1+0x74] ;  /* 0x0000740001157983 */ /* 0x000ee40000300800 */
[----:B-1----:R-:W3:Y:S02]  /*50bc0*/  LDL.LU R22, [R1+0x78] ;  /* 0x0000780001167983 */ /* 0x002ee40000300800 */
[----:B------:R-:W3:Y:S01]  /*50bd0*/  LDL.LU R23, [R1+0x7c] ;  /* 0x00007c0001177983 */ /* 0x000ee20000300800 */
        /* <DEDUP_REMOVED lines=8> */
[----:B------:R-:W2:Y:S01]  /*50c60*/  LDL.LU.64 R14, [R1+0x3768] ;  /* 0x00376800010e7983 */ /* 0x000ea20000300a00 */
[----:B------:R-:W2:Y:S11]  /*50c70*/  LDL.LU.64 R12, [R1+0x3760] ;  /* 0x00376000010c7983 */ /* 0x000eb60000300a00 */
[----:B------:R-:W-:Y:S10]  /*50c80*/  @!UPT UIADD3 URZ, URZ, URZ, URZ ;  /* 0x0000003f3f3ff290 */ /* 0x000ff4000fffe03f */
        /* <DEDUP_REMOVED lines=28> */
[----:B------:R-:W3:Y:S02]  /*50e50*/  LDL.LU.64 R24, [R1+0x3700] ;  /* 0x0037000001187983 */ /* 0x000ee40000300a00 */
[----:B------:R-:W2:Y:S11]  /*50e60*/  LDL.LU.64 R8, [R1+0x3c8] ;  /* 0x0003c80001087983 */ /* 0x000eb60000300a00 */
[----:B------:R-:W-:Y:S08]  /*50e70*/  @!UPT UIADD3 URZ, URZ, URZ, URZ ;  /* 0x0000003f3f3ff290 */ /* 0x000ff0000fffe03f */
[----:B------:R0:W-:Y:S01]  /*50e80*/  STL.64 [R1+0x5b0], R20 ;  /* 0x0005b01401007387 */ /* 0x0001e20000100a00 */
[----:B------:R-:W-:Y:S03]  /*50e90*/  STL.64 [R1+0x5b8], R22 ;  /* 0x0005b81601007387 */ /* 0x000fe60000100a00 */
[----:B0-----:R-:W4:Y:S01]  /*50ea0*/  LDL.LU.64 R20, [R1+0x3c0] ;  /* 0x0003c00001147983 */ /* 0x001f220000300a00 */
[C---:B---3--:R-:W-:Y:S08]  /*50eb0*/  HMMA.16816.F32 R16, R24.reuse, R6, R16 ;  /* 0x000000061810723c */ /* 0x048ff00000001810 */
[----:B--2---:R-:W-:Y:S11]  /*50ec0*/  HMMA.16816.F32 R12, R24, R10, R12 ;  /* 0x0000000a180c723c */ /* 0x004ff6000000180c */
[----:B------:R-:W-:Y:S04]  /*50ed0*/  @!UPT UIADD3 URZ, URZ, URZ, URZ ;  /* 0x0000003f3f3ff290 */ /* 0x000fe8000fffe03f */
[----:B------:R-:W-:Y:S01]  /*50ee0*/  STL.64 [R1+0x570], R16 ;  /* 0x0005701001007387 */ /* 0x000fe20000100a00 */
[----:B------:R-:W-:Y:S02]  /*50ef0*/  STL.64 [R1+0x578], R18 ;  /* 0x0005781201007387 */ /* 0x000fe40000100a00 */
[----:B------:R-:W-:Y:S02]  /*50f00*/  STL.64 [R1+0x36c0], R10 ;  /* 0x0036c00a01007387 */ /* 0x000fe40000100a00 */
[----:B------:R-:W-:Y:S03]  /*50f10*/  STL.64 [R1+0x36b8], R8 ;  /* 0x0036b80801007387 */ /* 0x000fe60000100a00 */
[----:B------:R0:W-:Y:S01]  /*50f20*/  STL.64 [R1+0x540], R12 ;  /* 0x0005400c01007387 */ /* 0x0001e20000100a00 */
[----:B------:R1:W-:Y:S03]  /*50f30*/  STL.64 [R1+0x548], R14 ;  /* 0x0005480e01007387 */ /* 0x0003e60000100a00 */
[----:B0-----:R-:W2:Y:S01]  /*50f40*/  LDL.LU R12, [R1+0x120] ;  /* 0x00012000010c7983 */ /* 0x001ea20000300800 */
[----:B------:R-:W2:Y:S02]  /*50f50*/  LDL.LU R13, [R1+0x124] ;  /* 0x00012400010d7983 */ /* 0x000ea40000300800 */
[----:B-1----:R-:W3:Y:S02]  /*50f60*/  LDL.LU R14, [R1+0x128] ;  /* 0x00012800010e7983 */ /* 0x002ee40000300800 */
[----:B------:R-:W3:Y:S01]  /*50f70*/  LDL.LU R15, [R1+0x12c] ;  /* 0x00012c00010f7983 */ /* 0x000ee20000300800 */
[----:B------:R-:W2:Y:S01]  /*50f80*/  LDL.LU R24, [R1] ;  /* 0x0000000001187983 */ /* 0x000ea20000300800 */
[----:B----4-:R-:W-:-:S02]  /*50f90*/  IMAD.MOV.U32 R26, RZ, RZ, R4 ;  /* 0x000000ffff1a7224 */ /* 0x010fc400078e0004 */
[----:B------:R-:W-:Y:S02]  /*50fa0*/  IMAD.MOV.U32 R27, RZ, RZ, R0 ;  /* 0x000000ffff1b7224 */ /* 0x000fe400078e0000 */
[----:B------:R-:W-:Y:S02]  /*50fb0*/  IMAD.MOV.U32 R25, RZ, RZ, R5 ;  /* 0x000000ffff197224 */ /* 0x000fe400078e0005 */
[----:B------:R-:W4:Y:S01]  /*50fc0*/  LDL.LU R5, [R1+0x36fc] ;  /* 0x0036fc0001057983 */ /* 0x000f220000300800 */
[----:B------:R-:W4:Y:S02]  /*50fd0*/  LDL.LU R4, [R1+0x36f8] ;  /* 0x0036f80001047983 */ /* 0x000f240000300800 */
[----:B------:R-:W4:Y:S02]  /*50fe0*/  LDL.LU R0, [R1+0x36f4] ;  /* 0x0036f40001007983 */ /* 0x000f240000300800 */
[----:B------:R-:W-:Y:S01]  /*50ff0*/  STL.64 [R1+0x3610], R26 ;  /* 0x0036101a01007387 */ /* 0x000fe20000100a00 */
[----:B--2---:R-:W-:Y:S01]  /*51000*/  STL.64 [R1+0x3608], R24 ;  /* 0x0036081801007387 */ /* 0x004fe20000100a00 */
[----:B---3--:R-:W-:Y:S02]  /*51010*/  STL.64 [R1+0x35d0], R14 ;  /* 0x0035d00e01007387 */ /* 0x008fe40000100a00 */
[----:B------:R0:W-:Y:S02]  /*51020*/  STL.64 [R1+0x35c8], R12 ;  /* 0x0035c80c01007387 */ /* 0x0001e40000100a00 */
[----:B0-----:R-:W2:Y:S01]  /*51030*/  LDL.LU R12, [R1+0x130] ;  /* 0x00013000010c7983 */ /* 0x001ea20000300800 */
[----:B------:R-:W2:Y:S02]  /*51040*/  LDL.LU R13, [R1+0x134] ;  /* 0x00013400010d7983 */ /* 0x000ea40000300800 */
[----:B------:R-:W3:Y:S02]  /*51050*/  LDL.LU R14, [R1+0x138] ;  /* 0x00013800010e7983 */ /* 0x000ee40000300800 */
[----:B------:R-:W3:Y:S02]  /*51060*/  LDL.LU R15, [R1+0x13c] ;  /* 0x00013c00010f7983 */ /* 0x000ee40000300800 */
[----:B------:R-:W-:-:S02]  /*51070*/  IMAD.MOV.U32 R26, RZ, RZ, R29 ;  /* 0x000000ffff1a7224 */ /* 0x000fc400078e001d */
[----:B------:R-:W-:Y:S02]  /*51080*/  IMAD.MOV.U32 R27, RZ, RZ, R28 ;  /* 0x000000ffff1b7224 */ /* 0x000fe400078e001c */
[----:B------:R-:W-:Y:S02]  /*51090*/  IMAD.MOV.U32 R24, RZ, RZ, R3 ;  /* 0x000000ffff187224 */ /* 0x000fe400078e0003 */
[----:B------:R-:W-:Y:S01]  /*510a0*/  IMAD.MOV.U32 R25, RZ, RZ, R2 ;  /* 0x000000ffff197224 */ /* 0x000fe200078e0002 */
[----:B------:R-:W4:Y:S01]  /*510b0*/  LDL.LU R3, [R1+0x36f0] ;  /* 0x0036f00001037983 */ /* 0x000f220000300800 */
[----:B------:R-:W4:Y:S02]  /*510c0*/  LDL.LU R2, [R1+0x36ec] ;  /* 0x0036ec0001027983 */ /* 0x000f240000300800 */
[----:B------:R-:W-:Y:S01]  /*510d0*/  STL.64 [R1+0x3640], R26 ;  /* 0x0036401a01007387 */ /* 0x000fe20000100a00 */
[----:B------:R-:W-:Y:S04]  /*510e0*/  STL.64 [R1+0x3638], R24 ;  /* 0x0036381801007387 */ /* 0x000fe80000100a00 */
[----:B---3--:R-:W-:Y:S01]  /*510f0*/  STL.64 [R1+0x35f0], R14 ;  /* 0x0035f00e01007387 */ /* 0x008fe20000100a00 */
[----:B--2---:R0:W-:Y:S03]  /*51100*/  STL.64 [R1+0x35e8], R12 ;  /* 0x0035e80c01007387 */ /* 0x0041e60000100a00 */
[----:B0-----:R-:W2:Y:S01]  /*51110*/  LDL.LU R12, [R1+0x140] ;  /* 0x00014000010c7983 */ /* 0x001ea20000300800 */
[----:B------:R-:W2:Y:S02]  /*51120*/  LDL.LU R13, [R1+0x144] ;  /* 0x00014400010d7983 */ /* 0x000ea40000300800 */
[----:B------:R-:W3:Y:S02]  /*51130*/  LDL.LU R14, [R1+0x148] ;  /* 0x00014800010e7983 */ /* 0x000ee40000300800 */
[----:B------:R-:W3:Y:S02]  /*51140*/  LDL.LU R15, [R1+0x14c] ;  /* 0x00014c00010f7983 */ /* 0x000ee40000300800 */
[----:B----4-:R-:W-:-:S02]  /*51150*/  IMAD.MOV.U32 R24, RZ, RZ, R3 ;  /* 0x000000ffff187224 */ /* 0x010fc400078e0003 */
[----:B------:R-:W-:Y:S01]  /*51160*/  IMAD.MOV.U32 R26, RZ, RZ, R4 ;  /* 0x000000ffff1a7224 */ /* 0x000fe200078e0004 */
[----:B---3--:R-:W-:Y:S01]  /*51170*/  STL.64 [R1+0x3600], R14 ;  /* 0x0036000e01007387 */ /* 0x008fe20000100a00 */
[----:B--2---:R0:W-:Y:S03]  /*51180*/  STL.64 [R1+0x35f8], R12 ;  /* 0x0035f80c01007387 */ /* 0x0041e60000100a00 */
[----:B0-----:R-:W2:Y:S01]  /*51190*/  LDL.LU R12, [R1+0x150] ;  /* 0x00015000010c7983 */ /* 0x001ea20000300800 */
[----:B------:R-:W2:Y:S02]  /*511a0*/  LDL.LU R13, [R1+0x154] ;  /* 0x00015400010d7983 */ /* 0x000ea40000300800 */
[----:B------:R-:W3:Y:S02]  /*511b0*/  LDL.LU R14, [R1+0x158] ;  /* 0x00015800010e7983 */ /* 0x000ee40000300800 */
[----:B------:R-:W3:Y:S02]  /*511c0*/  LDL.LU R15, [R1+0x15c] ;  /* 0x00015c00010f7983 */ /* 0x000ee40000300800 */
[----:B------:R-:W-:Y:S01]  /*511d0*/  IMAD.MOV.U32 R27, RZ, RZ, R5 ;  /* 0x000000ffff1b7224 */ /* 0x000fe200078e0005 */
[----:B------:R-:W4:Y:S01]  /*511e0*/  LDL.LU R3, [R1+0x36e8] ;  /* 0x0036e80001037983 */ /* 0x000f220000300800 */
[----:B------:R-:W-:-:S02]  /*511f0*/  IMAD.MOV.U32 R25, RZ, RZ, R0 ;  /* 0x000000ffff197224 */ /* 0x000fc400078e0000 */
[----:B------:R-:W4:Y:S02]  /*51200*/  LDL.LU R0, [R1+0x36e4] ;  /* 0x0036e40001007983 */ /* 0x000f240000300800 */
[----:B------:R-:W4:Y:S01]  /*51210*/  LDL.LU R4, [R1+0x36e0] ;  /* 0x0036e00001047983 */ /* 0x000f220000300800 */
[----:B------:R-:W4:Y:S01]  /*51220*/  LDL.LU R5, [R1+0x36dc] ;  /* 0x0036dc0001057983 */ /* 0x000f220000300800 */
[----:B------:R-:W-:Y:S02]  /*51230*/  STL.64 [R1+0x3670], R26 ;  /* 0x0036701a01007387 */ /* 0x000fe40000100a00 */
[----:B------:R-:W-:Y:S01]  /*51240*/  STL.64 [R1+0x3668], R24 ;  /* 0x0036681801007387 */ /* 0x000fe20000100a00 */
[----:B---3--:R-:W-:Y:S01]  /*51250*/  STL.64 [R1+0x3620], R14 ;  /* 0x0036200e01007387 */ /* 0x008fe20000100a00 */
[----:B--2---:R0:W-:Y:S03]  /*51260*/  STL.64 [R1+0x3618], R12 ;  /* 0x0036180c01007387 */ /* 0x0041e60000100a00 */
[----:B0-----:R-:W2:Y:S01]  /*51270*/  LDL.LU R12, [R1+0x160] ;  /* 0x00016000010c7983 */ /* 0x001ea20000300800 */
[----:B------:R-:W2:Y:S02]  /*51280*/  LDL.LU R13, [R1+0x164] ;  /* 0x00016400010d7983 */ /* 0x000ea40000300800 */
[----:B------:R-:W3:Y:S02]  /*51290*/  LDL.LU R14, [R1+0x168] ;  /* 0x00016800010e7983 */ /* 0x000ee40000300800 */
[----:B------:R-:W3:Y:S02]  /*512a0*/  LDL.LU R15, [R1+0x16c] ;  /* 0x00016c00010f7983 */ /* 0x000ee40000300800 */
[----:B---3--:R-:W-:Y:S01]  /*512b0*/  STL.64 [R1+0x3630], R14 ;  /* 0x0036300e01007387 */ /* 0x008fe20000100a00 */
[----:B--2---:R0:W-:Y:S03]  /*512c0*/  STL.64 [R1+0x3628], R12 ;  /* 0x0036280c01007387 */ /* 0x0041e60000100a00 */
[----:B0-----:R-:W2:Y:S01]  /*512d0*/  LDL.LU R12, [R1+0x170] ;  /* 0x00017000010c7983 */ /* 0x001ea20000300800 */
[----:B------:R-:W2:Y:S02]  /*512e0*/  LDL.LU R13, [R1+0x174] ;  /* 0x00017400010d7983 */ /* 0x000ea40000300800 */
[----:B------:R-:W3:Y:S02]  /*512f0*/  LDL.LU R14, [R1+0x178] ;  /* 0x00017800010e7983 */ /* 0x000ee40000300800 */
[----:B------:R-:W3:Y:S01]  /*51300*/  LDL.LU R15, [R1+0x17c] ;  /* 0x00017c00010f7983 */ /* 0x000ee20000300800 */
[----:B------:R-:W2:Y:S01]  /*51310*/  LDL.LU R24, [R1+0x30] ;  /* 0x0000300001187983 */ /* 0x000ea20000300800 */
[----:B------:R-:W2:Y:S02]  /*51320*/  LDL.LU R25, [R1+0x34] ;  /* 0x0000340001197983 */ /* 0x000ea40000300800 */
[----:B------:R-:W2:Y:S02]  /*51330*/  LDL.LU R26, [R1+0x38] ;  /* 0x00003800011a7983 */ /* 0x000ea40000300800 */
[----:B------:R-:W-:-:S02]  /*51340*/  IMAD.MOV.U32 R27, RZ, RZ, R2 ;  /* 0x000000ffff1b7224 */ /* 0x000fc400078e0002 */
[----:B------:R-:W4:Y:S04]  /*51350*/  LDL.LU R2, [R1+0x36d8] ;  /* 0x0036d80001027983 */ /* 0x000f280000300800 */
[----:B--2---:R-:W-:Y:S01]  /*51360*/  STL.64 [R1+0x36a0], R26 ;  /* 0x0036a01a01007387 */ /* 0x004fe20000100a00 */
[----:B------:R-:W-:Y:S02]  /*51370*/  STL.64 [R1+0x3698], R24 ;  /* 0x0036981801007387 */ /* 0x000fe40000100a00 */
[----:B---3--:R-:W-:Y:S02]  /*51380*/  STL.64 [R1+0x3650], R14 ;  /* 0x0036500e01007387 */ /* 0x008fe40000100a00 */
[----:B------:R0:W-:Y:S02]  /*51390*/  STL.64 [R1+0x3648], R12 ;  /* 0x0036480c01007387 */ /* 0x0001e40000100a00 */
[----:B0-----:R-:W2:Y:S01]  /*513a0*/  LDL.LU R12, [R1+0x180] ;  /* 0x00018000010c7983 */ /* 0x001ea20000300800 */
[----:B------:R-:W2:Y:S02]  /*513b0*/  LDL.LU R13, [R1+0x184] ;  /* 0x00018400010d7983 */ /* 0x000ea40000300800 */
[----:B------:R-:W3:Y:S02]  /*513c0*/  LDL.LU R14, [R1+0x188] ;  /* 0x00018800010e7983 */ /* 0x000ee40000300800 */
[----:B------:R-:W3:Y:S02]  /*513d0*/  LDL.LU R15, [R1+0x18c] ;  /* 0x00018c00010f7983 */ /* 0x000ee40000300800 */
[----:B----4-:R-:W-:-:S02]  /*513e0*/  IMAD.MOV.U32 R24, RZ, RZ, R5 ;  /* 0x000000ffff187224 */ /* 0x010fc400078e0005 */
[----:B------:R-:W-:Y:S01]  /*513f0*/  IMAD.MOV.U32 R25, RZ, RZ, R4 ;  /* 0x000000ffff197224 */ /* 0x000fe200078e0004 */
[----:B------:R-:W4:Y:S01]  /*51400*/  LDL.LU R5, [R1+0x36d4] ;  /* 0x0036d40001057983 */ /* 0x000f220000300800 */
[----:B------:R-:W4:Y:S02]  /*51410*/  LDL.LU R4, [R1+0x36d0] ;  /* 0x0036d00001047983 */ /* 0x000f240000300800 */
[----:B------:R-:W-:Y:S02]  /*51420*/  IMAD.MOV.U32 R26, RZ, RZ, R0 ;  /* 0x000000ffff1a7224 */ /* 0x000fe400078e0000 */
[----:B------:R-:W-:Y:S01]  /*51430*/  IMAD.MOV.U32 R27, RZ, RZ, R3 ;  /* 0x000000ffff1b7224 */ /* 0x000fe200078e0003 */
[----:B------:R-:W4:Y:S01]  /*51440*/  LDL.LU R0, [R1+0x36cc] ;  /* 0x0036cc0001007983 */ /* 0x000f220000300800 */
[----:B------:R-:W4:Y:S03]  /*51450*/  LDL.LU R3, [R1+0x36c8] ;  /* 0x0036c80001037983 */ /* 0x000f260000300800 */
[----:B---3--:R-:W-:Y:S01]  /*51460*/  STL.64 [R1+0x3660], R14 ;  /* 0x0036600e01007387 */ /* 0x008fe20000100a00 */
[----:B--2---:R0:W-:Y:S03]  /*51470*/  STL.64 [R1+0x3658], R12 ;  /* 0x0036580c01007387 */ /* 0x0041e60000100a00 */
[----:B0-----:R-:W2:Y:S01]  /*51480*/  LDL.LU R12, [R1+0x190] ;  /* 0x00019000010c7983 */ /* 0x001ea20000300800 */
[----:B------:R-:W2:Y:S02]  /*51490*/  LDL.LU R13, [R1+0x194] ;  /* 0x00019400010d7983 */ /* 0x000ea40000300800 */
[----:B------:R-:W3:Y:S02]  /*514a0*/  LDL.LU R14, [R1+0x198] ;  /* 0x00019800010e7983 */ /* 0x000ee40000300800 */
[----:B------:R-:W3:Y:S01]  /*514b0*/  LDL.LU R15, [R1+0x19c] ;  /* 0x00019c00010f7983 */ /* 0x000ee20000300800 */
[----:B------:R-:W2:Y:S01]  /*514c0*/  LDL.LU R8, [R1+0x1d0] ;  /* 0x0001d00001087983 */ /* 0x000ea20000300800 */
[----:B------:R-:W4:Y:S02]  /*514d0*/  LDL.LU R9, [R1+0x1d4] ;  /* 0x0001d40001097983 */ /* 0x000f240000300800 */
[----:B------:R-:W4:Y:S02]  /*514e0*/  LDL.LU R10, [R1+0x1d8] ;  /* 0x0001d800010a7983 */ /* 0x000f240000300800 */
[----:B------:R-:W4:Y:S01]  /*514f0*/  LDL.LU R11, [R1+0x1dc] ;  /* 0x0001dc00010b7983 */ /* 0x000f220000300800 */
        /* <DEDUP_REMOVED lines=16> */
[----:B------:R-:W2:Y:S02]  /*51600*/  LDL.LU R14, [R1+0x1c8] ;  /* 0x0001c800010e7983 */ /* 0x000ea40000300800 */
[----:B------:R-:W2:Y:S01]  /*51610*/  LDL.LU R15, [R1+0x1cc] ;  /* 0x0001cc00010f7983 */ /* 0x000ea20000300800 */
[----:B------:R-:W3:Y:S01]  /*51620*/  LDL.LU R16, [R1+0x100] ;  /* 0x0001000001107983 */ /* 0x000ee20000300800 */
[----:B------:R-:W3:Y:S02]  /*51630*/  LDL.LU R17, [R1+0x104] ;  /* 0x0001040001117983 */ /* 0x000ee40000300800 */
[----:B------:R-:W2:Y:S02]  /*51640*/  LDL.LU R18, [R1+0x108] ;  /* 0x0001080001127983 */ /* 0x000ea40000300800 */
[----:B------:R-:W2:Y:S01]  /*51650*/  LDL.LU R19, [R1+0x10c] ;  /* 0x00010c0001137983 */ /* 0x000ea20000300800 */
[C---:B----4-:R-:W-:Y:S01]  /*51660*/  HMMA.16816.F32 R8, R24.reuse, R6, R8 ;  /* 0x000000061808723c */ /* 0x050fe20000001808 */
[----:B--2---:R-:W-:Y:S01]  /*51670*/  STL.64 [R1+0x35a8], R18 ;  /* 0x0035a81201007387 */ /* 0x004fe20000100a00 */
[----:B---3--:R0:W-:Y:S03]  /*51680*/  STL.64 [R1+0x35a0], R16 ;  /* 0x0035a01001007387 */ /* 0x0081e60000100a00 */
[----:B0-----:R-:W2:Y:S01]  /*51690*/  LDL.LU R16, [R1+0x110] ;  /* 0x0001100001107983 */ /* 0x001ea20000300800 */
[----:B------:R-:W2:Y:S02]  /*516a0*/  LDL.LU R17, [R1+0x114] ;  /* 0x0001140001117983 */ /* 0x000ea40000300800 */
[----:B------:R-:W2:Y:S02]  /*516b0*/  LDL.LU R18, [R1+0x118] ;  /* 0x0001180001127983 */ /* 0x000ea40000300800 */
[----:B------:R-:W2:Y:S01]  /*516c0*/  LDL.LU R19, [R1+0x11c] ;  /* 0x00011c0001137983 */ /* 0x000ea20000300800 */
[----:B------:R-:W3:Y:S04]  /*516d0*/  LDL.LU.64 R22, [R1+0x3b8] ;  /* 0x0003b80001167983 */ /* 0x000ee80000300a00 */
[----:B---3--:R-:W-:Y:S01]  /*516e0*/  STL.64 [R1+0x3580], R22 ;  /* 0x0035801601007387 */ /* 0x008fe20000100a00 */
[----:B------:R0:W-:Y:S03]  /*516f0*/  STL.64 [R1+0x3578], R20 ;  /* 0x0035781401007387 */ /* 0x0001e60000100a00 */
[----:B0-----:R-:W3:Y:S01]  /*51700*/  LDL.LU R20, [R1+0xf0] ;  /* 0x0000f00001147983 */ /* 0x001ee20000300800 */
[----:B------:R-:W3:Y:S02]  /*51710*/  LDL.LU R21, [R1+0xf4] ;  /* 0x0000f40001157983 */ /* 0x000ee40000300800 */
[----:B------:R-:W3:Y:S02]  /*51720*/  LDL.LU R22, [R1+0xf8] ;  /* 0x0000f80001167983 */ /* 0x000ee40000300800 */
[----:B------:R-:W3:Y:S01]  /*51730*/  LDL.LU R23, [R1+0xfc] ;  /* 0x0000fc0001177983 */ /* 0x000ee20000300800 */
[----:B------:R-:W-:Y:S01]  /*51740*/  STL.64 [R1+0x530], R8 ;  /* 0x0005300801007387 */ /* 0x000fe20000100a00 */
[----:B------:R0:W-:Y:S03]  /*51750*/  STL.64 [R1+0x538], R10 ;  /* 0x0005380a01007387 */ /* 0x0001e60000100a00 */
[----:B0-----:R-:W4:Y:S01]  /*51760*/  LDL.LU.64 R10, [R1+0x36c0] ;  /* 0x0036c000010a7983 */ /* 0x001f220000300a00 */
[----:B------:R-:W2:Y:S01]  /*51770*/  LDL.LU.64 R8, [R1+0x36b8] ;  /* 0x0036b80001087983 */ /* 0x000ea20000300a00 */
[----:B----4-:R-:W-:Y:S02]  /*51780*/  HMMA.16816.F32 R24, R24, R10, R12 ;  /* 0x0000000a1818723c */ /* 0x010fe4000000180c */
[----:B------:R-:W4:Y:S01]  /*51790*/  LDL.LU.64 R14, [R1+0x36b0] ;  /* 0x0036b000010e7983 */ /* 0x000f220000300a00 */
[----:B------:R-:W4:Y:S11]  /*517a0*/  LDL.LU.64 R12, [R1+0x36a8] ;  /* 0x0036a800010c7983 */ /* 0x000f360000300a00 */
[----:B------:R-:W-:Y:S09]  /*517b0*/  @!UPT UIADD3 URZ, URZ, URZ, URZ ;  /* 0x0000003f3f3ff290 */ /* 0x000ff2000fffe03f */
[----:B------:R-:W-:Y:S01]  /*517c0*/  STL.64 [R1+0x520], R24 ;  /* 0x0005201801007387 */ /* 0x000fe20000100a00 */
[----:B------:R0:W-:Y:S03]  /*517d0*/  STL.64 [R1+0x528], R26 ;  /* 0x0005281a01007387 */ /* 0x0001e60000100a00 */
[----:B0-----:R-:W4:Y:S01]  /*517e0*/  LDL.LU.64 R26, [R1+0x36a0] ;  /* 0x0036a000011a7983 */ /* 0x001f220000300a00 */
[----:B------:R-:W4:Y:S02]  /*517f0*/  LDL.LU.64 R24, [R1+0x3698] ;  /* 0x0036980001187983 */ /* 0x000f240000300a00 */
        /* <DEDUP_REMOVED lines=8> */
[----:B------:R-:W4:Y:S01]  /*51880*/  LDL.LU.64 R14, [R1+0x3680] ;  /* 0x00368000010e7983 */ /* 0x000f220000300a00 */
[----:B------:R-:W4:Y:S11]  /*51890*/  LDL.LU.64 R12, [R1+0x3678] ;  /* 0x00367800010c7983 */ /* 0x000f360000300a00 */
[----:B------:R-:W-:Y:S10]  /*518a0*/  @!UPT UIADD3 URZ, URZ, URZ, URZ ;  /* 0x0000003f3f3ff290 */ /* 0x000ff4000fffe03f */
        /* <DEDUP_REMOVED lines=34> */
[----:B------:R-:W2:Y:S01]  /*51ad0*/  LDL.LU.64 R28, [R1+0x398] ;  /* 0x00039800011c7983 */ /* 0x000ea20000300a00 */
[C---:B----4-:R-:W-:Y:S01]  /*51ae0*/  HMMA.16816.F32 R12, R24.reuse, R6, R12 ;  /* 0x00000006180c723c */ /* 0x050fe2000000180c */
[----:B--2---:R0:W-:Y:S04]  /*51af0*/  STL.64 [R1+0x3570], R28 ;  /* 0x0035701c01007387 */ /* 0x0041e80000100a00 */
[----:B0-----:R-:W2:Y:S11]  /*51b00*/  LDL.LU.64 R28, [R1+0x3d0] ;  /* 0x0003d000011c7983 */ /* 0x001eb60000300a00 */
[----:B------:R-:W-:Y:S07]  /*51b10*/  @!UPT UIADD3 URZ, URZ, URZ, URZ ;  /* 0x0000003f3f3ff290 */ /* 0x000fee000fffe03f */
        /* <DEDUP_REMOVED lines=23> */
[----:B------:R0:W-:Y:S01]  /*51c90*/  STL.64 [R1+0x510], R24 ;  /* 0x0005101801007387 */ /* 0x0001e20000100a00 */
[----:B------:R1:W-:Y:S03]  /*51ca0*/  STL.64 [R1+0x518], R26 ;  /* 0x0005181a01007387 */ /* 0x0003e60000100a00 */
[----:B0-----:R-:W2:Y:S01]  /*51cb0*/  LDL.LU.64 R24, [R1+0x3a8] ;  /* 0x0003a80001187983 */ /* 0x001ea20000300a00 */
[----:B-1----:R-:W2:Y:S01]  /*51cc0*/  LDL.LU.64 R26, [R1+0x3a0] ;  /* 0x0003a000011a7983 */ /* 0x002ea20000300a00 */
[----:B----4-:R-:W-:Y:S02]  /*51cd0*/  HMMA.16816.F32 R16, R12, R6, R16 ;  /* 0x000000060c10723c */ /* 0x010fe40000001810 */
[----:B--2---:R0:W-:Y:S01]  /*51ce0*/  STL.64 [R1+0x3558], R26 ;  /* 0x0035581a01007387 */ /* 0x0041e20000100a00 */
[----:B------:R1:W-:Y:S02]  /*51cf0*/  STL.64 [R1+0x3550], R24 ;  /* 0x0035501801007387 */ /* 0x0003e40000100a00 */
[----:B0-----:R-:W-:Y:S01]  /*51d00*/  IMAD.MOV.U32 R26, RZ, RZ, R0 ;  /* 0x000000ffff1a7224 */ /* 0x001fe200078e0000 */
[----:B-1----:R-:W2:Y:S01]  /*51d10*/  LDL.LU R24, [R1+0xd0] ;  /* 0x0000d00001187983 */ /* 0x002ea20000300800 */
[----:B------:R-:W-:-:S02]  /*51d20*/  IMAD.MOV.U32 R25, RZ, RZ, R3 ;  /* 0x000000ffff197224 */ /* 0x000fc400078e0003 */
[----:B------:R-:W4:Y:S02]  /*51d30*/  LDL.LU R3, [R1+0x35b4] ;  /* 0x0035b40001037983 */ /* 0x000f240000300800 */
[----:B------:R-:W2:Y:S11]  /*51d40*/  LDL.LU R0, [R1+0x35b0] ;  /* 0x0035b00001007983 */ /* 0x000eb60000300800 */
[----:B------:R-:W-:Y:S01]  /*51d50*/  @!UPT UIADD3 URZ, URZ, URZ, URZ ;  /* 0x0000003f3f3ff290 */ /* 0x000fe2000fffe03f */
[----:B------:R-:W-:Y:S01]  /*51d60*/  STL.64 [R1+0x500], R16 ;  /* 0x0005001001007387 */ /* 0x000fe20000100a00 */
[----:B------:R0:W-:Y:S03]  /*51d70*/  STL.64 [R1+0x508], R18 ;  /* 0x0005081201007387 */ /* 0x0001e60000100a00 */
[----:B0-----:R-:W2:Y:S01]  /*51d80*/  LDL.LU.64 R18, [R1+0x35a8] ;  /* 0x0035a80001127983 */ /* 0x001ea20000300a00 */
[----:B------:R-:W2:Y:S02]  /*51d90*/  LDL.LU.64 R16, [R1+0x35a0] ;  /* 0x0035a00001107983 */ /* 0x000ea40000300a00 */
[----:B--2---:R-:W-:Y:S01]  /*51da0*/  HMMA.16816.F32 R12, R12, R10, R16 ;  /* 0x0000000a0c0c723c */ /* 0x004fe20000001810 */
[----:B------:R-:W3:Y:S01]  /*51db0*/  LDL.LU.64 R18, [R1+0x3598] ;  /* 0x0035980001127983 */ /* 0x000ee20000300a00 */
[----:B------:R-:W3:Y:S11]  /*51dc0*/  LDL.LU.64 R16, [R1+0x3590] ;  /* 0x0035900001107983 */ /* 0x000ef60000300a00 */
[----:B------:R-:W-:Y:S10]  /*51dd0*/  @!UPT UIADD3 URZ, URZ, URZ, URZ ;  /* 0x0000003f3f3ff290 */ /* 0x000ff4000fffe03f */
[----:B------:R0:W-:Y:S01]  /*51de0*/  STL.64 [R1+0x550], R12 ;  /* 0x0005500c01007387 */ /* 0x0001e20000100a00 */
[----:B------:R1:W-:Y:S03]  /*51df0*/  STL.64 [R1+0x558], R14 ;  /* 0x0005580e01007387 */ /* 0x0003e60000100a00 */
[----:B0-----:R-:W2:Y:S01]  /*51e00*/  LDL.LU R12, [R1+0xe0] ;  /* 0x0000e000010c7983 */ /* 0x001ea20000300800 */
[----:B------:R-:W2:Y:S02]  /*51e10*/  LDL.LU R13, [R1+0xe4] ;  /* 0x0000e400010d7983 */ /* 0x000ea40000300800 */
[----:B-1----:R-:W-:Y:S02]  /*51e20*/  IMAD.MOV.U32 R14, RZ, RZ, R0 ;  /* 0x000000ffff0e7224 */ /* 0x002fe400078e0000 */
[----:B----4-:R-:W-:Y:S01]  /*51e30*/  IMAD.MOV.U32 R15, RZ, RZ, R3 ;  /* 0x000000ffff0f7224 */ /* 0x010fe200078e0003 */
[----:B------:R-:W4:Y:S01]  /*51e40*/  LDL.LU R0, [R1+0x3588] ;  /* 0x0035880001007983 */ /* 0x000f220000300800 */
[C---:B---3--:R-:W-:Y:S11]  /*51e50*/  HMMA.16816.F32 R20, R16.reuse, R6, R20 ;  /* 0x000000061014723c */ /* 0x048ff60000001814 */
[----:B------:R-:W-:Y:S11]  /*51e60*/  @!UPT UIADD3 URZ, URZ, URZ, URZ ;  /* 0x0000003f3f3ff290 */ /* 0x000ff6000fffe03f */
[----:B------:R-:W-:Y:S01]  /*51e70*/  @!UPT UIADD3 URZ, URZ, URZ, URZ ;  /* 0x0000003f3f3ff290 */ /* 0x000fe2000fffe03f */
[----:B------:R-:W-:Y:S01]  /*51e80*/  STL.64 [R1+0x4f0], R20 ;  /* 0x0004f01401007387 */ /* 0x000fe20000100a00 */
[----:B------:R0:W-:Y:S01]  /*51e90*/  STL.64 [R1+0x4f8], R22 ;  /* 0x0004f81601007387 */ /* 0x0001e20000100a00 */
[----:B--2---:R-:W-:Y:S02]  /*51ea0*/  HMMA.16816.F32 R12, R16, R10, R12 ;  /* 0x0000000a100c723c */ /* 0x004fe4000000180c */
[----:B0-----:R-:W2:Y:S01]  /*51eb0*/  LDL.LU.64 R22, [R1+0x3580] ;  /* 0x0035800001167983 */ /* 0x001ea20000300a00 */
[----:B------:R-:W3:Y:S02]  /*51ec0*/  LDL.LU.64 R20, [R1+0x3578] ;  /* 0x0035780001147983 */ /* 0x000ee40000300a00 */
[----:B------:R-:W2:Y:S02]  /*51ed0*/  LDL.LU.64 R18, [R1+0x3b0] ;  /* 0x0003b00001127983 */ /* 0x000ea40000300a00 */
[----:B------:R-:W-:-:S04]  /*51ee0*/  IMAD.MOV.U32 R3, RZ, RZ, c[0x0][0x188] ;  /* 0x00006200ff037624 */ /* 0x000fc800078e00ff */
[----:B------:R-:W-:-:S04]  /*51ef0*/  IMAD.SHL.U32 R3, R3, 0x80, RZ ;  /* 0x0000008003037824 */ /* 0x000fc800078e00ff */
[----:B------:R-:W-:Y:S02]  /*51f00*/  IMAD.SHL.U32 R3, R3, 0x2, RZ ;  /* 0x0000000203037824 */ /* 0x000fe400078e00ff */
[----:B------:R-:W-:-:S03]  /*51f10*/  IMAD.MOV.U32 R27, RZ, RZ, R4 ;  /* 0x000000ffff1b7224 */ /* 0x000fc600078e0004 */
[----:B------:R-:W-:-:S03]  /*51f20*/  IADD3 R4, P0, R28, R3, RZ ;  /* 0x000000031c047210 */ /* 0x000fc60007f1e0ff */
[----:B------:R0:W-:Y:S01]  /*51f30*/  STL.64 [R1+0x4e0], R12 ;  /* 0x0004e00c01007387 */ /* 0x0001e20000100a00 */
[----:B------:R3:W-:Y:S01]  /*51f40*/  STL.64 [R1+0x4e8], R14 ;  /* 0x0004e80e01007387 */ /* 0x0007e20000100a00 */
[-C--:B0-----:R-:W-:Y:S01]  /*51f50*/  IADD3 R13, P1, R8, R3.reuse, RZ ;  /* 0x00000003080d7210 */ /* 0x081fe20007f3e0ff */
[--C-:B----4-:R-:W-:Y:S02]  /*51f60*/  IMAD.X R12, R29, 0x1, R0.reuse, P0 ;  /* 0x000000011d0c7824 */ /* 0x110fe400000e0600 */
[----:B------:R-:W4:Y:S02]  /*51f70*/  LDL.LU.64 R28, [R1+0x3570] ;  /* 0x00357000011c7983 */ /* 0x000f240000300a00 */
[----:B------:R-:W-:Y:S01]  /*51f80*/  IMAD.X R8, R9, 0x1, R0, P1 ;  /* 0x0000000109087824 */ /* 0x000fe200008e0600 */
[-C--:B---3--:R-:W-:Y:S02]  /*51f90*/  IADD3 R14, P2, R20, R3.reuse, RZ ;  /* 0x00000003140e7210 */ /* 0x088fe40007f5e0ff */
[----:B--2---:R-:W-:-:S02]  /*51fa0*/  IADD3 R15, P1, R18, R3, RZ ;  /* 0x00000003120f7210 */ /* 0x004fc40007f3e0ff */
[----:B------:R-:W-:Y:S01]  /*51fb0*/  IADD3 R16, P0, R22, R3, RZ ;  /* 0x0000000316107210 */ /* 0x000fe20007f1e0ff */
[--C-:B------:R-:W-:Y:S02]  /*51fc0*/  IMAD.X R9, R21, 0x1, R0.reuse, P2 ;  /* 0x0000000115097824 */ /* 0x100fe400010e0600 */
[----:B------:R-:W2:Y:S01]  /*51fd0*/  LDL.LU.64 R20, [R1+0x3568] ;  /* 0x0035680001147983 */ /* 0x000ea20000300a00 */
[----:B------:R0:W-:Y:S02]  /*51fe0*/  STL.64 [R1+0x3548], R14 ;  /* 0x0035480e01007387 */ /* 0x0001e40000100a00 */
[----:B------:R1:W-:Y:S02]  /*51ff0*/  STL.64 [R1+0x3540], R12 ;  /* 0x0035400c01007387 */ /* 0x0003e40000100a00 */
[----:B0-----:R-:W-:Y:S01]  /*52000*/  IMAD.MOV.U32 R14, RZ, RZ, R5 ;  /* 0x000000ffff0e7224 */ /* 0x001fe200078e0005 */
[----:B-1----:R-:W3:Y:S01]  /*52010*/  LDL.LU R12, [R1+0xc0] ;  /* 0x0000c000010c7983 */ /* 0x002ee20000300800 */
[----:B------:R-:W3:Y:S02]  /*52020*/  LDL.LU R13, [R1+0xc4] ;  /* 0x0000c400010d7983 */ /* 0x000ee40000300800 */
[----:B------:R-:W-:-:S02]  /*52030*/  IMAD.X R5, R23, 0x1, R0, P0 ;  /* 0x0000000117057824 */ /* 0x000fc400000e0600 */
[----:B------:R-:W2:Y:S02]  /*52040*/  LDL.LU.64 R22, [R1+0x3560] ;  /* 0x0035600001167983 */ /* 0x000ea40000300a00 */
[----:B--2---:R-:W-:Y:S11]  /*52050*/  HMMA.16816.F32 R24, R20, R6, R24 ;  /* 0x000000061418723c */ /* 0x004ff60000001818 */
[----:B------:R-:W-:Y:S11]  /*52060*/  @!UPT UIADD3 URZ, URZ, URZ, URZ ;  /* 0x0000003f3f3ff290 */ /* 0x000ff6000fffe03f */
[----:B------:R-:W-:Y:S01]  /*52070*/  @!UPT UIADD3 URZ, URZ, URZ, URZ ;  /* 0x0000003f3f3ff290 */ /* 0x000fe2000fffe03f */
[----:B------:R-:W-:Y:S01]  /*52080*/  STL.64 [R1+0x4c0], R24 ;  /* 0x0004c01801007387 */ /* 0x000fe20000100a00 */
[----:B------:R0:W-:Y:S03]  /*52090*/  STL.64 [R1+0x4c8], R26 ;  /* 0x0004c81a01007387 */ /* 0x0001e60000100a00 */
[----:B0-----:R-:W2:Y:S01]  /*520a0*/  LDL.LU.64 R26, [R1+0x3558] ;  /* 0x00355800011a7983 */ /* 0x001ea20000300a00 */
[----:B------:R-:W2:Y:S02]  /*520b0*/  LDL.LU.64 R24, [R1+0x3550] ;  /* 0x0035500001187983 */ /* 0x000ea40000300a00 */
[----:B------:R-:W-:Y:S01]  /*520c0*/  IMAD.X R7, R19, 0x1, R0, P1 ;  /* 0x0000000113077824 */ /* 0x000fe200008e0600 */
[----:B--2---:R-:W-:-:S05]  /*520d0*/  IADD3 R6, P0, R24, R3, RZ ;  /* 0x0000000318067210 */ /* 0x004fca0007f1e0ff */
[----:B------:R0:W-:Y:S04]  /*520e0*/  STL.64 [R1+0x3538], R6 ;  /* 0x0035380601007387 */ /* 0x0001e80000100a00 */
[----:B0-----:R-:W2:Y:S01]  /*520f0*/  LDL.LU R7, [R1+0x120c] ;  /* 0x00120c0001077983 */ /* 0x001ea20000300800 */
[-C--:B------:R-:W-:Y:S02]  /*52100*/  IADD3 R17, P1, R26, R3.reuse, RZ ;  /* 0x000000031a117210 */ /* 0x080fe40007f3e0ff */
[----:B----4-:R-:W-:-:S03]  /*52110*/  IADD3 R18, P2, R28, R3, RZ ;  /* 0x000000031c127210 */ /* 0x010fc60007f5e0ff */
[----:B------:R-:W-:Y:S01]  /*52120*/  IMAD.X R24, R27, 0x1, R0, P1 ;  /* 0x000000011b187824 */ /* 0x000fe200008e0600 */
[----:B------:R-:W-:Y:S01]  /*52130*/  STL [R1+0x3300], R17 ;  /* 0x0033001101007387 */ /* 0x000fe20000100800 */
[----:B------:R-:W-:Y:S03]  /*52140*/  STL [R1+0x3304], R18 ;  /* 0x0033041201007387 */ /* 0x000fe60000100800 */
[----:B------:R0:W-:Y:S01]  /*52150*/  STL [R1+0x3308], R24 ;  /* 0x0033081801007387 */ /* 0x0001e20000100800 */
[----:B------:R-:W-:Y:S02]  /*52160*/  IMAD.MOV.U32 R15, RZ, RZ, R2 ;  /* 0x000000ffff0f7224 */ /* 0x000fe400078e0002 */
[--C-:B------:R-:W-:Y:S02]  /*52170*/  IMAD.X R19, R25, 0x1, R0.reuse, P0 ;  /* 0x0000000119137824 */ /* 0x100fe400000e0600 */
[----:B------:R-:W-:-:S03]  /*52180*/  IMAD.X R25, R29, 0x1, R0, P2 ;  /* 0x000000011d197824 */ /* 0x000fc600010e0600 */
[----:B---3--:R-:W-:Y:S01]  /*52190*/  HMMA.16816.F32 R20, R20, R10, R12 ;  /* 0x0000000a1414723c */ /* 0x008fe2000000180c */
[----:B--2---:R-:W-:-:S05]  /*521a0*/  IADD3 R7, R7, 0x1, RZ ;  /* 0x0000000107077810 */ /* 0x004fca0007ffe0ff */
[----:B------:R-:W-:Y:S01]  /*521b0*/  STL [R1+0x120c], R7 ;  /* 0x00120c0701007387 */ /* 0x000fe20000100800 */
[----:B0-----:R-:W2:Y:S02]  /*521c0*/  LDL.LU R24, [R1+0x2bfc] ;  /* 0x002bfc0001187983 */ /* 0x001ea40000300800 */
[----:B------:R-:W3:Y:S02]  /*521d0*/  LDL.LU R18, [R1+0x2bd0] ;  /* 0x002bd00001127983 */ /* 0x000ee40000300800 */
[----:B------:R-:W4:Y:S01]  /*521e0*/  LDL.LU R17, [R1+0x2bf4] ;  /* 0x002bf40001117983 */ /* 0x000f220000300800 */
[----:B------:R-:W2:Y:S01]  /*521f0*/  LDL.LU R26, [R1+0x2bc8] ;  /* 0x002bc800011a7983 */ /* 0x000ea20000300800 */
[----:B------:R-:W2:Y:S02]  /*52200*/  LDL.LU R27, [R1+0x2bec] ;  /* 0x002bec00011b7983 */ /* 0x000ea40000300800 */
[----:B------:R-:W2:Y:S02]  /*52210*/  LDL.LU R29, [R1+0x2bc0] ;  /* 0x002bc000011d7983 */ /* 0x000ea40000300800 */
[----:B------:R-:W2:Y:S01]  /*52220*/  LDL.LU R28, [R1+0x2be4] ;  /* 0x002be400011c7983 */ /* 0x000ea20000300800 */
[----:B------:R-:W2:Y:S01]  /*52230*/  LDL.LU R2, [R1+0x2bb8] ;  /* 0x002bb80001027983 */ /* 0x000ea20000300800 */
[----:B------:R0:W-:Y:S03]  /*52240*/  STL [R1+0x330c], R25 ;  /* 0x00330c1901007387 */ /* 0x0001e60000100800 */
[----:B0-----:R-:W2:Y:S01]  /*52250*/  LDL.LU R25, [R1+0x2bd8] ;  /* 0x002bd80001197983 */ /* 0x001ea20000300800 */
[----:B------:R-:W2:Y:S02]  /*52260*/  LDL.LU.64 R14, [R1+0x3548] ;  /* 0x00354800010e7983 */ /* 0x000ea40000300a00 */
[----:B------:R-:W2:Y:S02]  /*52270*/  LDL.LU.64 R12, [R1+0x3540] ;  /* 0x00354000010c7983 */ /* 0x000ea40000300a00 */
[----:B------:R0:W-:Y:S01]  /*52280*/  STL.64 [R1+0x4d0], R20 ;  /* 0x0004d01401007387 */ /* 0x0001e20000100a00 */
[----:B------:R1:W-:Y:S01]  /*52290*/  STL.64 [R1+0x4d8], R22 ;  /* 0x0004d81601007387 */ /* 0x0003e20000100a00 */
[----:B------:R-:W-:-:S02]  /*522a0*/  IMAD.MOV.U32 R10, RZ, RZ, R23 ;  /* 0x000000ffff0a7224 */ /* 0x000fc400078e0017 */
[----:B------:R-:W-:Y:S01]  /*522b0*/  IMAD.MOV.U32 R11, RZ, RZ, R22 ;  /* 0x000000ffff0b7224 */ /* 0x000fe200078e0016 */
[----:B------:R-:W-:Y:S01]  /*522c0*/  ISETP.NE.U32.AND P0, PT, R7, UR5, PT ;  /* 0x0000000507007c0c */ /* 0x000fe2000bf05070 */
[----:B------:R-:W-:Y:S01]  /*522d0*/  IMAD.MOV.U32 R6, RZ, RZ, R4 ;  /* 0x000000ffff067224 */ /* 0x000fe200078e0004 */
[----:B0-----:R-:W3:Y:S01]  /*522e0*/  LDL.LU R20, [R1+0x2be8] ;  /* 0x002be80001147983 */ /* 0x001ee20000300800 */
[----:B------:R-:W3:Y:S02]  /*522f0*/  LDL.LU R21, [R1+0x2c0c] ;  /* 0x002c0c0001157983 */ /* 0x000ee40000300800 */
[----:B-1----:R-:W3:Y:S02]  /*52300*/  LDL.LU R22, [R1+0x2be0] ;  /* 0x002be00001167983 */ /* 0x002ee40000300800 */
[----:B------:R-:W3:Y:S01]  /*52310*/  LDL.LU R23, [R1+0x2c04] ;  /* 0x002c040001177983 */ /* 0x000ee20000300800 */
[----:B------:R0:W-:Y:S04]  /*52320*/  STL [R1+0x3314], R10 ;  /* 0x0033140a01007387 */ /* 0x0001e80000100800 */
[----:B0-----:R-:W3:Y:S01]  /*52330*/  LDL.LU R10, [R1+0x2c14] ;  /* 0x002c1400010a7983 */ /* 0x001ee20000300800 */
[----:B------:R0:W-:Y:S03]  /*52340*/  STL [R1+0x3310], R11 ;  /* 0x0033100b01007387 */ /* 0x0001e60000100800 */
[----:B0-----:R-:W3:Y:S01]  /*52350*/  LDL.LU R11, [R1+0x2bf0] ;  /* 0x002bf000010b7983 */ /* 0x001ee20000300800 */
[----:B------:R-:W3:Y:S02]  /*52360*/  LDL.LU R4, [R1+0x2c00] ;  /* 0x002c000001047983 */ /* 0x000ee40000300800 */
[----:B--2---:R-:W-:-:S02]  /*52370*/  IMAD.MOV.U32 R7, RZ, RZ, R12 ;  /* 0x000000ffff077224 */ /* 0x004fc400078e000c */
[----:B------:R-:W2:Y:S03]  /*52380*/  LDL.LU R12, [R1+0x2bf8] ;  /* 0x002bf800010c7983 */ /* 0x000ea60000300800 */
[----:B------:R0:W-:Y:S02]  /*52390*/  STL.64 [R1+0x3d0], R6 ;  /* 0x0003d00601007387 */ /* 0x0001e40000100a00 */
[----:B0-----:R-:W-:Y:S02]  /*523a0*/  IMAD.MOV.U32 R6, RZ, RZ, R13 ;  /* 0x000000ffff067224 */ /* 0x001fe400078e000d */
[----:B------:R-:W-:Y:S01]  /*523b0*/  IMAD.MOV.U32 R7, RZ, RZ, R8 ;  /* 0x000000ffff077224 */ /* 0x000fe200078e0008 */
[----:B------:R-:W4:Y:S01]  /*523c0*/  LDL.LU R13, [R1+0x2c10] ;  /* 0x002c1000010d7983 */ /* 0x000f220000300800 */
[----:B------:R-:W4:Y:S03]  /*523d0*/  LDL.LU R8, [R1+0x2c08] ;  /* 0x002c080001087983 */ /* 0x000f260000300800 */
[----:B------:R0:W-:Y:S02]  /*523e0*/  STL.64 [R1+0x3c8], R6 ;  /* 0x0003c80601007387 */ /* 0x0001e40000100a00 */
[----:B0-----:R-:W-:-:S02]  /*523f0*/  IMAD.MOV.U32 R6, RZ, RZ, R14 ;  /* 0x000000ffff067224 */ /* 0x001fc400078e000e */
[----:B------:R-:W-:Y:S02]  /*52400*/  IMAD.MOV.U32 R7, RZ, RZ, R9 ;  /* 0x000000ffff077224 */ /* 0x000fe400078e0009 */
[----:B------:R-:W4:Y:S03]  /*52410*/  LDL.LU R9, [R1+0x2c18] ;  /* 0x002c180001097983 */ /* 0x000f260000300800 */
[----:B------:R0:W-:Y:S02]  /*52420*/  STL.64 [R1+0x3c0], R6 ;  /* 0x0003c00601007387 */ /* 0x0001e40000100a00 */
[----:B0-----:R-:W-:Y:S02]  /*52430*/  IMAD.MOV.U32 R6, RZ, RZ, R16 ;  /* 0x000000ffff067224 */ /* 0x001fe400078e0010 */
[----:B------:R-:W-:-:S05]  /*52440*/  IMAD.MOV.U32 R7, RZ, RZ, R5 ;  /* 0x000000ffff077224 */ /* 0x000fca00078e0005 */
[----:B------:R0:W-:Y:S04]  /*52450*/  STL.64 [R1+0x3b8], R6 ;  /* 0x0003b80601007387 */ /* 0x0001e80000100a00 */
[----:B0-----:R-:W4:Y:S01]  /*52460*/  LDL.LU.64 R6, [R1+0x3538] ;  /* 0x0035380001067983 */ /* 0x001f220000300a00 */
[----:B------:R-:W-:Y:S01]  /*52470*/  IMAD.MOV.U32 R14, RZ, RZ, R15 ;  /* 0x000000ffff0e7224 */ /* 0x000fe200078e000f */
[-C--:B---3--:R-:W-:Y:S02]  /*52480*/  IADD3 R4, P5, R4, R3.reuse, RZ ;  /* 0x0000000304047210 */ /* 0x088fe40007fbe0ff */
[----:B------:R-:W-:-:S03]  /*52490*/  IADD3 R11, P1, R11, R3, RZ ;  /* 0x000000030b0b7210 */ /* 0x000fc60007f3e0ff */
[--C-:B------:R-:W-:Y:S01]  /*524a0*/  IMAD.X R24, R24, 0x1, R0.reuse, P5 ;  /* 0x0000000118187824 */ /* 0x100fe200028e0600 */
[-C--:B------:R-:W-:Y:S01]  /*524b0*/  IADD3 R18, P5, R18, R3.reuse, RZ ;  /* 0x0000000312127210 */ /* 0x080fe20007fbe0ff */
[----:B------:R-:W-:Y:S01]  /*524c0*/  IMAD.X R27, R27, 0x1, R0, P1 ;  /* 0x000000011b1b7824 */ /* 0x000fe200008e0600 */
[-C--:B------:R-:W-:Y:S02]  /*524d0*/  IADD3 R29, P1, R29, R3.reuse, RZ ;  /* 0x000000031d1d7210 */ /* 0x080fe40007f3e0ff */
[-C--:B--2---:R-:W-:Y:S02]  /*524e0*/  IADD3 R12, P6, R12, R3.reuse, RZ ;  /* 0x000000030c0c7210 */ /* 0x084fe40007fde0ff */
[-C--:B----4-:R-:W-:Y:S02]  /*524f0*/  IADD3 R13, P3, R13, R3.reuse, RZ ;  /* 0x000000030d0d7210 */ /* 0x090fe40007f7e0ff */
[----:B------:R-:W-:-:S03]  /*52500*/  IADD3 R8, P4, R8, R3, RZ ;  /* 0x0000000308087210 */ /* 0x000fc60007f9e0ff */
[--C-:B------:R-:W-:Y:S01]  /*52510*/  IMAD.X R21, R21, 0x1, R0.reuse, P3 ;  /* 0x0000000115157824 */ /* 0x100fe200018e0600 */
[-C--:B------:R-:W-:Y:S01]  /*52520*/  IADD3 R22, P3, R22, R3.reuse, RZ ;  /* 0x0000000316167210 */ /* 0x080fe20007f7e0ff */
[----:B------:R-:W-:Y:S01]  /*52530*/  IMAD.X R23, R23, 0x1, R0, P4 ;  /* 0x0000000117177824 */ /* 0x000fe200020e0600 */
[-C--:B------:R-:W-:Y:S02]  /*52540*/  IADD3 R25, P4, R25, R3.reuse, RZ ;  /* 0x0000000319197210 */ /* 0x080fe40007f9e0ff */
[----:B------:R-:W-:-:S05]  /*52550*/  IADD3 R9, P2, R9, R3, RZ ;  /* 0x0000000309097210 */ /* 0x000fca0007f5e0ff */
[--C-:B------:R-:W-:Y:S01]  /*52560*/  IMAD.X R10, R10, 0x1, R0.reuse, P2 ;  /* 0x000000010a0a7824 */ /* 0x100fe200010e0600 */
[-C--:B------:R-:W-:Y:S01]  /*52570*/  IADD3 R20, P2, R20, R3.reuse, RZ ;  /* 0x0000000314147210 */ /* 0x080fe20007f5e0ff */
[----:B------:R-:W-:Y:S01]  /*52580*/  IMAD.X R17, R17, 0x1, R0, P6 ;  /* 0x0000000111117824 */ /* 0x000fe200030e0600 */
[----:B------:R-:W-:Y:S01]  /*52590*/  IADD3 R26, P6, R26, R3, RZ ;  /* 0x000000031a1a7210 */ /* 0x000fe20007fde0ff */
[----:B------:R-:W-:Y:S02]  /*525a0*/  IMAD.MOV.U32 R15, RZ, RZ, R7 ;  /* 0x000000ffff0f7224 */ /* 0x000fe400078e0007 */
[----:B------:R-:W-:-:S03]  /*525b0*/  IMAD.MOV.U32 R7, RZ, RZ, R19 ;  /* 0x000000ffff077224 */ /* 0x000fc600078e0013 */
[----:B------:R-:W-:Y:S02]  /*525c0*/  STL.64 [R1+0x3b0], R14 ;  /* 0x0003b00e01007387 */ /* 0x000fe40000100a00 */
[----:B------:R0:W-:Y:S02]  /*525d0*/  STL.64 [R1+0x3a8], R6 ;  /* 0x0003a80601007387 */ /* 0x0001e40000100a00 */
[----:B------:R-:W-:Y:S02]  /*525e0*/  STL [R1+0x2c18], R9 ;  /* 0x002c180901007387 */ /* 0x000fe40000100800 */
[----:B------:R-:W-:Y:S01]  /*525f0*/  STL [R1+0x2c10], R13 ;  /* 0x002c100d01007387 */ /* 0x000fe20000100800 */
[----:B------:R-:W-:Y:S01]  /*52600*/  STL [R1+0x2c08], R8 ;  /* 0x002c080801007387 */ /* 0x000fe20000100800 */
[----:B------:R-:W-:Y:S02]  /*52610*/  STL [R1+0x2c00], R4 ;  /* 0x002c000401007387 */ /* 0x000fe40000100800 */
        /* <DEDUP_REMOVED lines=11> */
[----:B------:R-:W-:-:S02]  /*526d0*/  IMAD.X R28, R28, 0x1, R0, P2 ;  /* 0x000000011c1c7824 */ /* 0x000fc400010e0600 */
[----:B------:R-:W-:Y:S01]  /*526e0*/  STL [R1+0x2bc8], R26 ;  /* 0x002bc81a01007387 */ /* 0x000fe20000100800 */
[----:B------:R-:W-:Y:S01]  /*526f0*/  IADD3 R2, P2, R2, R3, RZ ;  /* 0x0000000302027210 */ /* 0x000fe20007f5e0ff */
[----:B------:R-:W-:Y:S01]  /*52700*/  STL [R1+0x2bec], R27 ;  /* 0x002bec1b01007387 */ /* 0x000fe20000100800 */
[----:B------:R-:W2:Y:S02]  /*52710*/  LDL.LU R3, [R1+0x2bdc] ;  /* 0x002bdc0001037983 */ /* 0x000ea40000300800 */
[----:B------:R-:W-:Y:S02]  /*52720*/  STL [R1+0x2bc0], R29 ;  /* 0x002bc01d01007387 */ /* 0x000fe40000100800 */
[----:B0-----:R-:W3:Y:S01]  /*52730*/  LDL.LU R6, [R1+0x2bcc] ;  /* 0x002bcc0001067983 */ /* 0x001ee20000300800 */
[----:B------:R-:W-:Y:S04]  /*52740*/  STL [R1+0x2be4], R28 ;  /* 0x002be41c01007387 */ /* 0x000fe80000100800 */
[----:B---3--:R0:W-:Y:S01]  /*52750*/  STL [R1+0x352c], R6 ;  /* 0x00352c0601007387 */ /* 0x0081e20000100800 */
[----:B------:R-:W-:Y:S03]  /*52760*/  STL [R1+0x2bb8], R2 ;  /* 0x002bb80201007387 */ /* 0x000fe60000100800 */
[----:B0-----:R-:W3:Y:S01]  /*52770*/  LDL.LU R6, [R1+0x2ba8] ;  /* 0x002ba80001067983 */ /* 0x001ee20000300800 */
[----:B--2---:R-:W-:-:S03]  /*52780*/  IMAD.X R3, R3, 0x1, R0, P3 ;  /* 0x0000000103037824 */ /* 0x004fc600018e0600 */
[----:B---3--:R0:W-:Y:S04]  /*52790*/  STL [R1+0x3530], R6 ;  /* 0x0035300601007387 */ /* 0x0081e80000100800 */
        /* <DEDUP_REMOVED lines=27> */
[----:B------:R0:W-:Y:S02]  /*52950*/  STL [R1+0x2bdc], R3 ;  /* 0x002bdc0301007387 */ /* 0x0001e40000100800 */
[----:B0-----:R-:W-:-:S04]  /*52960*/  IMAD.MOV.U32 R3, RZ, RZ, c[0x0][0x188] ;  /* 0x00006200ff037624 */ /* 0x001fc800078e00ff */
[----:B------:R-:W-:-:S04]  /*52970*/  IMAD.SHL.U32 R3, R3, 0x80, RZ ;  /* 0x0000008003037824 */ /* 0x000fc800078e00ff */
[----:B------:R-:W-:-:S05]  /*52980*/  IMAD.SHL.U32 R3, R3, 0x2, RZ ;  /* 0x0000000203037824 */ /* 0x000fca00078e00ff */
[----:B--2---:R-:W-:-:S05]  /*52990*/  IADD3 R6, P3, R6, R3, RZ ;  /* 0x0000000306067210 */ /* 0x004fca0007f7e0ff */
[----:B------:R0:W-:Y:S04]  /*529a0*/  STL [R1+0x2bb0], R6 ;  /* 0x002bb00601007387 */ /* 0x0001e80000100800 */
[----:B0-----:R-:W2:Y:S01]  /*529b0*/  LDL.LU R6, [R1+0x3530] ;  /* 0x0035300001067983 */ /* 0x001ea20000300800 */
[----:B------:R-:W2:Y:S02]  /*529c0*/  LDL.LU R3, [R1+0x2bd4] ;  /* 0x002bd40001037983 */ /* 0x000ea40000300800 */
[----:B--2---:R-:W-:-:S05]  /*529d0*/  IMAD.X R3, R3, 0x1, R0, P4 ;  /* 0x0000000103037824 */ /* 0x004fca00020e0600 */
[----:B------:R0:W-:Y:S02]  /*529e0*/  STL [R1+0x2bd4], R3 ;  /* 0x002bd40301007387 */ /* 0x0001e40000100800 */
[----:B0-----:R-:W-:-:S04]  /*529f0*/  IMAD.MOV.U32 R3, RZ, RZ, c[0x0][0x188] ;  /* 0x00006200ff037624 */ /* 0x001fc800078e00ff */
[----:B------:R-:W-:-:S04]  /*52a00*/  IMAD.SHL.U32 R3, R3, 0x80, RZ ;  /* 0x0000008003037824 */ /* 0x000fc800078e00ff */
[----:B------:R-:W-:-:S05]  /*52a10*/  IMAD.SHL.U32 R3, R3, 0x2, RZ ;  /* 0x0000000203037824 */ /* 0x000fca00078e00ff */
[----:B------:R-:W-:-:S05]  /*52a20*/  IADD3 R6, P4, R6, R3, RZ ;  /* 0x0000000306067210 */ /* 0x000fca0007f9e0ff */
[----:B------:R0:W-:Y:S04]  /*52a30*/  STL [R1+0x2ba8], R6 ;  /* 0x002ba80601007387 */ /* 0x0001e80000100800 */
[----:B0-----:R-:W2:Y:S01]  /*52a40*/  LDL.LU R6, [R1+0x352c] ;  /* 0x00352c0001067983 */ /* 0x001ea20000300800 */
[--C-:B----4-:R-:W-:Y:S01]  /*52a50*/  IMAD.X R15, R15, 0x1, R0.reuse, P6 ;  /* 0x000000010f0f7824 */ /* 0x110fe200030e0600 */
[-C--:B---3--:R-:W-:Y:S01]  /*52a60*/  IADD3 R7, P6, R7, R3.reuse, RZ ;  /* 0x0000000307077210 */ /* 0x088fe20007fde0ff */
[--C-:B------:R-:W-:Y:S01]  /*52a70*/  IMAD.X R16, R16, 0x1, R0.reuse, P1 ;  /* 0x0000000110107824 */ /* 0x100fe200008e0600 */
[-C--:B------:R-:W-:Y:S01]  /*52a80*/  IADD3 R5, P1, R5, R3.reuse, RZ ;  /* 0x0000000305057210 */ /* 0x080fe20007f3e0ff */
        /* <DEDUP_REMOVED lines=15> */
[----:B------:R-:W-:Y:S01]  /*52b80*/  IADD3 R27, P4, R27, R3, RZ ;  /* 0x000000031b1b7210 */ /* 0x000fe20007f9e0ff */
[----:B------:R-:W-:-:S02]  /*52b90*/  IMAD.X R2, R2, 0x1, R0, P6 ;  /* 0x0000000102027824 */ /* 0x000fc400030e0600 */
[----:B--2---:R-:W-:Y:S01]  /*52ba0*/  IMAD.X R6, R6, 0x1, R0, P5 ;  /* 0x0000000106067824 */ /* 0x004fe200028e0600 */
[----:B------:R-:W-:-:S04]  /*52bb0*/  IADD3 R19, P5, R19, R3, RZ ;  /* 0x0000000313137210 */ /* 0x000fc80007fbe0ff */
[----:B------:R-:W-:Y:S01]  /*52bc0*/  STL [R1+0x2bcc], R6 ;  /* 0x002bcc0601007387 */ /* 0x000fe20000100800 */
[----:B------:R-:W-:Y:S02]  /*52bd0*/  STL [R1+0x2ba0], R19 ;  /* 0x002ba01301007387 */ /* 0x000fe40000100800 */
[----:B------:R-:W-:Y:S02]  /*52be0*/  STL [R1+0x2bc4], R15 ;  /* 0x002bc40f01007387 */ /* 0x000fe40000100800 */
[----:B------:R-:W-:Y:S01]  /*52bf0*/  STL [R1+0x2b98], R7 ;  /* 0x002b980701007387 */ /* 0x000fe20000100800 */
[----:B------:R-:W-:Y:S01]  /*52c00*/  STL [R1+0x2bbc], R16 ;  /* 0x002bbc1001007387 */ /* 0x000fe20000100800 */
[----:B------:R-:W-:Y:S02]  /*52c10*/  STL [R1+0x2b90], R5 ;  /* 0x002b900501007387 */ /* 0x000fe40000100800 */
[----:B------:R-:W-:Y:S02]  /*52c20*/  STL [R1+0x2bb4], R14 ;  /* 0x002bb40e01007387 */ /* 0x000fe40000100800 */
[----:B------:R-:W-:Y:S02]  /*52c30*/  STL [R1+0x2b88], R9 ;  /* 0x002b880901007387 */ /* 0x000fe40000100800 */
[--C-:B------:R-:W-:Y:S01]  /*52c40*/  IMAD.X R11, R11, 0x1, R0.reuse, P5 ;  /* 0x000000010b0b7824 */ /* 0x100fe200028e0600 */
[----:B------:R-:W-:Y:S01]  /*52c50*/  STL [R1+0x2bac], R13 ;  /* 0x002bac0d01007387 */ /* 0x000fe20000100800 */
[----:B------:R-:W-:Y:S01]  /*52c60*/  IADD3 R10, P5, R10, R3, RZ ;  /* 0x000000030a0a7210 */ /* 0x000fe20007fbe0ff */
        /* <DEDUP_REMOVED lines=12> */
[----:B------:R-:W-:-:S02]  /*52d30*/  IMAD.X R29, R29, 0x1, R0, P5 ;  /* 0x000000011d1d7824 */ /* 0x000fc400028e0600 */
[----:B------:R-:W-:Y:S01]  /*52d40*/  STL [R1+0x2b50], R17 ;  /* 0x002b501101007387 */ /* 0x000fe20000100800 */
[-C--:B------:R-:W-:Y:S01]  /*52d50*/  IADD3 R28, P5, R28, R3.reuse, RZ ;  /* 0x000000031c1c7210 */ /* 0x080fe20007fbe0ff */
[----:B------:R-:W-:Y:S01]  /*52d60*/  STL [R1+0x2b74], R26 ;  /* 0x002b741a01007387 */ /* 0x000fe20000100800 */
[----:B------:R-:W-:Y:S02]  /*52d70*/  STL [R1+0x2b48], R27 ;  /* 0x002b481b01007387 */ /* 0x000fe40000100800 */
[----:B------:R0:W-:Y:S02]  /*52d80*/  STL [R1+0x3528], R0 ;  /* 0x0035280001007387 */ /* 0x0001e40000100800 */
[----:B------:R-:W-:Y:S01]  /*52d90*/  STL [R1+0x2b6c], R29 ;  /* 0x002b6c1d01007387 */ /* 0x000fe20000100800 */
[----:B0-----:R-:W2:Y:S01]  /*52da0*/  LDL.LU R0, [R1+0x2b38] ;  /* 0x002b380001007983 */ /* 0x001ea20000300800 */
[----:B------:R-:W-:Y:S02]  /*52db0*/  STL [R1+0x2b40], R28 ;  /* 0x002b401c01007387 */ /* 0x000fe40000100800 */
[----:B------:R-:W3:Y:S02]  /*52dc0*/  LDL.LU R6, [R1+0x2b28] ;  /* 0x002b280001067983 */ /* 0x000ee40000300800 */
[----:B------:R-:W-:Y:S01]  /*52dd0*/  STL [R1+0x2b64], R2 ;  /* 0x002b640201007387 */ /* 0x000fe20000100800 */
[----:B---3--:R0:W-:Y:S04]  /*52de0*/  STL [R1+0x3524], R6 ;  /* 0x0035240601007387 */ /* 0x0081e80000100800 */
[----:B0-----:R-:W3:Y:S01]  /*52df0*/  LDL.LU R6, [R1+0x2b30] ;  /* 0x002b300001067983 */ /* 0x001ee20000300800 */
[----:B------:R-:W4:Y:S02]  /*52e00*/  LDL.LU R19, [R1+0x2b4c] ;  /* 0x002b4c0001137983 */ /* 0x000f240000300800 */
        /* <DEDUP_REMOVED lines=21> */
[----:B--2---:R-:W-:Y:S01]  /*52f60*/  IADD3 R0, P6, R0, R3, RZ ;  /* 0x0000000300007210 */ /* 0x004fe20007fde0ff */
[----:B------:R-:W2:Y:S01]  /*52f70*/  LDL.LU R27, [R1+0x2af4] ;  /* 0x002af400011b7983 */ /* 0x000ea20000300800 */
[----:B------:R-:W2:Y:S02]  /*52f80*/  LDL.LU R29, [R1+0x2ac8] ;  /* 0x002ac800011d7983 */ /* 0x000ea40000300800 */
[----:B------:R-:W2:Y:S02]  /*52f90*/  LDL.LU R28, [R1+0x2aec] ;  /* 0x002aec00011c7983 */ /* 0x000ea40000300800 */
[----:B------:R-:W2:Y:S01]  /*52fa0*/  LDL.LU R2, [R1+0x2ac0] ;  /* 0x002ac00001027983 */ /* 0x000ea20000300800 */
        /* <DEDUP_REMOVED lines=8> */
[----:B---3--:R-:W-:-:S05]  /*53030*/  IADD3 R6, P1, R6, R3, RZ ;  /* 0x0000000306067210 */ /* 0x008fca0007f3e0ff */
[----:B------:R0:W-:Y:S04]  /*53040*/  STL [R1+0x2b30], R6 ;  /* 0x002b300601007387 */ /* 0x0001e80000100800 */
[----:B0-----:R-:W2:Y:S01]  /*53050*/  LDL.LU R6, [R1+0x3524] ;  /* 0x0035240001067983 */ /* 0x001ea20000300800 */
[----:B------:R-:W3:Y:S02]  /*53060*/  LDL.LU R3, [R1+0x2b54] ;  /* 0x002b540001037983 */ /* 0x000ee40000300800 */
[--C-:B----4-:R-:W-:Y:S02]  /*53070*/  IMAD.X R19, R19, 0x1, R0.reuse, P3 ;  /* 0x0000000113137824 */ /* 0x110fe400018e0600 */
[--C-:B------:R-:W-:Y:S02]  /*53080*/  IMAD.X R7, R7, 0x1, R0.reuse, P4 ;  /* 0x0000000107077824 */ /* 0x100fe400020e0600 */
[----:B------:R-:W-:-:S02]  /*53090*/  IMAD.X R5, R5, 0x1, R0, P5 ;  /* 0x0000000105057824 */ /* 0x000fc400028e0600 */
[--C-:B------:R-:W-:Y:S02]  /*530a0*/  IMAD.X R9, R9, 0x1, R0.reuse, P6 ;  /* 0x0000000109097824 */ /* 0x100fe400030e0600 */
[--C-:B------:R-:W-:Y:S02]  /*530b0*/  IMAD.X R8, R8, 0x1, R0.reuse, P1 ;  /* 0x0000000108087824 */ /* 0x100fe400008e0600 */
[----:B---3--:R-:W-:-:S05]  /*530c0*/  IMAD.X R3, R3, 0x1, R0, P2 ;  /* 0x0000000103037824 */ /* 0x008fca00010e0600 */
[----:B------:R0:W-:Y:S02]  /*530d0*/  STL [R1+0x2b54], R3 ;  /* 0x002b540301007387 */ /* 0x0001e40000100800 */
[----:B0-----:R-:W-:-:S04]  /*530e0*/  IMAD.MOV.U32 R3, RZ, RZ, c[0x0][0x188] ;  /* 0x00006200ff037624 */ /* 0x001fc800078e00ff */
[----:B------:R-:W-:-:S04]  /*530f0*/  IMAD.SHL.U32 R3, R3, 0x80, RZ ;  /* 0x0000008003037824 */ /* 0x000fc800078e00ff */
[----:B------:R-:W-:-:S05]  /*53100*/  IMAD.SHL.U32 R3, R3, 0x2, RZ ;  /* 0x0000000203037824 */ /* 0x000fca00078e00ff */
[-C--:B--2---:R-:W-:Y:S02]  /*53110*/  IADD3 R6, P2, R6, R3.reuse, RZ ;  /* 0x0000000306067210 */ /* 0x084fe40007f5e0ff */
[-C--:B------:R-:W-:Y:S02]  /*53120*/  IADD3 R15, P3, R15, R3.reuse, RZ ;  /* 0x000000030f0f7210 */ /* 0x080fe40007f7e0ff */
[-C--:B------:R-:W-:Y:S02]  /*53130*/  IADD3 R16, P4, R16, R3.reuse, RZ ;  /* 0x0000000310107210 */ /* 0x080fe40007f9e0ff */
[-C--:B------:R-:W-:Y:S01]  /*53140*/  IADD3 R14, P5, R14, R3.reuse, RZ ;  /* 0x000000030e0e7210 */ /* 0x080fe20007fbe0ff */
[----:B------:R0:W-:Y:S01]  /*53150*/  STL [R1+0x2b28], R6 ;  /* 0x002b280601007387 */ /* 0x0001e20000100800 */
[----:B------:R-:W-:Y:S02]  /*53160*/  STL [R1+0x2b4c], R19 ;  /* 0x002b4c1301007387 */ /* 0x000fe40000100800 */
[----:B------:R-:W-:Y:S02]  /*53170*/  STL [R1+0x2b20], R15 ;  /* 0x002b200f01007387 */ /* 0x000fe40000100800 */
[----:B------:R-:W-:Y:S01]  /*53180*/  STL [R1+0x2b44], R7 ;  /* 0x002b440701007387 */ /* 0x000fe20000100800 */
[-C--:B------:R-:W-:Y:S01]  /*53190*/  IADD3 R13, P6, R13, R3.reuse, RZ ;  /* 0x000000030d0d7210 */ /* 0x080fe20007fde0ff */
[----:B------:R-:W-:Y:S01]  /*531a0*/  STL [R1+0x2b18], R16 ;  /* 0x002b181001007387 */ /* 0x000fe20000100800 */
[----:B------:R-:W-:Y:S01]  /*531b0*/  STL [R1+0x2b3c], R5 ;  /* 0x002b3c0501007387 */ /* 0x000fe20000100800 */
[-C--:B------:R-:W-:Y:S01]  /*531c0*/  IADD3 R4, P1, R4, R3.reuse, RZ ;  /* 0x0000000304047210 */ /* 0x080fe20007f3e0ff */
[----:B------:R-:W-:Y:S02]  /*531d0*/  STL [R1+0x2b10], R14 ;  /* 0x002b100e01007387 */ /* 0x000fe40000100800 */
[--C-:B------:R-:W-:Y:S01]  /*531e0*/  IMAD.X R12, R12, 0x1, R0.reuse, P2 ;  /* 0x000000010c0c7824 */ /* 0x100fe200010e0600 */
        /* <DEDUP_REMOVED lines=25> */
[----:B------:R-:W-:Y:S01]  /*53380*/  STL [R1+0x2ad8], R18 ;  /* 0x002ad81201007387 */ /* 0x000fe20000100800 */
[-C--:B------:R-:W-:Y:S01]  /*53390*/  IADD3 R29, P2, R29, R3.reuse, RZ ;  /* 0x000000031d1d7210 */ /* 0x080fe20007f5e0ff */
[----:B------:R-:W-:Y:S02]  /*533a0*/  STL [R1+0x2afc], R17 ;  /* 0x002afc1101007387 */ /* 0x000fe40000100800 */
[--C-:B------:R-:W-:Y:S01]  /*533b0*/  IMAD.X R28, R28, 0x1, R0.reuse, P3 ;  /* 0x000000011c1c7824 */ /* 0x100fe200018e0600 */
[----:B------:R-:W-:Y:S01]  /*533c0*/  STL [R1+0x2ad0], R26 ;  /* 0x002ad01a01007387 */ /* 0x000fe20000100800 */
[----:B------:R-:W-:Y:S01]  /*533d0*/  IADD3 R2, P3, R2, R3, RZ ;  /* 0x0000000302027210 */ /* 0x000fe20007f7e0ff */
[----:B------:R-:W-:Y:S02]  /*533e0*/  STL [R1+0x2af4], R27 ;  /* 0x002af41b01007387 */ /* 0x000fe40000100800 */
[----:B------:R-:W2:Y:S01]  /*533f0*/  LDL.LU R3, [R1+0x2ae4] ;  /* 0x002ae40001037983 */ /* 0x000ea20000300800 */
[----:B------:R-:W-:Y:S01]  /*53400*/  STL [R1+0x2ac8], R29 ;  /* 0x002ac81d01007387 */ /* 0x000fe20000100800 */
[----:B0-----:R-:W3:Y:S02]  /*53410*/  LDL.LU R6, [R1+0x2ad4] ;  /* 0x002ad40001067983 */ /* 0x001ee40000300800 */
[----:B------:R-:W-:Y:S01]  /*53420*/  STL [R1+0x2aec], R28 ;  /* 0x002aec1c01007387 */ /* 0x000fe20000100800 */
        /* <DEDUP_REMOVED lines=6448> */
[--C-:B------:R-:W-:Y:S01]  /*6c730*/  IMAD.X R25, R25, 0x1, R0.reuse, P4 ;  /* 0x0000000119197824 */ /* 0x100fe200020e0600 */
[----:B------:R-:W-:Y:S01]  /*6c740*/  IADD3 R24, P4, R24, UR10, RZ ;  /* 0x0000000a18187c10 */ /* 0x000fe2000ff9e0ff */
[--C-:B------:R-:W-:Y:S01]  /*6c750*/  IMAD.X R18, R18, 0x1, R0.reuse, P5 ;  /* 0x0000000112127824 */ /* 0x100fe200028e0600 */
[----:B------:R-:W-:Y:S01]  /*6c760*/  IADD3 R17, P5, R17, UR10, RZ ;  /* 0x0000000a11117c10 */ /* 0x000fe2000ffbe0ff */
[--C-:B------:R-:W-:Y:S01]  /*6c770*/  IMAD.X R26, R26, 0x1, R0.reuse, P6 ;  /* 0x000000011a1a7824 */ /* 0x100fe200030e0600 */
[----:B------:R-:W-:Y:S01]  /*6c780*/  IADD3 R27, P6, R27, UR10, RZ ;  /* 0x0000000a1b1b7c10 */ /* 0x000fe2000ffde0ff */
        /* <DEDUP_REMOVED lines=28> */
[----:B------:R-:W-:Y:S01]  /*6c950*/  IADD3 R28, P1, R28, UR10, RZ ;  /* 0x0000000a1c1c7c10 */ /* 0x000fe2000ff3e0ff */
        /* <DEDUP_REMOVED lines=33> */
[----:B--2---:R-:W-:Y:S01]  /*6cb70*/  IADD3 R0, P2, R0, UR10, RZ ;  /* 0x0000000a00007c10 */ /* 0x004fe2000ff5e0ff */
[----:B------:R-:W2:Y:S01]  /*6cb80*/  LDL.LU R27, [R1+0x3260] ;  /* 0x00326000011b7983 */ /* 0x000ea20000300800 */
[----:B------:R-:W2:Y:S02]  /*6cb90*/  LDL.LU R29, [R1+0x322c] ;  /* 0x00322c00011d7983 */ /* 0x000ea40000300800 */
[----:B------:R-:W2:Y:S02]  /*6cba0*/  LDL.LU R28, [R1+0x3268] ;  /* 0x00326800011c7983 */ /* 0x000ea40000300800 */
[----:B------:R-:W2:Y:S01]  /*6cbb0*/  LDL.LU R2, [R1+0x3234] ;  /* 0x0032340001027983 */ /* 0x000ea20000300800 */
[----:B------:R0:W-:Y:S04]  /*6cbc0*/  STL [R1+0x31f4], R0 ;  /* 0x0031f40001007387 */ /* 0x0001e80000100800 */
[----:B0-----:R-:W3:Y:S02]  /*6cbd0*/  LDL.LU R0, [R1+0x3328] ;  /* 0x0033280001007983 */ /* 0x001ee40000300800 */
[----:B---3--:R-:W-:-:S05]  /*6cbe0*/  IMAD.X R3, R3, 0x1, R0, P3 ;  /* 0x0000000103037824 */ /* 0x008fca00018e0600 */
[----:B------:R0:W-:Y:S04]  /*6cbf0*/  STL [R1+0x31cc], R3 ;  /* 0x0031cc0301007387 */ /* 0x0001e80000100800 */
[----:B0-----:R-:W3:Y:S01]  /*6cc00*/  LDL.LU R3, [R1+0x3324] ;  /* 0x0033240001037983 */ /* 0x001ee20000300800 */
[----:B----4-:R-:W-:Y:S01]  /*6cc10*/  IADD3.X R6, R6, UR6, RZ, P4, !PT ;  /* 0x0000000606067c10 */ /* 0x010fe2000a7fe4ff */
[----:B------:R-:W-:Y:S01]  /*6cc20*/  IADD3 R19, P4, R19, UR10, RZ ;  /* 0x0000000a13137c10 */ /* 0x000fe2000ff9e0ff */
[----:B------:R-:W-:Y:S01]  /*6cc30*/  IADD3.X R15, R15, UR6, RZ, P5, !PT ;  /* 0x000000060f0f7c10 */ /* 0x000fe2000affe4ff */
[----:B------:R0:W-:Y:S01]  /*6cc40*/  STL [R1+0x3318], R0 ;  /* 0x0033180001007387 */ /* 0x0001e20000100800 */
[----:B------:R-:W-:Y:S02]  /*6cc50*/  IADD3 R7, P5, R7, UR10, RZ ;  /* 0x0000000a07077c10 */ /* 0x000fe4000ffbe0ff */
[----:B------:R-:W-:Y:S01]  /*6cc60*/  IADD3.X R16, R16, UR6, RZ, P6, !PT ;  /* 0x0000000610107c10 */ /* 0x000fe2000b7fe4ff */
[----:B------:R-:W-:Y:S01]  /*6cc70*/  IADD3 R5, P6, R5, UR10, RZ ;  /* 0x0000000a05057c10 */ /* 0x000fe2000ffde0ff */
        /* <DEDUP_REMOVED lines=14> */
[----:B---3--:R-:W-:-:S05]  /*6cd60*/  IADD3 R3, P3, R3, UR10, RZ ;  /* 0x0000000a03037c10 */ /* 0x008fca000ff7e0ff */
[----:B------:R-:W-:Y:S01]  /*6cd70*/  STL [R1+0x3200], R3 ;  /* 0x0032000301007387 */ /* 0x000fe20000100800 */
[----:B------:R-:W-:Y:S02]  /*6cd80*/  STL [R1+0x31c8], R6 ;  /* 0x0031c80601007387 */ /* 0x000fe40000100800 */
[----:B------:R-:W-:Y:S02]  /*6cd90*/  STL [R1+0x3208], R19 ;  /* 0x0032081301007387 */ /* 0x000fe40000100800 */
[----:B------:R-:W-:Y:S01]  /*6cda0*/  STL [R1+0x31d8], R15 ;  /* 0x0031d80f01007387 */ /* 0x000fe20000100800 */
[----:B------:R-:W-:Y:S01]  /*6cdb0*/  STL [R1+0x3210], R7 ;  /* 0x0032100701007387 */ /* 0x000fe20000100800 */
[----:B------:R-:W-:Y:S02]  /*6cdc0*/  STL [R1+0x31e0], R16 ;  /* 0x0031e01001007387 */ /* 0x000fe40000100800 */
[----:B------:R-:W-:Y:S01]  /*6cdd0*/  STL [R1+0x3218], R5 ;  /* 0x0032180501007387 */ /* 0x000fe20000100800 */
[----:B------:R-:W-:Y:S01]  /*6cde0*/  IADD3.X R4, R4, UR6, RZ, P3, !PT ;  /* 0x0000000604047c10 */ /* 0x000fe20009ffe4ff */
[----:B------:R-:W-:Y:S01]  /*6cdf0*/  STL [R1+0x31e4], R14 ;  /* 0x0031e40e01007387 */ /* 0x000fe20000100800 */
[----:B------:R-:W-:Y:S01]  /*6ce00*/  IADD3 R12, P3, R12, UR10, RZ ;  /* 0x0000000a0c0c7c10 */ /* 0x000fe2000ff7e0ff */
        /* <DEDUP_REMOVED lines=11> */
[----:B------:R-:W-:Y:S01]  /*6cec0*/  IADD3.X R26, R26, UR6, RZ, P3, !PT ;  /* 0x000000061a1a7c10 */ /* 0x000fe20009ffe4ff */
[----:B------:R-:W-:Y:S01]  /*6ced0*/  STL [R1+0x3214], R25 ;  /* 0x0032141901007387 */ /* 0x000fe20000100800 */
[----:B--2---:R-:W-:Y:S01]  /*6cee0*/  IADD3 R27, P3, R27, UR10, RZ ;  /* 0x0000000a1b1b7c10 */ /* 0x004fe2000ff7e0ff */
[----:B------:R-:W-:Y:S01]  /*6cef0*/  STL [R1+0x3250], R24 ;  /* 0x0032501801007387 */ /* 0x000fe20000100800 */
[----:B------:R-:W-:Y:S02]  /*6cf00*/  STL [R1+0x321c], R18 ;  /* 0x00321c1201007387 */ /* 0x000fe40000100800 */
[----:B------:R-:W-:Y:S02]  /*6cf10*/  STL [R1+0x3258], R17 ;  /* 0x0032581101007387 */ /* 0x000fe40000100800 */
[----:B------:R-:W-:Y:S01]  /*6cf20*/  STL [R1+0x3224], R26 ;  /* 0x0032241a01007387 */ /* 0x000fe20000100800 */
[----:B------:R-:W-:Y:S01]  /*6cf30*/  STL [R1+0x3260], R27 ;  /* 0x0032601b01007387 */ /* 0x000fe20000100800 */
[----:B0-----:R-:W2:Y:S01]  /*6cf40*/  LDL.LU R0, [R1+0x3278] ;  /* 0x0032780001007983 */ /* 0x001ea20000300800 */
[----:B------:R-:W-:Y:S01]  /*6cf50*/  IADD3.X R29, R29, UR6, RZ, P4, !PT ;  /* 0x000000061d1d7c10 */ /* 0x000fe2000a7fe4ff */
[----:B------:R-:W-:-:S04]  /*6cf60*/  IADD3 R28, P4, R28, UR10, RZ ;  /* 0x0000000a1c1c7c10 */ /* 0x000fc8000ff9e0ff */
[----:B------:R-:W-:Y:S04]  /*6cf70*/  STL [R1+0x322c], R29 ;  /* 0x00322c1d01007387 */ /* 0x000fe80000100800 */
[----:B--2---:R0:W-:Y:S01]  /*6cf80*/  STL [R1+0x331c], R0 ;  /* 0x00331c0001007387 */ /* 0x0041e20000100800 */
[----:B------:R-:W-:Y:S03]  /*6cf90*/  STL [R1+0x3268], R28 ;  /* 0x0032681c01007387 */ /* 0x000fe60000100800 */
[----:B0-----:R-:W2:Y:S01]  /*6cfa0*/  LDL.LU R0, [R1+0x323c] ;  /* 0x00323c0001007983 */ /* 0x001ea20000300800 */
[----:B------:R-:W-:-:S05]  /*6cfb0*/  IADD3.X R2, R2, UR6, RZ, P5, !PT ;  /* 0x0000000602027c10 */ /* 0x000fca000affe4ff */
[----:B------:R-:W-:Y:S04]  /*6cfc0*/  STL [R1+0x3234], R2 ;  /* 0x0032340201007387 */ /* 0x000fe80000100800 */
        /* <DEDUP_REMOVED lines=30> */
[----:B--2---:R-:W-:-:S05]  /*6d1b0*/  IADD3 R0, P5, R0, UR10, RZ ;  /* 0x0000000a00007c10 */ /* 0x004fca000ffbe0ff */
[----:B------:R0:W-:Y:S04]  /*6d1c0*/  STL [R1+0x3270], R0 ;  /* 0x0032700001007387 */ /* 0x0001e80000100800 */
[----:B0-----:R-:W2:Y:S02]  /*6d1d0*/  LDL.LU R0, [R1+0x3320] ;  /* 0x0033200001007983 */ /* 0x001ea40000300800 */
[----:B--2---:R-:W-:-:S05]  /*6d1e0*/  IADD3.X R0, R0, UR6, RZ, P6, !PT ;  /* 0x0000000600007c10 */ /* 0x004fca000b7fe4ff */
[----:B------:R0:W-:Y:S04]  /*6d1f0*/  STL [R1+0x323c], R0 ;  /* 0x00323c0001007387 */ /* 0x0001e80000100800 */
[----:B0-----:R-:W2:Y:S01]  /*6d200*/  LDL.LU R0, [R1+0x331c] ;  /* 0x00331c0001007983 */ /* 0x001ea20000300800 */
[----:B---3--:R-:W-:Y:S01]  /*6d210*/  IADD3.X R10, R10, UR6, RZ, P1, !PT ;  /* 0x000000060a0a7c10 */ /* 0x008fe20008ffe4ff */
[----:B----4-:R-:W-:Y:S01]  /*6d220*/  IADD3 R11, P1, R11, UR10, RZ ;  /* 0x0000000a0b0b7c10 */ /* 0x010fe2000ff3e0ff */
[----:B------:R-:W-:Y:S01]  /*6d230*/  IADD3.X R25, R25, UR6, RZ, P2, !PT ;  /* 0x0000000619197c10 */ /* 0x000fe200097fe4ff */
[----:B------:R-:W-:Y:S01]  /*6d240*/  IADD3 R24, P2, R24, UR10, RZ ;  /* 0x0000000a18187c10 */ /* 0x000fe2000ff5e0ff */
[----:B------:R-:W-:Y:S01]  /*6d250*/  IADD3.X R18, R18, UR6, RZ, P3, !PT ;  /* 0x0000000612127c10 */ /* 0x000fe20009ffe4ff */
[----:B------:R-:W-:Y:S01]  /*6d260*/  IADD3 R17, P3, R17, UR10, RZ ;  /* 0x0000000a11117c10 */ /* 0x000fe2000ff7e0ff */
[----:B------:R-:W-:-:S02]  /*6d270*/  IADD3.X R28, R28, UR6, RZ, P4, !PT ;  /* 0x000000061c1c7c10 */ /* 0x000fc4000a7fe4ff */
[----:B--2---:R-:W-:-:S05]  /*6d280*/  IADD3 R0, P6, R0, UR10, RZ ;  /* 0x0000000a00007c10 */ /* 0x004fca000ffde0ff */
[----:B------:R0:W-:Y:S04]  /*6d290*/  STL [R1+0x3278], R0 ;  /* 0x0032780001007387 */ /* 0x0001e80000100800 */
[----:B0-----:R0:W5:Y:S01]  /*6d2a0*/  LDL.LU R0, [R1+0x3318] ;  /* 0x0033180001007983 */ /* 0x0011620000300800 */
[----:B------:R1:W-:Y:S03]  /*6d2b0*/  STL [R1+0x3244], R10 ;  /* 0x0032440a01007387 */ /* 0x0003e60000100800 */
[----:B-1----:R0:W5:Y:S01]  /*6d2c0*/  LDL.LU R10, [R1+0x3314] ;  /* 0x00331400010a7983 */ /* 0x0021620000300800 */
[----:B------:R1:W-:Y:S03]  /*6d2d0*/  STL [R1+0x3280], R11 ;  /* 0x0032800b01007387 */ /* 0x0003e60000100800 */
[----:B-1----:R0:W5:Y:S01]  /*6d2e0*/  LDL.LU R11, [R1+0x3310] ;  /* 0x00331000010b7983 */ /* 0x0021620000300800 */
[----:B------:R1:W-:Y:S03]  /*6d2f0*/  STL [R1+0x324c], R25 ;  /* 0x00324c1901007387 */ /* 0x0003e60000100800 */
[----:B-1----:R-:W2:Y:S01]  /*6d300*/  LDL.LU R25, [R1+0x330c] ;  /* 0x00330c0001197983 */ /* 0x002ea20000300800 */
[----:B------:R1:W-:Y:S03]  /*6d310*/  STL [R1+0x3288], R24 ;  /* 0x0032881801007387 */ /* 0x0003e60000100800 */
[----:B-1----:R-:W3:Y:S01]  /*6d320*/  LDL.LU R24, [R1+0x3308] ;  /* 0x0033080001187983 */ /* 0x002ee20000300800 */
[----:B------:R1:W-:Y:S03]  /*6d330*/  STL [R1+0x3254], R18 ;  /* 0x0032541201007387 */ /* 0x0003e60000100800 */
[----:B-1----:R-:W4:Y:S01]  /*6d340*/  LDL.LU R18, [R1+0x3304] ;  /* 0x0033040001127983 */ /* 0x002f220000300800 */
[----:B------:R1:W-:Y:S03]  /*6d350*/  STL [R1+0x3290], R17 ;  /* 0x0032901101007387 */ /* 0x0003e60000100800 */
[----:B-1----:R-:W4:Y:S01]  /*6d360*/  LDL.LU R17, [R1+0x3300] ;  /* 0x0033000001117983 */ /* 0x002f220000300800 */
[----:B------:R-:W-:-:S02]  /*6d370*/  IADD3 R29, P4, R29, UR10, RZ ;  /* 0x0000000a1d1d7c10 */ /* 0x000fc4000ff9e0ff */
        /* <DEDUP_REMOVED lines=8> */
[----:B-1----:R0:W5:Y:S01]  /*6d400*/  LDL.LU R28, [R1+0x32fc] ;  /* 0x0032fc00011c7983 */ /* 0x0021620000300800 */
[----:B------:R1:W-:Y:S01]  /*6d410*/  STL [R1+0x3298], R29 ;  /* 0x0032981d01007387 */ /* 0x0003e20000100800 */
[----:B------:R-:W-:-:S02]  /*6d420*/  IADD3 R5, P2, R5, UR10, RZ ;  /* 0x0000000a05057c10 */ /* 0x000fc4000ff5e0ff */
[----:B------:R-:W-:Y:S01]  /*6d430*/  IADD3.X R14, R14, UR6, RZ, P3, !PT ;  /* 0x000000060e0e7c10 */ /* 0x000fe20009ffe4ff */
[----:B------:R-:W-:Y:S01]  /*6d440*/  IADD3 R9, P3, R9, UR10, RZ ;  /* 0x0000000a09097c10 */ /* 0x000fe2000ff7e0ff */
[----:B------:R-:W-:Y:S01]  /*6d450*/  IADD3.X R13, R13, UR6, RZ, P4, !PT ;  /* 0x000000060d0d7c10 */ /* 0x000fe2000a7fe4ff */
[----:B-1----:R0:W5:Y:S01]  /*6d460*/  LDL.LU R29, [R1+0x32f8] ;  /* 0x0032f800011d7983 */ /* 0x0021620000300800 */
[----:B------:R-:W-:Y:S02]  /*6d470*/  STL [R1+0x3264], R3 ;  /* 0x0032640301007387 */ /* 0x000fe40000100800 */
[----:B------:R1:W-:Y:S02]  /*6d480*/  STL [R1+0x32a0], R2 ;  /* 0x0032a00201007387 */ /* 0x0003e40000100800 */
[----:B------:R-:W-:Y:S01]  /*6d490*/  STL [R1+0x326c], R6 ;  /* 0x00326c0601007387 */ /* 0x000fe20000100800 */
[----:B------:R-:W-:Y:S01]  /*6d4a0*/  STL [R1+0x32a8], R19 ;  /* 0x0032a81301007387 */ /* 0x000fe20000100800 */
[----:B------:R-:W-:Y:S02]  /*6d4b0*/  STL [R1+0x3274], R15 ;  /* 0x0032740f01007387 */ /* 0x000fe40000100800 */
[----:B------:R-:W-:Y:S02]  /*6d4c0*/  STL [R1+0x32b0], R7 ;  /* 0x0032b00701007387 */ /* 0x000fe40000100800 */
[----:B------:R-:W-:Y:S01]  /*6d4d0*/  STL [R1+0x327c], R16 ;  /* 0x00327c1001007387 */ /* 0x000fe20000100800 */
[----:B------:R-:W-:Y:S01]  /*6d4e0*/  IADD3 R8, P4, R8, UR10, RZ ;  /* 0x0000000a08087c10 */ /* 0x000fe2000ff9e0ff */
[----:B------:R2:W-:Y:S01]  /*6d4f0*/  STL [R1+0x32b8], R5 ;  /* 0x0032b80501007387 */ /* 0x0005e20000100800 */
[----:B------:R-:W-:Y:S01]  /*6d500*/  IADD3.X R4, R4, UR6, RZ, P5, !PT ;  /* 0x0000000604047c10 */ /* 0x000fe2000affe4ff */
[----:B------:R-:W-:Y:S01]  /*6d510*/  STL [R1+0x3284], R14 ;  /* 0x0032840e01007387 */ /* 0x000fe20000100800 */
[----:B------:R-:W-:Y:S01]  /*6d520*/  IADD3 R12, P5, R12, UR10, RZ ;  /* 0x0000000a0c0c7c10 */ /* 0x000fe2000ffbe0ff */
[----:B------:R-:W-:Y:S01]  /*6d530*/  STL [R1+0x32c0], R9 ;  /* 0x0032c00901007387 */ /* 0x000fe20000100800 */
[----:B------:R-:W-:Y:S01]  /*6d540*/  IADD3.X R20, R20, UR6, RZ, P6, !PT ;  /* 0x0000000614147c10 */ /* 0x000fe2000b7fe4ff */
[----:B------:R-:W-:Y:S01]  /*6d550*/  STL [R1+0x328c], R13 ;  /* 0x00328c0d01007387 */ /* 0x000fe20000100800 */
[----:B------:R-:W-:Y:S01]  /*6d560*/  IADD3.X R21, R21, UR6, RZ, P1, !PT ;  /* 0x0000000615157c10 */ /* 0x000fe20008ffe4ff */
[----:B------:R-:W-:Y:S01]  /*6d570*/  STL [R1+0x32c8], R8 ;  /* 0x0032c80801007387 */ /* 0x000fe20000100800 */
[----:B------:R-:W-:-:S03]  /*6d580*/  IADD3.X R22, R22, UR6, RZ, P2, !PT ;  /* 0x0000000616167c10 */ /* 0x000fc600097fe4ff */
[----:B-1----:R-:W1:Y:S01]  /*6d590*/  S2R R2, SR_TID.X ;  /* 0x0000000000027919 */ /* 0x002e620000002100 */
[----:B------:R4:W-:Y:S01]  /*6d5a0*/  STL [R1+0x3294], R4 ;  /* 0x0032940401007387 */ /* 0x0009e20000100800 */
[----:B------:R-:W-:Y:S01]  /*6d5b0*/  IADD3.X R23, R23, UR6, RZ, P3, !PT ;  /* 0x0000000617177c10 */ /* 0x000fe20009ffe4ff */
[----:B------:R0:W-:Y:S01]  /*6d5c0*/  STL [R1+0x32cc], R12 ;  /* 0x0032cc0c01007387 */ /* 0x0001e20000100800 */
[----:B------:R-:W-:Y:S01]  /*6d5d0*/  IADD3.X R26, R26, UR6, RZ, P4, !PT ;  /* 0x000000061a1a7c10 */ /* 0x000fe2000a7fe4ff */
[----:B------:R0:W-:Y:S01]  /*6d5e0*/  STL [R1+0x329c], R20 ;  /* 0x00329c1401007387 */ /* 0x0001e20000100800 */
[----:B------:R0:W-:Y:S01]  /*6d5f0*/  STL [R1+0x32a4], R21 ;  /* 0x0032a41501007387 */ /* 0x0001e20000100800 */
[----:B------:R-:W-:Y:S01]  /*6d600*/  IADD3.X R27, R27, UR6, RZ, P5, !PT ;  /* 0x000000061b1b7c10 */ /* 0x000fe2000affe4ff */
[----:B------:R0:W-:Y:S01]  /*6d610*/  STL [R1+0x32ac], R22 ;  /* 0x0032ac1601007387 */ /* 0x0001e20000100800 */
[----:B------:R0:W-:Y:S01]  /*6d620*/  STL [R1+0x32b4], R23 ;  /* 0x0032b41701007387 */ /* 0x0001e20000100800 */
[----:B------:R0:W-:Y:S02]  /*6d630*/  STL [R1+0x32bc], R26 ;  /* 0x0032bc1a01007387 */ /* 0x0001e40000100800 */
[----:B------:R-:W-:-:S04]  /*6d640*/  IMAD.MOV.U32 R3, RZ, RZ, c[0x0][0x188] ;  /* 0x00006200ff037624 */ /* 0x000fc800078e00ff */
[----:B------:R-:W-:-:S04]  /*6d650*/  IMAD.SHL.U32 R3, R3, 0x80, RZ ;  /* 0x0000008003037824 */ /* 0x000fc800078e00ff */
[----:B------:R-:W-:Y:S01]  /*6d660*/  IMAD.SHL.U32 R3, R3, 0x2, RZ ;  /* 0x0000000203037824 */ /* 0x000fe200078e00ff */
[----:B-1----:R-:W-:-:S05]  /*6d670*/  LOP3.LUT R2, R2, 0x3f, RZ, 0xc0, !PT ;  /* 0x0000003f02027812 */ /* 0x002fca00078ec0ff */
[----:B------:R-:W-:Y:S02]  /*6d680*/  IMAD.SHL.U32 R2, R2, 0x2, RZ ;  /* 0x0000000202027824 */ /* 0x000fe400078e00ff */
[----:B--2---:R-:W-:Y:S02]  /*6d690*/  IMAD.MOV.U32 R5, RZ, RZ, R25 ;  /* 0x000000ffff057224 */ /* 0x004fe400078e0019 */
[----:B---3--:R-:W-:Y:S02]  /*6d6a0*/  IMAD.MOV.U32 R7, RZ, RZ, R24 ;  /* 0x000000ffff077224 */ /* 0x008fe400078e0018 */
[----:B----4-:R-:W-:-:S05]  /*6d6b0*/  IMAD.MOV.U32 R4, RZ, RZ, R18 ;  /* 0x000000ffff047224 */ /* 0x010fca00078e0012 */
[----:B------:R0:W-:Y:S01]  /*6d6c0*/  STL.64 [R1+0x398], R4 ;  /* 0x0003980401007387 */ /* 0x0001e20000100a00 */
[----:B------:R0:W-:Y:S02]  /*6d6d0*/  STL [R1+0x32c4], R27 ;  /* 0x0032c41b01007387 */ /* 0x0001e40000100800 */
[----:B------:R-:W-:-:S05]  /*6d6e0*/  IMAD.MOV.U32 R6, RZ, RZ, R17 ;  /* 0x000000ffff067224 */ /* 0x000fca00078e0011 */
[----:B------:R0:W-:Y:S01]  /*6d6f0*/  STL.64 [R1+0x3a0], R6 ;  /* 0x0003a00601007387 */ /* 0x0001e20000100a00 */
[----:B------:R-:W-:Y:S01]  /*6d700*/  @!P0 CALL.REL.NOINC `(.L_x_2) ;  /* 0x0000001000008944 */ /* 0x000fe20003c00000 */
[----:B------:R-:W-:Y:S05]  /*6d710*/  BRA `(.L_x_3) ;  /* 0xfffa289000007947 */ /* 0x000fea000383ffff */
.L_x_2:
[----:B0-----:R-:W2:Y:S04]  /*6d720*/  LDL.LU R26, [R1+0x588] ;  /* 0x00058800011a7983 */ /* 0x001ea80000300800 */
[----:B------:R-:W3:Y:S04]  /*6d730*/  LDL.LU R27, [R1+0x58c] ;  /* 0x00058c00011b7983 */ /* 0x000ee80000300800 */
[----:B--2---:R0:W-:Y:S04]  /*6d740*/  STL [R1+0x3398], R26 ;  /* 0x0033981a01007387 */ /* 0x0041e80000100800 */
[----:B0-----:R-:W2:Y:S04]  /*6d750*/  LDL.LU R26, [R1+0x570] ;  /* 0x00057000011a7983 */ /* 0x001ea80000300800 */
        /* <DEDUP_REMOVED lines=29> */
[----:B------:R-:W2:Y:S01]  /*6d930*/  LDL.LU R2, [R1+0x568] ;  /* 0x0005680001027983 */ /* 0x000ea20000300800 */
[----:B0----5:R-:W-:-:S03]  /*6d940*/  IMAD.MOV.U32 R26, RZ, RZ, R11 ;  /* 0x000000ffff1a7224 */ /* 0x021fc600078e000b */
        /* <DEDUP_REMOVED lines=36> */
[----:B--2---:R-:W-:Y:S04]  /*6db90*/  STL [R1+0x3414], R2 ;  /* 0x0034140201007387 */ /* 0x004fe80000100800 */
[----:B------:R-:W2:Y:S04]  /*6dba0*/  LDL.LU R0, [R1+0x554] ;  /* 0x0005540001007983 */ /* 0x000ea80000300800 */
[----:B--2---:R0:W-:Y:S04]  /*6dbb0*/  STL [R1+0x338c], R0 ;  /* 0x00338c0001007387 */ /* 0x0041e80000100800 */
[----:B0-----:R-:W2:Y:S01]  /*6dbc0*/  LDL.LU R0, [R1+0x50c] ;  /* 0x00050c0001007983 */ /* 0x001ea20000300800 */
[----:B------:R-:W-:-:S05]  /*6dbd0*/  IMAD.MOV.U32 R2, RZ, RZ, R10 ;  /* 0x000000ffff027224 */ /* 0x000fca00078e000a */
[----:B------:R-:W-:Y:S01]  /*6dbe0*/  F2FP.PACK_AB R26, R2, R26 ;  /* 0x0000001a021a723e */ /* 0x000fe200000000ff */
[----:B--2---:R0:W-:Y:S04]  /*6dbf0*/  STL [R1+0x3394], R0 ;  /* 0x0033940001007387 */ /* 0x0041e80000100800 */
[----:B0-----:R-:W2:Y:S04]  /*6dc00*/  LDL.LU R0, [R1+0x55c] ;  /* 0x00055c0001007983 */ /* 0x001ea80000300800 */
[----:B------:R-:W4:Y:S04]  /*6dc10*/  LDL.LU R3, [R1+0x550] ;  /* 0x0005500001037983 */ /* 0x000f280000300800 */
[----:B------:R-:W2:Y:S04]  /*6dc20*/  LDL.LU R18, [R1+0x504] ;  /* 0x0005040001127983 */ /* 0x000ea80000300800 */
        /* <DEDUP_REMOVED lines=21> */
[----:B------:R0:W-:Y:S04]  /*6dd80*/  STL [R1+0x32fc], R28 ;  /* 0x0032fc1c01007387 */ /* 0x0001e80000100800 */
[----:B0-----:R-:W2:Y:S04]  /*6dd90*/  LDL.LU R28, [R1+0x56c] ;  /* 0x00056c00011c7983 */ /* 0x001ea80000300800 */
[----:B------:R0:W-:Y:S04]  /*6dda0*/  STL [R1+0x32f8], R29 ;  /* 0x0032f81d01007387 */ /* 0x0001e80000100800 */
[----:B0-----:R-:W2:Y:S04]  /*6ddb0*/  LDL.LU R29, [R1+0x518] ;  /* 0x00051800011d7983 */ /* 0x001ea80000300800 */
[----:B------:R-:W2:Y:S04]  /*6ddc0*/  LDL.LU R2, [R1+0x3414] ;  /* 0x0034140001027983 */ /* 0x000ea80000300800 */
[----:B------:R0:W-:Y:S04]  /*6ddd0*/  STL [R1+0x9c], R26 ;  /* 0x00009c1a01007387 */ /* 0x0001e80000100800 */
[----:B0-----:R-:W2:Y:S02]  /*6dde0*/  LDL.LU R26, [R1+0x3410] ;  /* 0x00341000011a7983 */ /* 0x001ea40000300800 */
[----:B--2---:R-:W-:-:S02]  /*6ddf0*/  F2FP.PACK_AB R26, R2, R26 ;  /* 0x0000001a021a723e */ /* 0x004fc400000000ff */
        /* <DEDUP_REMOVED lines=58> */
[----:B0-----:R-:W3:Y:S01]  /*6e1a0*/  LDL.LU R26, [R1+0x3398] ;  /* 0x00339800011a7983 */ /* 0x001ee20000300800 */
[----:B--2---:R-:W-:-:S03]  /*6e1b0*/  F2FP.PACK_AB R2, R0, R2 ;  /* 0x000000020002723e */ /* 0x004fc600000000ff */
[----:B------:R-:W2:Y:S04]  /*6e1c0*/  LDL.LU R0, [R1+0x3394] ;  /* 0x0033940001007983 */ /* 0x000ea80000300800 */
[----:B------:R0:W-:Y:S04]  /*6e1d0*/  STL [R1+0x5c], R2 ;  /* 0x00005c0201007387 */ /* 0x0001e80000100800 */
[----:B0-----:R-:W2:Y:S02]  /*6e1e0*/  LDL.LU R2, [R1+0x3390] ;  /* 0x0033900001027983 */ /* 0x001ea40000300800 */
[----:B--2---:R-:W-:-:S02]  /*6e1f0*/  F2FP.PACK_AB R2, R0, R2 ;  /* 0x000000020002723e */ /* 0x004fc400000000ff */
[----:B------:R-:W4:Y:S04]  /*6e200*/  LDL.LU R0, [R1+0x338c] ;  /* 0x00338c0001007983 */ /* 0x000f280000300800 */
[----:B------:R0:W-:Y:S04]  /*6e210*/  STL [R1+0x58], R2 ;  /* 0x0000580201007387 */ /* 0x0001e80000100800 */
[----:B0-----:R-:W2:Y:S02]  /*6e220*/  LDL.LU R2, [R1+0x3388] ;  /* 0x0033880001027983 */ /* 0x001ea40000300800 */
[----:B--2---:R-:W-:-:S02]  /*6e230*/  F2FP.PACK_AB R29, R2, R29 ;  /* 0x0000001d021d723e */ /* 0x004fc400000000ff */
[----:B------:R-:W2:Y:S01]  /*6e240*/  LDL.LU R2, [R1+0x3384] ;  /* 0x0033840001027983 */ /* 0x000ea20000300800 */
[----:B----4-:R-:W-:-:S03]  /*6e250*/  F2FP.PACK_AB R3, R0, R3 ;  /* 0x000000030003723e */ /* 0x010fc600000000ff */
[----:B------:R-:W-:Y:S01]  /*6e260*/  STL [R1+0x54], R29 ;  /* 0x0000541d01007387 */ /* 0x000fe20000100800 */
[----:B------:R-:W-:Y:S02]  /*6e270*/  F2FP.PACK_AB R0, R17, R24 ;  /* 0x000000181100723e */ /* 0x000fe400000000ff */
[----:B--2---:R-:W-:Y:S02]  /*6e280*/  F2FP.PACK_AB R28, R28, R2 ;  /* 0x000000021c1c723e */ /* 0x004fe400000000ff */
[----:B------:R-:W-:-:S03]  /*6e290*/  F2FP.PACK_AB R2, R18, R25 ;  /* 0x000000191202723e */ /* 0x000fc600000000ff */
[----:B------:R-:W-:Y:S04]  /*6e2a0*/  STL [R1+0x50], R28 ;  /* 0x0000501c01007387 */ /* 0x000fe80000100800 */
[----:B------:R0:W-:Y:S04]  /*6e2b0*/  STL [R1+0x4c], R3 ;  /* 0x00004c0301007387 */ /* 0x0001e80000100800 */
[----:B------:R1:W-:Y:S01]  /*6e2c0*/  STL [R1+0x48], R2 ;  /* 0x0000480201007387 */ /* 0x0003e20000100800 */
[----:B0-----:R-:W-:-:S03]  /*6e2d0*/  F2FP.PACK_AB R3, R6, R19 ;  /* 0x000000130603723e */ /* 0x001fc600000000ff */
[----:B------:R0:W-:Y:S01]  /*6e2e0*/  STL [R1+0x44], R0 ;  /* 0x0000440001007387 */ /* 0x0001e20000100800 */
[----:B-1----:R-:W-:-:S03]  /*6e2f0*/  F2FP.PACK_AB R2, R15, R7 ;  /* 0x000000070f02723e */ /* 0x002fc600000000ff */
[----:B------:R1:W-:Y:S04]  /*6e300*/  STL [R1+0x40], R3 ;  /* 0x0000400301007387 */ /* 0x0003e80000100800 */
[----:B------:R2:W-:Y:S01]  /*6e310*/  STL [R1+0x3c], R2 ;  /* 0x00003c0201007387 */ /* 0x0005e20000100800 */
[----:B0-----:R-:W-:Y:S02]  /*6e320*/  F2FP.PACK_AB R0, R16, R5 ;  /* 0x000000051000723e */ /* 0x001fe400000000ff */
[----:B-1----:R-:W-:-:S03]  /*6e330*/  F2FP.PACK_AB R3, R14, R9 ;  /* 0x000000090e03723e */ /* 0x002fc600000000ff */
[----:B------:R0:W-:Y:S01]  /*6e340*/  STL [R1+0x38], R0 ;  /* 0x0000380001007387 */ /* 0x0001e20000100800 */
[----:B--2---:R-:W-:-:S03]  /*6e350*/  F2FP.PACK_AB R2, R13, R8 ;  /* 0x000000080d02723e */ /* 0x004fc600000000ff */
[----:B------:R1:W-:Y:S04]  /*6e360*/  STL [R1+0x34], R3 ;  /* 0x0000340301007387 */ /* 0x0003e80000100800 */
[----:B------:R2:W-:Y:S01]  /*6e370*/  STL [R1+0x30], R2 ;  /* 0x0000300201007387 */ /* 0x0005e20000100800 */
[----:B0-----:R-:W-:Y:S02]  /*6e380*/  F2FP.PACK_AB R0, R4, R12 ;  /* 0x0000000c0400723e */ /* 0x001fe400000000ff */
[----:B-1----:R-:W-:-:S03]  /*6e390*/  F2FP.PACK_AB R3, R20, R21 ;  /* 0x000000151403723e */ /* 0x002fc600000000ff */
[----:B------:R0:W-:Y:S01]  /*6e3a0*/  STL [R1+0x2c], R0 ;  /* 0x00002c0001007387 */ /* 0x0001e20000100800 */
[----:B--2---:R-:W-:-:S03]  /*6e3b0*/  F2FP.PACK_AB R2, R22, R23 ;  /* 0x000000171602723e */ /* 0x004fc600000000ff */
[----:B------:R-:W-:Y:S04]  /*6e3c0*/  STL [R1+0x28], R3 ;  /* 0x0000280301007387 */ /* 0x000fe80000100800 */
[----:B------:R-:W-:Y:S04]  /*6e3d0*/  STL [R1+0x24], R2 ;  /* 0x0000240201007387 */ /* 0x000fe80000100800 */
[----:B------:R-:W2:Y:S01]  /*6e3e0*/  LDL.LU R7, [R1+0x618] ;  /* 0x0006180001077983 */ /* 0x000ea20000300800 */
[----:B0-----:R-:W-:-:S05]  /*6e3f0*/  F2FP.PACK_AB R0, R10, R11 ;  /* 0x0000000b0a00723e */ /* 0x001fca00000000ff */
[----:B------:R-:W-:Y:S04]  /*6e400*/  STL [R1+0x20], R0 ;  /* 0x0000200001007387 */ /* 0x000fe80000100800 */
        /* <DEDUP_REMOVED lines=36> */
[----:B------:R-:W4:Y:S04]  /*6e650*/  LDL.LU R4, [R1+0x608] ;  /* 0x0006080001047983 */ /* 0x000f280000300800 */
[----:B----4-:R0:W-:Y:S04]  /*6e660*/  STL [R1+0x3338], R4 ;  /* 0x0033380401007387 */ /* 0x0101e80000100800 */
[----:B0-----:R-:W4:Y:S04]  /*6e670*/  LDL.LU R4, [R1+0x62c] ;  /* 0x00062c0001047983 */ /* 0x001f280000300800 */
[----:B------:R-:W2:Y:S04]  /*6e680*/  LDL.LU R11, [R1+0x610] ;  /* 0x00061000010b7983 */ /* 0x000ea80000300800 */
[----:B--2---:R0:W-:Y:S04]  /*6e690*/  STL [R1+0x3334], R11 ;  /* 0x0033340b01007387 */ /* 0x0041e80000100800 */
[----:B0-----:R-:W2:Y:S04]  /*6e6a0*/  LDL.LU R11, [R1+0x60c] ;  /* 0x00060c00010b7983 */ /* 0x001ea80000300800 */
        /* <DEDUP_REMOVED lines=36> */
[----:B------:R-:W2:Y:S01]  /*6e8f0*/  LDL.LU R28, [R1+0x6ac] ;  /* 0x0006ac00011c7983 */ /* 0x000ea20000300800 */
[----:B---3--:R-:W-:-:S02]  /*6e900*/  IMAD.MOV.U32 R7, RZ, RZ, R26 ;  /* 0x000000ffff077224 */ /* 0x008fc400078e001a */
[----:B------:R-:W-:-:S05]  /*6e910*/  IMAD.MOV.U32 R6, RZ, RZ, R27 ;  /* 0x000000ffff067224 */ /* 0x000fca00078e001b */
[----:B------:R-:W-:Y:S01]  /*6e920*/  F2FP.PACK_AB R7, R6, R7 ;  /* 0x000000070607723e */ /* 0x000fe200000000ff */
[----:B--2---:R0:W-:Y:S04]  /*6e930*/  STL [R1+0x3300], R28 ;  /* 0x0033001c01007387 */ /* 0x0041e80000100800 */
[----:B0-----:R-:W2:Y:S04]  /*6e940*/  LDL.LU R28, [R1+0x67c] ;  /* 0x00067c00011c7983 */ /* 0x001ea80000300800 */
[----:B------:R-:W3:Y:S04]  /*6e950*/  LDL.LU R22, [R1+0x6a8] ;  /* 0x0006a80001167983 */ /* 0x000ee80000300800 */
        /* <DEDUP_REMOVED lines=39> */
[----:B------:R0:W-:Y:S04]  /*6ebd0*/  STL [R1], R7 ;  /* 0x0000000701007387 */ /* 0x0001e80000100800 */
[----:B0-----:R-:W2:Y:S02]  /*6ebe0*/  LDL.LU R7, [R1+0x3344] ;  /* 0x0033440001077983 */ /* 0x001ea40000300800 */
[----:B--2---:R-:W-:-:S02]  /*6ebf0*/  F2FP.PACK_AB R7, R6, R7 ;  /* 0x000000070607723e */ /* 0x004fc400000000ff */
[----:B------:R-:W2:Y:S02]  /*6ec00*/  LDL.LU R6, [R1+0x3340] ;  /* 0x0033400001067983 */ /* 0x000ea40000300800 */
[----:B--2---:R-:W-:Y:S02]  /*6ec10*/  F2FP.PACK_AB R6, R5, R6 ;  /* 0x000000060506723e */ /* 0x004fe400000000ff */
[----:B------:R-:W4:Y:S02]  /*6ec20*/  LDL.LU R5, [R1+0x333c] ;  /* 0x00333c0001057983 */ /* 0x000f240000300800 */
[----:B----4-:R-:W-:Y:S02]  /*6ec30*/  F2FP.PACK_AB R5, R4, R5 ;  /* 0x000000050405723e */ /* 0x010fe400000000ff */
[----:B------:R-:W2:Y:S02]  /*6ec40*/  LDL.LU R4, [R1+0x3338] ;  /* 0x0033380001047983 */ /* 0x000ea40000300800 */
[----:B--2---:R-:W-:-:S02]  /*6ec50*/  F2FP.PACK_AB R4, R11, R4 ;  /* 0x000000040b04723e */ /* 0x004fc400000000ff */
[----:B------:R-:W2:Y:S02]  /*6ec60*/  LDL.LU R11, [R1+0x3334] ;  /* 0x00333400010b7983 */ /* 0x000ea40000300800 */
[----:B--2---:R-:W-:Y:S02]  /*6ec70*/  F2FP.PACK_AB R11, R10, R11 ;  /* 0x0000000b0a0b723e */ /* 0x004fe400000000ff */
[----:B------:R-:W2:Y:S02]  /*6ec80*/  LDL.LU R10, [R1+0x3330] ;  /* 0x00333000010a7983 */ /* 0x000ea40000300800 */
[----:B--2---:R-:W-:Y:S02]  /*6ec90*/  F2FP.PACK_AB R10, R9, R10 ;  /* 0x0000000a090a723e */ /* 0x004fe400000000ff */
        /* <DEDUP_REMOVED lines=22> */
[----:B------:R-:W3:Y:S01]  /*6ee00*/  LDL.LU R28, [R1+0x3300] ;  /* 0x00330000011c7983 */ /* 0x000ee20000300800 */
[----:B------:R-:W-:Y:S02]  /*6ee10*/  F2FP.PACK_AB R21, R29, R21 ;  /* 0x000000151d15723e */ /* 0x000fe400000000ff */
[----:B---3--:R-:W-:Y:S02]  /*6ee20*/  F2FP.PACK_AB R22, R28, R22 ;  /* 0x000000161c16723e */ /* 0x008fe400000000ff */
[----:B------:R-:W2:Y:S04]  /*6ee30*/  LDL.LU R28, [R1+0x32fc] ;  /* 0x0032fc00011c7983 */ /* 0x000ea80000300800 */
[----:B------:R-:W2:Y:S01]  /*6ee40*/  LDL.LU R29, [R1+0x32f8] ;  /* 0x0032f800011d7983 */ /* 0x000ea20000300800 */
[----:B------:R-:W-:-:S02]  /*6ee50*/  F2FP.PACK_AB R25, R25, R24 ;  /* 0x000000181919723e */ /* 0x000fc400000000ff */
[----:B------:R-:W-:Y:S02]  /*6ee60*/  F2FP.PACK_AB R20, R2, R20 ;  /* 0x000000140214723e */ /* 0x000fe400000000ff */
[----:B------:R-:W-:Y:S02]  /*6ee70*/  F2FP.PACK_AB R27, R0, R27 ;  /* 0x0000001b001b723e */ /* 0x000fe400000000ff */
[----:B------:R-:W-:Y:S02]  /*6ee80*/  F2FP.PACK_AB R26, R3, R26 ;  /* 0x0000001a031a723e */ /* 0x000fe400000000ff */
[----:B--2---:R-:W-:Y:S02]  /*6ee90*/  F2FP.PACK_AB R24, R29, R28 ;  /* 0x0000001c1d18723e */ /* 0x004fe400000000ff */
.L_x_1:
[----:B------:R-:W2:Y:S04]  /*6eea0*/  LDL.LU R28, [R1+0x32f0] ;  /* 0x0032f000011c7983 */ /* 0x000ea80000300800 */
[----:B------:R-:W1:Y:S02]  /*6eeb0*/  S2R R29, SR_TID.X ;  /* 0x00000000001d7919 */ /* 0x000e640000002100 */
[----:B01----:R-:W-:-:S02]  /*6eec0*/  IMAD.SHL.U32 R0, R29, 0x80, RZ ;  /* 0x000000801d007824 */ /* 0x003fc400078e00ff */
[----:B------:R-:W-:-:S03]  /*6eed0*/  IMAD.SHL.U32 R2, R29, 0x20, RZ ;  /* 0x000000201d027824 */ /* 0x000fc600078e00ff */
[----:B------:R-:W-:Y:S01]  /*6eee0*/  LOP3.LUT R0, R0, 0xc00, RZ, 0xc0, !PT ;  /* 0x00000c0000007812 */ /* 0x000fe200078ec0ff */
[C---:B------:R-:W-:Y:S02]  /*6eef0*/  IMAD.SHL.U32 R3, R29.reuse, 0x4, RZ ;  /* 0x000000041d037824 */ /* 0x040fe400078e00ff */
[----:B------:R-:W-:Y:S01]  /*6ef00*/  IMAD.SHL.U32 R29, R29, 0x8, RZ ;  /* 0x000000081d1d7824 */ /* 0x000fe200078e00ff */
[----:B------:R-:W-:Y:S02]  /*6ef10*/  LOP3.LUT R0, R0, 0x60, R2, 0xf8, !PT ;  /* 0x0000006000007812 */ /* 0x000fe400078ef802 */
[----:B------:R-:W3:Y:S02]  /*6ef20*/  LDL R2, [R1+0x32d4] ;  /* 0x0032d40001027983 */ /* 0x000ee40000100800 */
[----:B------:R-:W-:Y:S02]  /*6ef30*/  LOP3.LUT R0, R0, 0x70, R3, 0x78, !PT ;  /* 0x0000007000007812 */ /* 0x000fe400078e7803 */
[----:B------:R-:W-:Y:S01]  /*6ef40*/  LOP3.LUT R29, R29, 0x100, RZ, 0xc0, !PT ;  /* 0x000001001d1d7812 */ /* 0x000fe200078ec0ff */
[----:B------:R-:W4:Y:S04]  /*6ef50*/  LDL R3, [R1+0x32d0] ;  /* 0x0032d00001037983 */ /* 0x000f280000100800 */
[----:B------:R-:W-:Y:S01]  /*6ef60*/  IMAD.IADD R0, R29, 0x1, R0 ;  /* 0x000000011d007824 */ /* 0x000fe200078e0200 */
[----:B------:R-:W-:Y:S06]  /*6ef70*/  BAR.SYNC.DEFER_BLOCKING 0x0 ;  /* 0x0000000000007b1d */ /* 0x000fec0000010000 */
[----:B------:R-:W0:Y:S04]  /*6ef80*/  S2R R29, SR_TID.X ;  /* 0x00000000001d7919 */ /* 0x000e280000002100 */
[----:B------:R1:W-:Y:S04]  /*6ef90*/  STS.128 [R0], R24 ;  /* 0x0000001800007388 */ /* 0x0003e80000000c00 */
[----:B------:R-:W-:Y:S04]  /*6efa0*/  STS.128 [R0+0x80], R20 ;  /* 0x0000801400007388 */ /* 0x000fe80000000c00 */
[----:B------:R-:W-:Y:S04]  /*6efb0*/  STS.128 [R0+0x200], R16 ;  /* 0x0002001000007388 */ /* 0x000fe80000000c00 */
[----:B------:R-:W-:Y:S01]  /*6efc0*/  STS.128 [R0+0x280], R12 ;  /* 0x0002800c00007388 */ /* 0x000fe20000000c00 */
[----:B0-----:R-:W-:-:S03]  /*6efd0*/  LOP3.LUT R29, R29, 0x3f, RZ, 0xc0, !PT ;  /* 0x0000003f1d1d7812 */ /* 0x001fc600078ec0ff */
[----:B------:R-:W-:Y:S01]  /*6efe0*/  BAR.SYNC.DEFER_BLOCKING 0x0 ;  /* 0x0000000000007b1d */ /* 0x000fe20000010000 */
[----:B--2---:R-:W-:-:S05]  /*6eff0*/  LOP3.LUT R28, R28, 0xc00, RZ, 0xc0, !PT ;  /* 0x00000c001c1c7812 */ /* 0x004fca00078ec0ff */
[----:B------:R-:W-:-:S05]  /*6f000*/  IMAD R28, R29, 0x10, R28 ;  /* 0x000000101d1c7824 */ /* 0x000fca00078e021c */
[----:B------:R-:W0:Y:S01]  /*6f010*/  LDS.128 R20, [R28] ;  /* 0x000000001c147984 */ /* 0x000e220000000c00 */
[C---:B------:R-:W-:Y:S02]  /*6f020*/  LOP3.LUT R29, R28.reuse, 0x20, RZ, 0x3c, !PT ;  /* 0x000000201c1d7812 */ /* 0x040fe400078e3cff */
[C---:B-1----:R-:W-:Y:S02]  /*6f030*/  LOP3.LUT R25, R28.reuse, 0x40, RZ, 0x3c, !PT ;  /* 0x000000401c197812 */ /* 0x042fe400078e3cff */
[----:B------:R-:W-:-:S03]  /*6f040*/  LOP3.LUT R26, R28, 0x60, RZ, 0x3c, !PT ;  /* 0x000000601c1a7812 */ /* 0x000fc600078e3cff */
[----:B------:R-:W-:Y:S04]  /*6f050*/  LDS.128 R16, [R25] ;  /* 0x0000000019107984 */ /* 0x000fe80000000c00 */
[----:B0-----:R-:W-:Y:S01]  /*6f060*/  STL.64 [R1+0xb0], R20 ;  /* 0x0000b01401007387 */ /* 0x001fe20000100a00 */
[----:B------:R-:W-:Y:S02]  /*6f070*/  IMAD.MOV.U32 R27, RZ, RZ, R22 ;  /* 0x000000ffff1b7224 */ /* 0x000fe400078e0016 */
[----:B------:R-:W-:Y:S01]  /*6f080*/  IMAD.MOV.U32 R13, RZ, RZ, R20 ;  /* 0x000000ffff0d7224 */ /* 0x000fe200078e0014 */
[----:B------:R-:W-:Y:S04]  /*6f090*/  STL [R1+0xbc], R23 ;  /* 0x0000bc1701007387 */ /* 0x000fe80000100800 */
[----:B------:R-:W0:Y:S04]  /*6f0a0*/  LDS.128 R20, [R29] ;  /* 0x000000001d147984 */ /* 0x000e280000000c00 */
[----:B------:R-:W-:Y:S04]  /*6f0b0*/  STL [R1+0x130], R25 ;  /* 0x0001301901007387 */ /* 0x000fe80000100800 */
[----:B------:R-:W-:Y:S04]  /*6f0c0*/  STL [R1+0x134], R26 ;  /* 0x0001341a01007387 */ /* 0x000fe80000100800 */
[----:B------:R-:W-:Y:S04]  /*6f0d0*/  STL [R1+0x3428], R27 ;  /* 0x0034281b01007387 */ /* 0x000fe80000100800 */
[----:B------:R-:W-:Y:S04]  /*6f0e0*/  STL [R1+0x3424], R13 ;  /* 0x0034240d01007387 */ /* 0x000fe80000100800 */
[----:B------:R-:W1:Y:S04]  /*6f0f0*/  LDS.128 R12, [R26] ;  /* 0x000000001a0c7984 */ /* 0x000e680000000c00 */
[----:B------:R-:W-:Y:S06]  /*6f100*/  BAR.SYNC.DEFER_BLOCKING 0x0 ;  /* 0x0000000000007b1d */ /* 0x000fec0000010000 */
[----:B0-----:R0:W-:Y:S04]  /*6f110*/  STL.64 [R1+0xd0], R20 ;  /* 0x0000d01401007387 */ /* 0x0011e80000100a00 */
[----:B------:R2:W-:Y:S04]  /*6f120*/  STL.64 [R1+0xd8], R22 ;  /* 0x0000d81601007387 */ /* 0x0005e80000100a00 */
[----:B0-----:R-:W5:Y:S04]  /*6f130*/  LDL.LU R20, [R1+0x80] ;  /* 0x0000800001147983 */ /* 0x001f680000300800 */
[----:B------:R-:W-:Y:S04]  /*6f140*/  STL.64 [R1+0xf0], R16 ;  /* 0x0000f01001007387 */ /* 0x000fe80000100a00 */
[----:B------:R-:W-:Y:S04]  /*6f150*/  STL.64 [R1+0xf8], R18 ;  /* 0x0000f81201007387 */ /* 0x000fe80000100a00 */
[----:B-1----:R-:W-:Y:S04]  /*6f160*/  STL.64 [R1+0x120], R12 ;  /* 0x0001200c01007387 */ /* 0x002fe80000100a00 */
[----:B------:R-:W-:Y:S04]  /*6f170*/  STL.64 [R1+0x128], R14 ;  /* 0x0001280e01007387 */ /* 0x000fe80000100a00 */
[----:B------:R-:W5:Y:S04]  /*6f180*/  LDL.LU R21, [R1+0x84] ;  /* 0x0000840001157983 */ /* 0x000f680000300800 */
[----:B--2---:R-:W2:Y:S04]  /*6f190*/  LDL.LU R22, [R1+0x88] ;  /* 0x0000880001167983 */ /* 0x004ea80000300800 */
[----:B------:R-:W2:Y:S04]  /*6f1a0*/  LDL.LU R23, [R1+0x8c] ;  /* 0x00008c0001177983 */ /* 0x000ea80000300800 */
[----:B--2---:R-:W-:Y:S04]  /*6f1b0*/  STL.64 [R1+0x3438], R22 ;  /* 0x0034381601007387 */ /* 0x004fe80000100a00 */
[----:B-----5:R0:W-:Y:S04]  /*6f1c0*/  STL.64 [R1+0x3430], R20 ;  /* 0x0034301401007387 */ /* 0x0201e80000100a00 */
[----:B0-----:R-:W2:Y:S04]  /*6f1d0*/  LDL.LU R20, [R1+0x50] ;  /* 0x0000500001147983 */ /* 0x001ea80000300800 */
[----:B------:R-:W2:Y:S04]  /*6f1e0*/  LDL.LU R21, [R1+0x54] ;  /* 0x0000540001157983 */ /* 0x000ea80000300800 */
[----:B------:R-:W5:Y:S04]  /*6f1f0*/  LDL.LU R22, [R1+0x58] ;  /* 0x0000580001167983 */ /* 0x000f680000300800 */
[----:B------:R-:W5:Y:S04]  /*6f200*/  LDL.LU R23, [R1+0x5c] ;  /* 0x00005c0001177983 */ /* 0x000f680000300800 */
[----:B------:R-:W2:Y:S04]  /*6f210*/  LDL.LU R16, [R1+0x10] ;  /* 0x0000100001107983 */ /* 0x000ea80000300800 */
[----:B------:R-:W3:Y:S04]  /*6f220*/  LDL.LU R17, [R1+0x14] ;  /* 0x0000140001117983 */ /* 0x000ee80000300800 */
[----:B------:R-:W3:Y:S04]  /*6f230*/  LDL.LU R18, [R1+0x18] ;  /* 0x0000180001127983 */ /* 0x000ee80000300800 */
[----:B------:R-:W3:Y:S04]  /*6f240*/  LDL.LU R19, [R1+0x1c] ;  /* 0x00001c0001137983 */ /* 0x000ee80000300800 */
[----:B-----5:R-:W-:Y:S04]  /*6f250*/  STL.64 [R1+0x3448], R22 ;  /* 0x0034481601007387 */ /* 0x020fe80000100a00 */
[----:B--2---:R0:W-:Y:S04]  /*6f260*/  STL.64 [R1+0x3440], R20 ;  /* 0x0034401401007387 */ /* 0x0041e80000100a00 */
[----:B0-----:R-:W2:Y:S04]  /*6f270*/  LDL.LU R20, [R1+0x40] ;  /* 0x0000400001147983 */ /* 0x001ea80000300800 */
[----:B------:R-:W2:Y:S04]  /*6f280*/  LDL.LU R21, [R1+0x44] ;  /* 0x0000440001157983 */ /* 0x000ea80000300800 */
[----:B------:R-:W5:Y:S04]  /*6f290*/  LDL.LU R22, [R1+0x48] ;  /* 0x0000480001167983 */ /* 0x000f680000300800 */
[----:B------:R-:W5:Y:S04]  /*6f2a0*/  LDL.LU R23, [R1+0x4c] ;  /* 0x00004c0001177983 */ /* 0x000f680000300800 */
        /* <DEDUP_REMOVED lines=8> */
[----:B0-----:R-:W2:Y:S04]  /*6f330*/  LDL.LU R20, [R1] ;  /* 0x0000000001147983 */ /* 0x001ea80000300800 */
[----:B------:R-:W2:Y:S04]  /*6f340*/  LDL.LU R21, [R1+0x4] ;  /* 0x0000040001157983 */ /* 0x000ea80000300800 */
[----:B------:R-:W2:Y:S04]  /*6f350*/  LDL.LU R22, [R1+0x8] ;  /* 0x0000080001167983 */ /* 0x000ea80000300800 */
[----:B------:R-:W2:Y:S04]  /*6f360*/  LDL.LU R23, [R1+0xc] ;  /* 0x00000c0001177983 */ /* 0x000ea80000300800 */
[----:B------:R0:W-:Y:S04]  /*6f370*/  STS.128 [R0], R8 ;  /* 0x0000000800007388 */ /* 0x0001e80000000c00 */
[----:B------:R1:W-:Y:S04]  /*6f380*/  STS.128 [R0+0x80], R4 ;  /* 0x0000800400007388 */ /* 0x0003e80000000c00 */
[----:B---3--:R-:W-:Y:S04]  /*6f390*/  STS.128 [R0+0x280], R16 ;  /* 0x0002801000007388 */ /* 0x008fe80000000c00 */
[----:B------:R-:W3:Y:S04]  /*6f3a0*/  LDL.LU R12, [R1+0x60] ;  /* 0x00006000010c7983 */ /* 0x000ee80000300800 */
[----:B------:R-:W3:Y:S01]  /*6f3b0*/  LDL.LU R13, [R1+0x64] ;  /* 0x00006400010d7983 */ /* 0x000ee20000300800 */
[----:B----4-:R-:W-:-:S03]  /*6f3c0*/  ISETP.GE.AND P0, PT, R3, c[0x0][0x178], PT ;  /* 0x00005e0003007a0c */ /* 0x010fc60003f06270 */
[----:B------:R-:W3:Y:S01]  /*6f3d0*/  LDL.LU R14, [R1+0x68] ;  /* 0x00006800010e7983 */ /* 0x000ee20000300800 */
[----:B------:R-:W-:-:S03]  /*6f3e0*/  ISETP.GE.AND P1, PT, R2, c[0x0][0x178], PT ;  /* 0x00005e0002007a0c */ /* 0x000fc60003f26270 */
[----:B------:R-:W3:Y:S01]  /*6f3f0*/  LDL.LU R15, [R1+0x6c] ;  /* 0x00006c00010f7983 */ /* 0x000ee20000300800 */
[----:B------:R-:W-:-:S03]  /*6f400*/  IMAD.U32 R3, RZ, RZ, UR7 ;  /* 0x00000007ff037e24 */ /* 0x000fc6000f8e00ff */
[----:B0-----:R-:W4:Y:S01]  /*6f410*/  LDL.LU R8, [R1+0x20] ;  /* 0x0000200001087983 */ /* 0x001f220000300800 */
[----:B------:R-:W-:-:S03]  /*6f420*/  IMAD.U32 R2, RZ, RZ, UR7 ;  /* 0x00000007ff027e24 */ /* 0x000fc6000f8e00ff */
[----:B------:R-:W4:Y:S04]  /*6f430*/  LDL.LU R9, [R1+0x24] ;  /* 0x0000240001097983 */ /* 0x000f280000300800 */
[----:B------:R-:W4:Y:S04]  /*6f440*/  LDL.LU R10, [R1+0x28] ;  /* 0x00002800010a7983 */ /* 0x000f280000300800 */
[----:B------:R-:W4:Y:S01]  /*6f450*/  LDL.LU R11, [R1+0x2c] ;  /* 0x00002c00010b7983 */ /* 0x000f220000300800 */
[----:B------:R-:W-:-:S03]  /*6f460*/  ISETP.LT.AND P0, PT, R3, c[0x0][0x17c], !P0 ;  /* 0x00005f0003007a0c */ /* 0x000fc60004701270 */
[----:B-1----:R-:W5:Y:S01]  /*6f470*/  LDL.LU R4, [R1+0x70] ;  /* 0x0000700001047983 */ /* 0x002f620000300800 */
[----:B------:R-:W-:-:S03]  /*6f480*/  ISETP.LT.AND P1, PT, R2, c[0x0][0x17c], !P1 ;  /* 0x00005f0002007a0c */ /* 0x000fc60004f21270 */
[----:B------:R-:W5:Y:S04]  /*6f490*/  LDL.LU R5, [R1+0x74] ;  /* 0x0000740001057983 */ /* 0x000f680000300800 */
[----:B------:R-:W5:Y:S04]  /*6f4a0*/  LDL.LU R6, [R1+0x78] ;  /* 0x0000780001067983 */ /* 0x000f680000300800 */
[----:B------:R-:W5:Y:S04]  /*6f4b0*/  LDL.LU R7, [R1+0x7c] ;  /* 0x00007c0001077983 */ /* 0x000f680000300800 */
[----:B------:R-:W3:Y:S04]  /*6f4c0*/  LDL R2, [R1+0x32d0] ;  /* 0x0032d00001027983 */ /* 0x000ee80000100800 */
[----:B------:R-:W3:Y:S04]  /*6f4d0*/  LDL R3, [R1+0x32d4] ;  /* 0x0032d40001037983 */ /* 0x000ee80000100800 */
[----:B--2---:R-:W-:Y:S04]  /*6f4e0*/  STS.128 [R0+0x200], R20 ;  /* 0x0002001400007388 */ /* 0x004fe80000000c00 */
[----:B------:R-:W-:Y:S06]  /*6f4f0*/  BAR.SYNC.DEFER_BLOCKING 0x0 ;  /* 0x0000000000007b1d */ /* 0x000fec0000010000 */
[----:B------:R-:W0:Y:S04]  /*6f500*/  LDS.128 R20, [R28] ;  /* 0x000000001c147984 */ /* 0x000e280000000c00 */
[----:B0-----:R-:W-:Y:S01]  /*6f510*/  STL.64 [R1+0xa0], R20 ;  /* 0x0000a01401007387 */ /* 0x001fe20000100a00 */
[----:B------:R-:W-:-:S02]  /*6f520*/  IMAD.MOV.U32 R17, RZ, RZ, R20 ;  /* 0x000000ffff117224 */ /* 0x000fc400078e0014 */
[----:B------:R-:W-:Y:S01]  /*6f530*/  IMAD.MOV.U32 R18, RZ, RZ, R22 ;  /* 0x000000ffff127224 */ /* 0x000fe200078e0016 */
[----:B------:R-:W-:Y:S04]  /*6f540*/  STL.64 [R1+0xa8], R22 ;  /* 0x0000a81601007387 */ /* 0x000fe80000100a00 */
[----:B------:R-:W0:Y:S04]  /*6f550*/  LDS.128 R20, [R29] ;  /* 0x000000001d147984 */ /* 0x000e280000000c00 */
[----:B0-----:R-:W-:Y:S04]  /*6f560*/  STL.64 [R1+0xc0], R20 ;  /* 0x0000c01401007387 */ /* 0x001fe80000100a00 */
[----:B------:R-:W-:Y:S04]  /*6f570*/  STL.64 [R1+0xc8], R22 ;  /* 0x0000c81601007387 */ /* 0x000fe80000100a00 */
[----:B------:R-:W0:Y:S04]  /*6f580*/  LDS.128 R20, [R25] ;  /* 0x0000000019147984 */ /* 0x000e280000000c00 */
[----:B0-----:R-:W-:Y:S04]  /*6f590*/  STL.64 [R1+0xe0], R20 ;  /* 0x0000e01401007387 */ /* 0x001fe80000100a00 */
[----:B------:R-:W-:Y:S04]  /*6f5a0*/  STL.64 [R1+0xe8], R22 ;  /* 0x0000e81601007387 */ /* 0x000fe80000100a00 */
[----:B------:R-:W0:Y:S04]  /*6f5b0*/  LDS.128 R20, [R26] ;  /* 0x000000001a147984 */ /* 0x000e280000000c00 */
[----:B------:R-:W-:Y:S06]  /*6f5c0*/  BAR.SYNC.DEFER_BLOCKING 0x0 ;  /* 0x0000000000007b1d */ /* 0x000fec0000010000 */
[----:B0-----:R-:W-:Y:S04]  /*6f5d0*/  STL.64 [R1+0x110], R20 ;  /* 0x0001101401007387 */ /* 0x001fe80000100a00 */
[----:B------:R0:W-:Y:S04]  /*6f5e0*/  STL.64 [R1+0x118], R22 ;  /* 0x0001181601007387 */ /* 0x0001e80000100a00 */
[----:B0-----:R-:W2:Y:S04]  /*6f5f0*/  LDL.LU.64 R22, [R1+0x3468] ;  /* 0x0034680001167983 */ /* 0x001ea80000300a00 */
[----:B------:R-:W2:Y:S04]  /*6f600*/  LDL.LU.64 R20, [R1+0x3460] ;  /* 0x0034600001147983 */ /* 0x000ea80000300a00 */
[----:B----4-:R0:W-:Y:S04]  /*6f610*/  STS.128 [R0], R8 ;  /* 0x0000000800007388 */ /* 0x0101e80000000c00 */
[----:B0-----:R-:W4:Y:S04]  /*6f620*/  LDL.LU R8, [R1+0x90] ;  /* 0x0000900001087983 */ /* 0x001f280000300800 */
[----:B------:R-:W4:Y:S04]  /*6f630*/  LDL.LU R9, [R1+0x94] ;  /* 0x0000940001097983 */ /* 0x000f280000300800 */
[----:B------:R-:W4:Y:S04]  /*6f640*/  LDL.LU R10, [R1+0x98] ;  /* 0x00009800010a7983 */ /* 0x000f280000300800 */
[----:B------:R-:W4:Y:S04]  /*6f650*/  LDL.LU R11, [R1+0x9c] ;  /* 0x00009c00010b7983 */ /* 0x000f280000300800 */
[----:B--2---:R0:W-:Y:S04]  /*6f660*/  STS.128 [R0+0x80], R20 ;  /* 0x0000801400007388 */ /* 0x0041e80000000c00 */
[----:B0-----:R-:W2:Y:S04]  /*6f670*/  LDL.LU.64 R22, [R1+0x3458] ;  /* 0x0034580001167983 */ /* 0x001ea80000300a00 */
[----:B------:R-:W2:Y:S04]  /*6f680*/  LDL.LU.64 R20, [R1+0x3450] ;  /* 0x0034500001147983 */ /* 0x000ea80000300a00 */
[----:B--2---:R0:W-:Y:S04]  /*6f690*/  STS.128 [R0+0x200], R20 ;  /* 0x0002001400007388 */ /* 0x0041e80000000c00 */
[----:B0-----:R-:W2:Y:S04]  /*6f6a0*/  LDL.LU.64 R22, [R1+0x3448] ;  /* 0x0034480001167983 */ /* 0x001ea80000300a00 */
[----:B------:R-:W2:Y:S04]  /*6f6b0*/  LDL.LU.64 R20, [R1+0x3440] ;  /* 0x0034400001147983 */ /* 0x000ea80000300a00 */
[----:B--2---:R-:W-:Y:S04]  /*6f6c0*/  STS.128 [R0+0x280], R20 ;  /* 0x0002801400007388 */ /* 0x004fe80000000c00 */
[----:B------:R-:W-:Y:S06]  /*6f6d0*/  BAR.SYNC.DEFER_BLOCKING 0x0 ;  /* 0x0000000000007b1d */ /* 0x000fec0000010000 */
[----:B------:R-:W0:Y:S04]  /*6f6e0*/  LDS.128 R20, [R28] ;  /* 0x000000001c147984 */ /* 0x000e280000000c00 */
[----:B0-----:R-:W-:Y:S04]  /*6f6f0*/  STL.64 [R1+0x10], R20 ;  /* 0x0000101401007387 */ /* 0x001fe80000100a00 */
[----:B------:R-:W-:Y:S04]  /*6f700*/  STL.64 [R1+0x18], R22 ;  /* 0x0000181601007387 */ /* 0x000fe80000100a00 */
[----:B------:R-:W0:Y:S04]  /*6f710*/  LDS.128 R20, [R29] ;  /* 0x000000001d147984 */ /* 0x000e280000000c00 */
[----:B------:R-:W-:Y:S04]  /*6f720*/  STL [R1+0x3418], R29 ;  /* 0x0034181d01007387 */ /* 0x000fe80000100800 */
[----:B0-----:R-:W-:Y:S04]  /*6f730*/  STL.64 [R1+0x40], R20 ;  /* 0x0000401401007387 */ /* 0x001fe80000100a00 */
[----:B------:R-:W-:Y:S04]  /*6f740*/  STL.64 [R1+0x48], R22 ;  /* 0x0000481601007387 */ /* 0x000fe80000100a00 */
[----:B------:R-:W0:Y:S04]  /*6f750*/  LDS.128 R20, [R25] ;  /* 0x0000000019147984 */ /* 0x000e280000000c00 */
[----:B------:R-:W1:Y:S04]  /*6f760*/  LDS.128 R24, [R26] ;  /* 0x000000001a187984 */ /* 0x000e680000000c00 */
[----:B------:R-:W-:Y:S06]  /*6f770*/  BAR.SYNC.DEFER_BLOCKING 0x0 ;  /* 0x0000000000007b1d */ /* 0x000fec0000010000 */
[----:B0-----:R-:W-:Y:S04]  /*6f780*/  STL.64 [R1+0x50], R20 ;  /* 0x0000501401007387 */ /* 0x001fe80000100a00 */
[----:B------:R0:W-:Y:S04]  /*6f790*/  STL.64 [R1+0x58], R22 ;  /* 0x0000581601007387 */ /* 0x0001e80000100a00 */
[----:B0-----:R-:W2:Y:S04]  /*6f7a0*/  LDL.LU.64 R22, [R1+0x3438] ;  /* 0x0034380001167983 */ /* 0x001ea80000300a00 */
[----:B------:R-:W2:Y:S04]  /*6f7b0*/  LDL.LU.64 R20, [R1+0x3430] ;  /* 0x0034300001147983 */ /* 0x000ea80000300a00 */
[----:B-1----:R-:W-:Y:S04]  /*6f7c0*/  STL.64 [R1+0x100], R24 ;  /* 0x0001001801007387 */ /* 0x002fe80000100a00 */
[----:B------:R0:W-:Y:S04]  /*6f7d0*/  STL.64 [R1+0x108], R26 ;  /* 0x0001081a01007387 */ /* 0x0001e80000100a00 */
[----:B---3--:R1:W-:Y:S04]  /*6f7e0*/  STS.128 [R0], R12 ;  /* 0x0000000c00007388 */ /* 0x0083e80000000c00 */
[----:B0-----:R-:W3:Y:S04]  /*6f7f0*/  LDL.LU R27, [R1+0x3428] ;  /* 0x00342800011b7983 */ /* 0x001ee80000300800 */
[----:B-1----:R-:W3:Y:S04]  /*6f800*/  LDL.LU R13, [R1+0x3424] ;  /* 0x00342400010d7983 */ /* 0x002ee80000300800 */
[----:B------:R-:W3:Y:S04]  /*6f810*/  LDL R14, [R1+0x32d8] ;  /* 0x0032d800010e7983 */ /* 0x000ee80000100800 */
[----:B-----5:R0:W-:Y:S04]  /*6f820*/  STS.128 [R0+0x80], R4 ;  /* 0x0000800400007388 */ /* 0x0201e80000000c00 */
[----:B----4-:R1:W-:Y:S01]  /*6f830*/  STS.128 [R0+0x280], R8 ;  /* 0x0002800800007388 */ /* 0x0103e20000000c00 */
[----:B------:R-:W-:Y:S01]  /*6f840*/  IMAD R2, R2, c[0x0][0x194], RZ ;  /* 0x0000650002027a24 */ /* 0x000fe200078e02ff */
[----:B------:R-:W-:-:S02]  /*6f850*/  ULDC UR6, c[0x0][0x17c] ;  /* 0x00005f0000067ab9 */ /* 0x000fc40000000800 */
[----:B------:R-:W-:Y:S01]  /*6f860*/  ULDC UR5, c[0x0][0x198] ;  /* 0x0000660000057ab9 */ /* 0x000fe20000000800 */
[----:B------:R-:W-:Y:S01]  /*6f870*/  IMAD R3, R3, c[0x0][0x194], RZ ;  /* 0x0000650003037a24 */ /* 0x000fe200078e02ff */
[----:B------:R-:W-:Y:S01]  /*6f880*/  UISETP.GE.AND UP0, UPT, UR7, UR6, UPT ;  /* 0x000000060700728c */ /* 0x000fe2000bf06270 */
[----:B------:R-:W4:Y:S01]  /*6f890*/  LDL R19, [R1+0x32e4] ;  /* 0x0032e40001137983 */ /* 0x000f220000100800 */
[----:B------:R-:W-:-:S03]  /*6f8a0*/  UIMAD UR4, UR7, UR5, URZ ;  /* 0x00000005070472a4 */ /* 0x000fc6000f8e023f */
[----:B------:R-:W5:Y:S01]  /*6f8b0*/  LDL R26, [R1+0x32e8] ;  /* 0x0032e800011a7983 */ /* 0x000f620000100800 */
[C---:B0-----:R-:W-:Y:S02]  /*6f8c0*/  LEA R6, P2, R2.reuse, c[0x0][0x170], 0x1 ;  /* 0x00005c0002067a11 */ /* 0x041fe400078408ff */
[----:B------:R-:W-:Y:S01]  /*6f8d0*/  IMAD.U32 R16, RZ, RZ, UR4 ;  /* 0x00000004ff107e24 */ /* 0x000fe2000f8e00ff */
[C---:B------:R-:W-:Y:S01]  /*6f8e0*/  LEA R4, P3, R3.reuse, c[0x0][0x170], 0x1 ;  /* 0x00005c0003047a11 */ /* 0x040fe200078608ff */
[----:B------:R-:W4:Y:S01]  /*6f8f0*/  LDL.LU R29, [R1+0x10] ;  /* 0x00001000011d7983 */ /* 0x000f220000300800 */
[----:B------:R-:W-:Y:S02]  /*6f900*/  LEA.HI.X.SX32 R7, R2, c[0x0][0x174], 0x1, P2 ;  /* 0x00005d0002077a11 */ /* 0x000fe400010f0eff */
[----:B------:R-:W-:Y:S02]  /*6f910*/  PLOP3.LUT P2, PT, PT, PT, UP0, 0x40, 0x0 ;  /* 0x000000000000781c */ /* 0x000fe40003f4e808 */
[----:B------:R-:W-:Y:S01]  /*6f920*/  LEA.HI.X.SX32 R5, R3, c[0x0][0x174], 0x1, P3 ;  /* 0x00005d0003057a11 */ /* 0x000fe200018f0eff */
[----:B------:R-:W-:Y:S04]  /*6f930*/  STL [R1+0x3420], R4 ;  /* 0x0034200401007387 */ /* 0x000fe80000100800 */
[----:B-1----:R-:W-:Y:S01]  /*6f940*/  IMAD.WIDE R8, R16, 0x2, R4 ;  /* 0x0000000210087825 */ /* 0x002fe200078e0204 */
[----:B------:R0:W-:Y:S04]  /*6f950*/  STL [R1+0x341c], R5 ;  /* 0x00341c0501007387 */ /* 0x0001e80000100800 */
[----:B0-----:R-:W4:Y:S04]  /*6f960*/  LDL R5, [R1+0x32ec] ;  /* 0x0032ec0001057983 */ /* 0x001f280000100800 */
[----:B--2---:R0:W-:Y:S02]  /*6f970*/  STS.128 [R0+0x200], R20 ;  /* 0x0002001400007388 */ /* 0x0041e40000000c00 */
[----:B0-----:R-:W-:-:S04]  /*6f980*/  IMAD.MOV.U32 R21, RZ, RZ, c[0x0][0x194] ;  /* 0x00006500ff157624 */ /* 0x001fc800078e00ff */
[C---:B------:R-:W-:Y:S01]  /*6f990*/  IMAD R12, R21.reuse, 0x80, R2 ;  /* 0x00000080150c7824 */ /* 0x040fe200078e0202 */
[----:B------:R-:W-:Y:S04]  /*6f9a0*/  BAR.SYNC.DEFER_BLOCKING 0x0 ;  /* 0x0000000000007b1d */ /* 0x000fe80000010000 */
[----:B------:R-:W-:Y:S01]  /*6f9b0*/  LEA R2, P4, R12, c[0x0][0x170], 0x1 ;  /* 0x00005c000c027a11 */ /* 0x000fe200078808ff */
[----:B------:R-:W-:Y:S01]  /*6f9c0*/  IMAD R0, R21, 0x40, R12 ;  /* 0x0000004015007824 */ /* 0x000fe200078e020c */
[----:B---3--:R-:W-:Y:S01]  /*6f9d0*/  ISETP.LT.AND P2, PT, R14, c[0x0][0x178], P2 ;  /* 0x00005e000e007a0c */ /* 0x008fe20001741270 */
[----:B------:R-:W-:Y:S01]  /*6f9e0*/  IMAD.WIDE R14, R16, 0x2, R6 ;  /* 0x00000002100e7825 */ /* 0x000fe200078e0206 */
[----:B------:R-:W-:-:S04]  /*6f9f0*/  LEA.HI.X.SX32 R3, R12, c[0x0][0x174], 0x1, P4 ;  /* 0x00005d000c037a11 */ /* 0x000fc800020f0eff */
[----:B------:R-:W-:Y:S04]  /*6fa00*/  @P0 STG.E.U16 [R14.64], R13 ;  /* 0x0000000d0e000986 */ /* 0x000fe8000c101508 */
[----:B------:R-:W0:Y:S01]  /*6fa10*/  LDS.128 R12, [R28] ;  /* 0x000000001c0c7984 */ /* 0x000e220000000c00 */
[----:B------:R-:W-:-:S03]  /*6fa20*/  IMAD.WIDE R10, R16, 0x2, R2 ;  /* 0x00000002100a7825 */ /* 0x000fc600078e0202 */
[----:B------:R1:W-:Y:S04]  /*6fa30*/  @P1 STG.E.U16 [R8.64], R27 ;  /* 0x0000001b08001986 */ /* 0x0003e8000c101508 */
[----:B------:R2:W-:Y:S01]  /*6fa40*/  @P2 STG.E.U16 [R10.64], R17 ;  /* 0x000000110a002986 */ /* 0x0005e2000c101508 */
[----:B-1----:R-:W-:Y:S01]  /*6fa50*/  LEA R8, P2, R0, c[0x0][0x170], 0x1 ;  /* 0x00005c0000087a11 */ /* 0x002fe200078408ff */
[----:B--2---:R-:W-:-:S03]  /*6fa60*/  IMAD R17, R21, 0x40, R0 ;  /* 0x0000004015117824 */ /* 0x004fc600078e0200 */
[----:B------:R-:W-:Y:S01]  /*6fa70*/  LEA.HI.X.SX32 R9, R0, c[0x0][0x174], 0x1, P2 ;  /* 0x00005d0000097a11 */ /* 0x000fe200010f0eff */
[----:B------:R-:W-:Y:S01]  /*6fa80*/  IMAD R0, R21, 0x40, R17 ;  /* 0x0000004015007824 */ /* 0x000fe200078e0211 */
[----:B------:R-:W-:-:S04]  /*6fa90*/  LEA R24, P3, R17, c[0x0][0x170], 0x1 ;  /* 0x00005c0011187a11 */ /* 0x000fc800078608ff */
[C---:B------:R-:W-:Y:S02]  /*6faa0*/  LEA R22, P4, R0.reuse, c[0x0][0x170], 0x1 ;  /* 0x00005c0000167a11 */ /* 0x040fe400078808ff */
[----:B------:R-:W-:Y:S01]  /*6fab0*/  LEA.HI.X.SX32 R25, R17, c[0x0][0x174], 0x1, P3 ;  /* 0x00005d0011197a11 */ /* 0x000fe200018f0eff */
[----:B------:R-:W-:Y:S01]  /*6fac0*/  IMAD R17, R21, 0x40, R0 ;  /* 0x0000004015117824 */ /* 0x000fe200078e0200 */
[----:B------:R-:W-:Y:S01]  /*6fad0*/  LEA.HI.X.SX32 R23, R0, c[0x0][0x174], 0x1, P4 ;  /* 0x00005d0000177a11 */ /* 0x000fe200020f0eff */
[----:B0-----:R-:W-:Y:S04]  /*6fae0*/  STL [R1+0x3368], R13 ;  /* 0x0033680d01007387 */ /* 0x001fe80000100800 */
[----:B------:R0:W-:Y:S04]  /*6faf0*/  STL [R1+0x336c], R13 ;  /* 0x00336c0d01007387 */ /* 0x0001e80000100800 */
[----:B0-----:R-:W2:Y:S04]  /*6fb00*/  LDL R13, [R1+0x32dc] ;  /* 0x0032dc00010d7983 */ /* 0x001ea80000100800 */
[----:B------:R0:W-:Y:S04]  /*6fb10*/  STL [R1+0x335c], R15 ;  /* 0x00335c0f01007387 */ /* 0x0001e80000100800 */
[----:B------:R-:W3:Y:S01]  /*6fb20*/  LDL R0, [R1+0x32e0] ;  /* 0x0032e00001007983 */ /* 0x000ee20000100800 */
[----:B------:R-:W-:-:S02]  /*6fb30*/  PLOP3.LUT P1, PT, PT, PT, UP0, 0x40, 0x0 ;  /* 0x000000000000781c */ /* 0x000fc40003f2e808 */
[----:B------:R-:W-:Y:S01]  /*6fb40*/  PLOP3.LUT P0, PT, PT, PT, UP0, 0x40, 0x0 ;  /* 0x000000000000781c */ /* 0x000fe20003f0e808 */
[----:B------:R-:W-:Y:S01]  /*6fb50*/  IMAD.WIDE R10, R16, 0x2, R8 ;  /* 0x00000002100a7825 */ /* 0x000fe200078e0208 */
[----:B----4-:R-:W-:Y:S01]  /*6fb60*/  ISETP.LT.AND P1, PT, R5, c[0x0][0x178], P1 ;  /* 0x00005e0005007a0c */ /* 0x010fe20000f21270 */
[----:B0-----:R-:W4:Y:S01]  /*6fb70*/  LDL R15, [R1+0x32d0] ;  /* 0x0032d000010f7983 */ /* 0x001f220000100800 */
[----:B-----5:R-:W-:Y:S02]  /*6fb80*/  ISETP.LT.AND P0, PT, R26, c[0x0][0x178], P0 ;  /* 0x00005e001a007a0c */ /* 0x020fe40000701270 */
[----:B------:R-:W-:Y:S01]  /*6fb90*/  LEA R20, P3, R17, c[0x0][0x170], 0x1 ;  /* 0x00005c0011147a11 */ /* 0x000fe200078608ff */
[----:B------:R-:W5:Y:S08]  /*6fba0*/  LDL R4, [R1+0x32d8] ;  /* 0x0032d80001047983 */ /* 0x000f700000100800 */
[----:B------:R0:W-:Y:S01]  /*6fbb0*/  @P1 STG.E.U16 [R10.64], R18 ;  /* 0x000000120a001986 */ /* 0x0001e2000c101508 */
[----:B------:R-:W-:Y:S01]  /*6fbc0*/  PLOP3.LUT P1, PT, PT, PT, UP0, 0x40, 0x0 ;  /* 0x000000000000781c */ /* 0x000fe20003f2e808 */
[----:B0-----:R-:W-:-:S05]  /*6fbd0*/  IMAD.WIDE R10, R16, 0x2, R24 ;  /* 0x00000002100a7825 */ /* 0x001fca00078e0218 */
[----:B------:R0:W-:Y:S01]  /*6fbe0*/  @P0 STG.E.U16 [R10.64], R29 ;  /* 0x0000001d0a000986 */ /* 0x0001e2000c101508 */
[----:B---3--:R-:W-:Y:S01]  /*6fbf0*/  ISETP.LT.AND P1, PT, R0, c[0x0][0x178], P1 ;  /* 0x00005e0000007a0c */ /* 0x008fe20000f21270 */
[----:B------:R-:W-:Y:S01]  /*6fc00*/  IMAD R0, R21, 0x40, R17 ;  /* 0x0000004015007824 */ /* 0x000fe200078e0211 */
[----:B------:R-:W-:Y:S02]  /*6fc10*/  LEA.HI.X.SX32 R21, R17, c[0x0][0x174], 0x1, P3 ;  /* 0x00005d0011157a11 */ /* 0x000fe400018f0eff */
[----:B------:R-:W3:Y:S04]  /*6fc20*/  LDL.LU R17, [R1+0xb0] ;  /* 0x0000b00001117983 */ /* 0x000ee80000300800 */
[----:B0-----:R-:W3:Y:S01]  /*6fc30*/  LDL R11, [R1+0x18] ;  /* 0x00001800010b7983 */ /* 0x001ee20000100800 */
[----:B------:R-:W-:-:S04]  /*6fc40*/  PLOP3.LUT P2, PT, PT, PT, UP0, 0x40, 0x0 ;  /* 0x000000000000781c */ /* 0x000fc80003f4e808 */
[----:B------:R-:W-:Y:S01]  /*6fc50*/  ISETP.LT.AND P2, PT, R19, c[0x0][0x178], P2 ;  /* 0x00005e0013007a0c */ /* 0x000fe20001741270 */
[----:B------:R-:W-:Y:S01]  /*6fc60*/  IMAD.WIDE R18, R16, 0x2, R22 ;  /* 0x0000000210127825 */ /* 0x000fe200078e0216 */
[----:B------:R-:W-:Y:S02]  /*6fc70*/  PLOP3.LUT P0, PT, PT, PT, UP0, 0x40, 0x0 ;  /* 0x000000000000781c */ /* 0x000fe40003f0e808 */
[----:B------:R-:W-:Y:S02]  /*6fc80*/  LEA R10, P3, R0, c[0x0][0x170], 0x1 ;  /* 0x00005c00000a7a11 */ /* 0x000fe400078608ff */
[----:B--2---:R-:W-:Y:S01]  /*6fc90*/  ISETP.LT.AND P0, PT, R13, c[0x0][0x178], P0 ;  /* 0x00005e000d007a0c */ /* 0x004fe20000701270 */
[----:B------:R-:W-:-:S06]  /*6fca0*/  UISETP.GE.AND UP1, UPT, UR11, UR6, UPT ;  /* 0x000000060b00728c */ /* 0x000fcc000bf26270 */
[----:B------:R-:W-:Y:S01]  /*6fcb0*/  PLOP3.LUT P4, PT, PT, PT, UP1, 0x40, 0x0 ;  /* 0x000000000000781c */ /* 0x000fe20003f8e818 */
[----:B---3--:R0:W-:Y:S02]  /*6fcc0*/  @P2 STG.E.U16 [R18.64], R11 ;  /* 0x0000000b12002986 */ /* 0x0081e4000c101508 */
[----:B0-----:R-:W-:Y:S01]  /*6fcd0*/  IMAD.WIDE R18, R16, 0x2, R20 ;  /* 0x0000000210127825 */ /* 0x001fe200078e0214 */
[----:B------:R-:W-:-:S04]  /*6fce0*/  LEA.HI.X.SX32 R11, R0, c[0x0][0x174], 0x1, P3 ;  /* 0x00005d00000b7a11 */ /* 0x000fc800018f0eff */
[----:B------:R0:W-:Y:S01]  /*6fcf0*/  @P1 STG.E.U16 [R18.64], R12 ;  /* 0x0000000c12001986 */ /* 0x0001e2000c101508 */
[----:B------:R-:W-:Y:S02]  /*6fd00*/  PLOP3.LUT P3, PT, PT, PT, UP1, 0x40, 0x0 ;  /* 0x000000000000781c */ /* 0x000fe40003f6e818 */
[----:B0-----:R-:W-:Y:S01]  /*6fd10*/  PRMT R12, R17, 0x7632, R12 ;  /* 0x00007632110c7816 */ /* 0x001fe2000000000c */
[----:B------:R-:W-:Y:S01]  /*6fd20*/  IMAD.WIDE R16, R16, 0x2, R10 ;  /* 0x0000000210107825 */ /* 0x000fe200078e020a */
[----:B------:R-:W2:Y:S01]  /*6fd30*/  LDL R19, [R1+0x32d4] ;  /* 0x0032d40001137983 */ /* 0x000ea20000100800 */
[----:B------:R-:W-:-:S03]  /*6fd40*/  ISETP.LT.AND P3, PT, R5, c[0x0][0x178], P3 ;  /* 0x00005e0005007a0c */ /* 0x000fc60001f61270 */
[----:B------:R0:W-:Y:S01]  /*6fd50*/  @P0 STG.E.U16 [R16.64], R14 ;  /* 0x0000000e10000986 */ /* 0x0001e2000c101508 */
[----:B-----5:R-:W-:-:S03]  /*6fd60*/  ISETP.LT.AND P0, PT, R4, c[0x0][0x178], P4 ;  /* 0x00005e0004007a0c */ /* 0x020fc60002701270 */
[----:B0-----:R-:W3:Y:S04]  /*6fd70*/  LDL.LU R16, [R1+0xa0] ;  /* 0x0000a00001107983 */ /* 0x001ee80000300800 */
[----:B------:R-:W5:Y:S04]  /*6fd80*/  LDL.LU R17, [R1+0xa8] ;  /* 0x0000a80001117983 */ /* 0x000f680000300800 */
[----:B------:R-:W3:Y:S04]  /*6fd90*/  LDL.LU R4, [R1+0x3420] ;  /* 0x0034200001047983 */ /* 0x000ee80000300800 */
[----:B------:R-:W3:Y:S01]  /*6fda0*/  LDL.LU R5, [R1+0x341c] ;  /* 0x00341c0001057983 */ /* 0x000ee20000300800 */
[----:B------:R-:W-:Y:S01]  /*6fdb0*/  PLOP3.LUT P2, PT, PT, PT, UP1, 0x40, 0x0 ;  /* 0x000000000000781c */ /* 0x000fe20003f4e818 */
[----:B------:R-:W-:-:S03]  /*6fdc0*/  UIADD3 UR4, UR4, UR5, URZ ;  /* 0x0000000504047290 */ /* 0x000fc6000fffe03f */
[----:B----4-:R-:W-:Y:S02]  /*6fdd0*/  ISETP.LT.AND P1, PT, R15, c[0x0][0x178], P2 ;  /* 0x00005e000f007a0c */ /* 0x010fe40001721270 */
[----:B------:R-:W-:Y:S01]  /*6fde0*/  PLOP3.LUT P2, PT, PT, PT, UP1, 0x40, 0x0 ;  /* 0x000000000000781c */ /* 0x000fe20003f4e818 */
[----:B------:R-:W-:Y:S01]  /*6fdf0*/  IMAD.U32 R0, RZ, RZ, UR4 ;  /* 0x00000004ff007e24 */ /* 0x000fe2000f8e00ff */
[----:B------:R-:W-:Y:S01]  /*6fe00*/  PLOP3.LUT P5, PT, PT, PT, UP1, 0x40, 0x0 ;  /* 0x000000000000781c */ /* 0x000fe20003fae818 */
[----:B------:R0:W-:Y:S01]  /*6fe10*/  STL.64 [R1+0x3410], R6 ;  /* 0x0034100601007387 */ /* 0x0001e20000100a00 */
[----:B--2---:R-:W-:Y:S01]  /*6fe20*/  ISETP.LT.AND P2, PT, R19, c[0x0][0x178], P2 ;  /* 0x00005e0013007a0c */ /* 0x004fe20001741270 */
[----:B------:R-:W-:Y:S02]  /*6fe30*/  IMAD.WIDE R18, R0, 0x2, R6 ;  /* 0x0000000200127825 */ /* 0x000fe400078e0206 */
[----:B0-----:R-:W2:Y:S04]  /*6fe40*/  LDL R6, [R1+0x32e0] ;  /* 0x0032e00001067983 */ /* 0x001ea80000100800 */
[----:B------:R0:W-:Y:S01]  /*6fe50*/  @P1 STG.E.U16 [R18.64], R12 ;  /* 0x0000000c12001986 */ /* 0x0001e2000c101508 */
[----:B------:R-:W-:-:S03]  /*6fe60*/  ISETP.LT.AND P1, PT, R26, c[0x0][0x178], P5 ;  /* 0x00005e001a007a0c */ /* 0x000fc60002f21270 */
[----:B------:R-:W4:Y:S01]  /*6fe70*/  LDL.LU R7, [R1+0x18] ;  /* 0x0000180001077983 */ /* 0x000f220000300800 */
[----:B0-----:R-:W-:Y:S01]  /*6fe80*/  PRMT R12, R27, 0x7632, R12 ;  /* 0x000076321b0c7816 */ /* 0x001fe2000000000c */
[----:B---3--:R-:W-:Y:S02]  /*6fe90*/  IMAD.WIDE R26, R0, 0x2, R4 ;  /* 0x00000002001a7825 */ /* 0x008fe400078e0204 */
[----:B------:R0:W-:Y:S04]  /*6fea0*/  STL.64 [R1+0x3408], R4 ;  /* 0x0034080401007387 */ /* 0x0001e80000100a00 */
[----:B------:R1:W-:Y:S04]  /*6feb0*/  @P2 STG.E.U16 [R26.64], R12 ;  /* 0x0000000c1a002986 */ /* 0x0003e8000c101508 */
[----:B0-----:R-:W3:Y:S01]  /*6fec0*/  LDL R5, [R1+0x32e4] ;  /* 0x0032e40001057983 */ /* 0x001ee20000100800 */
[----:B-1----:R-:W-:-:S03]  /*6fed0*/  PRMT R12, R29, 0x7632, R12 ;  /* 0x000076321d0c7816 */ /* 0x002fc6000000000c */
[----:B------:R-:W3:Y:S01]  /*6fee0*/  LDL.LU R29, [R1+0x3418] ;  /* 0x00341800011d7983 */ /* 0x000ee20000300800 */
[----:B------:R-:W-:Y:S01]  /*6fef0*/  PRMT R28, R16, 0x7632, R28 ;  /* 0x00007632101c7816 */ /* 0x000fe2000000001c */
[----:B------:R-:W-:Y:S01]  /*6ff00*/  IMAD.WIDE R18, R0, 0x2, R2 ;  /* 0x0000000200127825 */ /* 0x000fe200078e0202 */
[----:B-----5:R-:W-:-:S03]  /*6ff10*/  PRMT R14, R17, 0x7632, R14 ;  /* 0x00007632110e7816 */ /* 0x020fc6000000000e */
[C---:B------:R-:W-:Y:S01]  /*6ff20*/  IMAD.WIDE R16, R0.reuse, 0x2, R8 ;  /* 0x0000000200107825 */ /* 0x040fe200078e0208 */
[----:B------:R-:W-:Y:S01]  /*6ff30*/  @P0 STG.E.U16 [R18.64], R28 ;  /* 0x0000001c12000986 */ /* 0x000fe2000c101508 */
[----:B------:R-:W-:Y:S02]  /*6ff40*/  PLOP3.LUT P0, PT, PT, PT, UP1, 0x40, 0x0 ;  /* 0x000000000000781c */ /* 0x000fe40003f0e818 */
[----:B------:R-:W-:Y:S01]  /*6ff50*/  IMAD.WIDE R26, R0, 0x2, R24 ;  /* 0x00000002001a7825 */ /* 0x000fe200078e0218 */
[----:B------:R-:W-:Y:S01]  /*6ff60*/  PLOP3.LUT P2, PT, PT, PT, UP1, 0x40, 0x0 ;  /* 0x000000000000781c */ /* 0x000fe20003f4e818 */
[----:B------:R0:W-:Y:S04]  /*6ff70*/  @P3 STG.E.U16 [R16.64], R14 ;  /* 0x0000000e10003986 */ /* 0x0001e8000c101508 */
[----:B------:R1:W-:Y:S01]  /*6ff80*/  @P1 STG.E.U16 [R26.64], R12 ;  /* 0x0000000c1a001986 */ /* 0x0003e2000c101508 */
[----:B------:R-:W-:-:S03]  /*6ff90*/  PLOP3.LUT P3, PT, PT, PT, UP1, 0x40, 0x0 ;  /* 0x000000000000781c */ /* 0x000fc60003f6e818 */
[----:B------:R-:W-:Y:S04]  /*6ffa0*/  STL [R1+0x3400], R13 ;  /* 0x0034000d01007387 */ /* 0x000fe80000100800 */
[----:B------:R-:W-:Y:S01]  /*6ffb0*/  STL [R1+0x3404], R23 ;  /* 0x0034041701007387 */ /* 0x000fe20000100800 */
[----:B0-----:R-:W-:Y:S01]  /*6ffc0*/  IMAD.WIDE R16, R0, 0x2, R22 ;  /* 0x0000000200107825 */ /* 0x001fe200078e0216 */
[----:B-1----:R-:W-:-:S03]  /*6ffd0*/  PRMT R12, R12, 0x7632, R12 ;  /* 0x000076320c0c7816 */ /* 0x002fc6000000000c */
[----:B------:R-:W-:-:S04]  /*6ffe0*/  IMAD.WIDE R18, R0, 0x2, R20 ;  /* 0x0000000200127825 */ /* 0x000fc800078e0214 */
[----:B------:R-:W-:Y:S01]  /*6fff0*/  IMAD.WIDE R26, R0, 0x2, R10 ;  /* 0x00000002001a7825 */ /* 0x000fe200078e020a */
[----:B--2---:R-:W-:Y:S02]  /*70000*/  ISETP.LT.AND P1, PT, R6, c[0x0][0x178], P2 ;  /* 0x00005e0006007a0c */ /* 0x004fe40001721270 */
[----:B----4-:R-:W-:Y:S02]  /*70010*/  PRMT R28, R7, 0x7632, R28 ;  /* 0x00007632071c7816 */ /* 0x010fe4000000001c */
[----:B---3--:R-:W-:Y:S02]  /*70020*/  ISETP.LT.AND P0, PT, R5, c[0x0][0x178], P0 ;  /* 0x00005e0005007a0c */ /* 0x008fe40000701270 */
[----:B------:R-:W0:Y:S01]  /*70030*/  LDS.128 R4, [R29] ;  /* 0x000000001d047984 */ /* 0x000e220000000c00 */
[----:B------:R-:W-:-:S10]  /*70040*/  ISETP.LT.AND P2, PT, R13, c[0x0][0x178], P3 ;  /* 0x00005e000d007a0c */ /* 0x000fd40001f41270 */
[----:B------:R-:W-:Y:S04]  /*70050*/  @P0 STG.E.U16 [R16.64], R28 ;  /* 0x0000001c10000986 */ /* 0x000fe8000c101508 */
[----:B------:R-:W-:Y:S04]  /*70060*/  @P1 STG.E.U16 [R18.64], R12 ;  /* 0x0000000c12001986 */ /* 0x000fe8000c101508 */
[----:B0-----:R-:W-:Y:S04]  /*70070*/  STL.64 [R1+0x30], R4 ;  /* 0x0000300401007387 */ /* 0x001fe80000100a00 */
[----:B------:R0:W-:Y:S04]  /*70080*/  STL.64 [R1+0x38], R6 ;  /* 0x0000380601007387 */ /* 0x0001e80000100a00 */
[----:B0-----:R-:W2:Y:S04]  /*70090*/  LDL.LU.64 R6, [R1+0x3410] ;  /* 0x0034100001067983 */ /* 0x001ea80000300a00 */
[----:B------:R-:W3:Y:S04]  /*700a0*/  LDL.LU.64 R4, [R1+0x3408] ;  /* 0x0034080001047983 */ /* 0x000ee80000300a00 */
[----:B------:R-:W4:Y:S04]  /*700b0*/  LDL R29, [R1+0x32e0] ;  /* 0x0032e000011d7983 */ /* 0x000f280000100800 */
[----:B------:R-:W5:Y:S04]  /*700c0*/  LDL R23, [R1+0xd8] ;  /* 0x0000d80001177983 */ /* 0x000f680000100800 */
[----:B------:R-:W2:Y:S04]  /*700d0*/  LDL R13, [R1+0xc0] ;  /* 0x0000c000010d7983 */ /* 0x000ea80000100800 */
[----:B------:R0:W-:Y:S04]  /*700e0*/  STL [R1+0x33fc], R11 ;  /* 0x0033fc0b01007387 */ /* 0x0001e80000100800 */
[----:B------:R-:W2:Y:S04]  /*700f0*/  LDL R17, [R1+0x32d4] ;  /* 0x0032d40001117983 */ /* 0x000ea80000100800 */
[----:B------:R-:W3:Y:S04]  /*70100*/  LDL R28, [R1+0x32e4] ;  /* 0x0032e400011c7983 */ /* 0x000ee80000100800 */
[----:B0-----:R-:W3:Y:S04]  /*70110*/  LDL R11, [R1+0x32d8] ;  /* 0x0032d800010b7983 */ /* 0x001ee80000100800 */
[----:B------:R-:W4:Y:S04]  /*70120*/  LDL R18, [R1+0x32ec] ;  /* 0x0032ec0001127983 */ /* 0x000f280000100800 */
[----:B------:R-:W5:Y:S04]  /*70130*/  LDL R19, [R1+0x32e8] ;  /* 0x0032e80001137983 */ /* 0x000f680000100800 */
[----:B------:R-:W5:Y:S01]  /*70140*/  LDL.LU R12, [R1+0xd0] ;  /* 0x0000d000010c7983 */ /* 0x000f620000300800 */
[----:B------:R-:W-:-:S02]  /*70150*/  UISETP.GE.AND UP0, UPT, UR12, UR6, UPT ;  /* 0x000000060c00728c */ /* 0x000fc4000bf06270 */
[----:B------:R-:W-:-:S04]  /*70160*/  UIADD3 UR4, UR4, UR5, URZ ;  /* 0x0000000504047290 */ /* 0x000fc8000fffe03f */
[----:B------:R-:W-:Y:S02]  /*70170*/  PLOP3.LUT P3, PT, PT, PT, UP0, 0x40, 0x0 ;  /* 0x000000000000781c */ /* 0x000fe40003f6e808 */
[----:B------:R-:W-:Y:S02]  /*70180*/  PLOP3.LUT P1, PT, PT, PT, UP0, 0x40, 0x0 ;  /* 0x000000000000781c */ /* 0x000fe40003f2e808 */
[----:B------:R-:W-:Y:S01]  /*70190*/  ISETP.LT.AND P0, PT, R15, c[0x0][0x178], P3 ;  /* 0x00005e000f007a0c */ /* 0x000fe20001f01270 */
[----:B------:R-:W-:Y:S01]  /*701a0*/  IMAD.U32 R0, RZ, RZ, UR4 ;  /* 0x00000004ff007e24 */ /* 0x000fe2000f8e00ff */
[----:B------:R-:W-:-:S05]  /*701b0*/  PRMT R14, R14, 0x7632, R14 ;  /* 0x000076320e0e7816 */ /* 0x000fca000000000e */
[----:B------:R-:W-:Y:S01]  /*701c0*/  @P2 STG.E.U16 [R26.64], R14 ;  /* 0x0000000e1a002986 */ /* 0x000fe2000c101508 */
[----:B------:R-:W-:Y:S02]  /*701d0*/  PLOP3.LUT P2, PT, PT, PT, UP0, 0x40, 0x0 ;  /* 0x000000000000781c */ /* 0x000fe40003f4e808 */
[----:B------:R-:W-:Y:S02]  /*701e0*/  PLOP3.LUT P4, PT, PT, PT, UP0, 0x40, 0x0 ;  /* 0x000000000000781c */ /* 0x000fe40003f8e808 */
[----:B------:R-:W-:Y:S02]  /*701f0*/  PLOP3.LUT P5, PT, PT, PT, UP0, 0x40, 0x0 ;  /* 0x000000000000781c */ /* 0x000fe40003fae808 */
[----:B--2---:R-:W-:Y:S01]  /*70200*/  ISETP.LT.AND P1, PT, R17, c[0x0][0x178], P1 ;  /* 0x00005e0011007a0c */ /* 0x004fe20000f21270 */
[----:B------:R-:W-:Y:S01]  /*70210*/  IMAD.WIDE R16, R0, 0x2, R6 ;  /* 0x0000000200107825 */ /* 0x000fe200078e0206 */
[----:B---3--:R-:W-:Y:S02]  /*70220*/  ISETP.LT.AND P2, PT, R11, c[0x0][0x178], P2 ;  /* 0x00005e000b007a0c */ /* 0x008fe40001741270 */
[----:B------:R-:W2:Y:S01]  /*70230*/  LDL R11, [R1+0x48] ;  /* 0x00004800010b7983 */ /* 0x000ea20000100800 */
[----:B----4-:R-:W-:-:S03]  /*70240*/  ISETP.LT.AND P4, PT, R18, c[0x0][0x178], P4 ;  /* 0x00005e0012007a0c */ /* 0x010fc60002781270 */
[----:B------:R-:W-:Y:S01]  /*70250*/  STL [R1+0x33f4], R4 ;  /* 0x0033f40401007387 */ /* 0x000fe20000100800 */
[----:B-----5:R-:W-:-:S03]  /*70260*/  ISETP.LT.AND P5, PT, R19, c[0x0][0x178], P5 ;  /* 0x00005e0013007a0c */ /* 0x020fc60002fa1270 */
[----:B------:R0:W-:Y:S01]  /*70270*/  @P0 STG.E.U16 [R16.64], R12 ;  /* 0x0000000c10000986 */ /* 0x0001e2000c101508 */
[----:B------:R-:W-:-:S03]  /*70280*/  IMAD.WIDE R18, R0, 0x2, R2 ;  /* 0x0000000200127825 */ /* 0x000fc600078e0202 */
[----:B------:R-:W-:Y:S04]  /*70290*/  STL [R1+0x33f0], R5 ;  /* 0x0033f00501007387 */ /* 0x000fe80000100800 */
[----:B------:R1:W-:Y:S01]  /*702a0*/  STL [R1+0x33f8], R3 ;  /* 0x0033f80301007387 */ /* 0x0003e20000100800 */
[----:B0-----:R-:W-:-:S03]  /*702b0*/  IMAD.WIDE R16, R0, 0x2, R4 ;  /* 0x0000000200107825 */ /* 0x001fc600078e0204 */
[----:B------:R-:W3:Y:S04]  /*702c0*/  LDL R4, [R1+0x32d8] ;  /* 0x0032d80001047983 */ /* 0x000ee80000100800 */
[----:B-1----:R-:W4:Y:S04]  /*702d0*/  LDL R3, [R1+0x38] ;  /* 0x0000380001037983 */ /* 0x002f280000100800 */
[----:B------:R-:W5:Y:S04]  /*702e0*/  LDL R5, [R1+0x32ec] ;  /* 0x0032ec0001057983 */ /* 0x000f680000100800 */
[----:B------:R0:W-:Y:S04]  /*702f0*/  @P1 STG.E.U16 [R16.64], R23 ;  /* 0x0000001710001986 */ /* 0x0001e8000c101508 */
[----:B0-----:R-:W2:Y:S04]  /*70300*/  LDL.LU R23, [R1+0x3404] ;  /* 0x0034040001177983 */ /* 0x001ea80000300800 */
[----:B------:R-:W2:Y:S04]  /*70310*/  LDL R16, [R1+0xc8] ;  /* 0x0000c80001107983 */ /* 0x000ea80000100800 */
[----:B------:R-:W3:Y:S01]  /*70320*/  LDL R17, [R1+0x40] ;  /* 0x0000400001117983 */ /* 0x000ee20000100800 */
[----:B------:R-:W-:-:S02]  /*70330*/  PLOP3.LUT P3, PT, PT, PT, UP0, 0x40, 0x0 ;  /* 0x000000000000781c */ /* 0x000fc40003f6e808 */
[----:B------:R-:W-:Y:S01]  /*70340*/  PLOP3.LUT P0, PT, PT, PT, UP0, 0x40, 0x0 ;  /* 0x000000000000781c */ /* 0x000fe20003f0e808 */
[----:B------:R-:W-:Y:S01]  /*70350*/  IMAD.WIDE R26, R0, 0x2, R8 ;  /* 0x00000002001a7825 */ /* 0x000fe200078e0208 */
[----:B------:R-:W-:Y:S02]  /*70360*/  ISETP.LT.AND P3, PT, R28, c[0x0][0x178], P3 ;  /* 0x00005e001c007a0c */ /* 0x000fe40001f61270 */
[----:B------:R-:W-:Y:S01]  /*70370*/  ISETP.LT.AND P0, PT, R29, c[0x0][0x178], P0 ;  /* 0x00005e001d007a0c */ /* 0x000fe20000701270 */
[C---:B------:R-:W-:Y:S01]  /*70380*/  IMAD.WIDE R28, R0.reuse, 0x2, R24 ;  /* 0x00000002001c7825 */ /* 0x040fe200078e0218 */
[----:B------:R0:W-:Y:S04]  /*70390*/  @P2 STG.E.U16 [R18.64], R13 ;  /* 0x0000000d12002986 */ /* 0x0001e8000c101508 */
[----:B0-----:R-:W4:Y:S04]  /*703a0*/  LDL.LU R13, [R1+0x3400] ;  /* 0x00340000010d7983 */ /* 0x001f280000300800 */
[----:B--2---:R0:W-:Y:S04]  /*703b0*/  @P4 STG.E.U16 [R26.64], R16 ;  /* 0x000000101a004986 */ /* 0x0041e8000c101508 */
[----:B---3--:R1:W-:Y:S04]  /*703c0*/  @P5 STG.E.U16 [R28.64], R17 ;  /* 0x000000111c005986 */ /* 0x0083e8000c101508 */
[----:B0-----:R-:W2:Y:S01]  /*703d0*/  LDL.LU R26, [R1+0xd8] ;  /* 0x0000d800011a7983 */ /* 0x001ea20000300800 */
[----:B-1----:R-:W-:-:S03]  /*703e0*/  IMAD.WIDE R16, R0, 0x2, R22 ;  /* 0x0000000200107825 */ /* 0x002fc600078e0216 */
[----:B------:R-:W3:Y:S04]  /*703f0*/  LDL R27, [R1+0x32e8] ;  /* 0x0032e800011b7983 */ /* 0x000ee80000100800 */
[----:B------:R-:W2:Y:S04]  /*70400*/  LDL R29, [R1+0x32e0] ;  /* 0x0032e000011d7983 */ /* 0x000ea80000100800 */
[----:B------:R0:W-:Y:S04]  /*70410*/  @P3 STG.E.U16 [R16.64], R11 ;  /* 0x0000000b10003986 */ /* 0x0001e8000c101508 */
[----:B0-----:R-:W2:Y:S04]  /*70420*/  LDL.LU R11, [R1+0x33fc] ;  /* 0x0033fc00010b7983 */ /* 0x001ea80000300800 */
[----:B------:R-:W2:Y:S01]  /*70430*/  LDL R17, [R1+0x30] ;  /* 0x0000300001117983 */ /* 0x000ea20000100800 */
[----:B------:R-:W-:Y:S01]  /*70440*/  PLOP3.LUT P1, PT, PT, PT, UP0, 0x40, 0x0 ;  /* 0x000000000000781c */ /* 0x000fe20003f2e808 */
[----:B------:R-:W-:-:S03]  /*70450*/  IMAD.WIDE R18, R0, 0x2, R20 ;  /* 0x0000000200127825 */ /* 0x000fc600078e0214 */
[----:B----4-:R-:W-:Y:S01]  /*70460*/  ISETP.LT.AND P1, PT, R13, c[0x0][0x178], P1 ;  /* 0x00005e000d007a0c */ /* 0x010fe20000f21270 */
[----:B------:R-:W-:-:S06]  /*70470*/  UISETP.GE.AND UP1, UPT, UR13, UR6, UPT ;  /* 0x000000060d00728c */ /* 0x000fcc000bf26270 */
[----:B------:R-:W-:Y:S02]  /*70480*/  PLOP3.LUT P4, PT, PT, PT, UP1, 0x40, 0x0 ;  /* 0x000000000000781c */ /* 0x000fe40003f8e818 */
[----:B------:R-:W-:-:S04]  /*70490*/  PLOP3.LUT P3, PT, PT, PT, UP1, 0x40, 0x0 ;  /* 0x000000000000781c */ /* 0x000fc80003f6e818 */
[----:B-----5:R-:W-:Y:S01]  /*704a0*/  ISETP.LT.AND P3, PT, R5, c[0x0][0x178], P3 ;  /* 0x00005e0005007a0c */ /* 0x020fe20001f61270 */
[----:B--2---:R0:W-:Y:S02]  /*704b0*/  @P0 STG.E.U16 [R18.64], R17 ;  /* 0x0000001112000986 */ /* 0x0041e4000c101508 */
[----:B0-----:R-:W-:Y:S02]  /*704c0*/  IMAD.WIDE R16, R0, 0x2, R10 ;  /* 0x0000000200107825 */ /* 0x001fe400078e020a */
[----:B------:R-:W2:Y:S04]  /*704d0*/  LDL R19, [R1+0x32d4] ;  /* 0x0032d40001137983 */ /* 0x000ea80000100800 */
[----:B------:R0:W-:Y:S01]  /*704e0*/  @P1 STG.E.U16 [R16.64], R3 ;  /* 0x0000000310001986 */ /* 0x0001e2000c101508 */
[----:B------:R-:W-:-:S03]  /*704f0*/  ISETP.LT.AND P1, PT, R4, c[0x0][0x178], P4 ;  /* 0x00005e0004007a0c */ /* 0x000fc60002721270 */
[----:B0-----:R-:W4:Y:S04]  /*70500*/  LDL.LU R3, [R1+0x33f8] ;  /* 0x0033f80001037983 */ /* 0x001f280000300800 */
[----:B------:R-:W5:Y:S04]  /*70510*/  LDL.LU R16, [R1+0xc0] ;  /* 0x0000c00001107983 */ /* 0x000f680000300800 */
[----:B------:R-:W4:Y:S04]  /*70520*/  LDL.LU R17, [R1+0xc8] ;  /* 0x0000c80001117983 */ /* 0x000f280000300800 */
[----:B------:R-:W4:Y:S04]  /*70530*/  LDL.LU R4, [R1+0x33f4] ;  /* 0x0033f40001047983 */ /* 0x000f280000300800 */
[----:B------:R-:W4:Y:S01]  /*70540*/  LDL.LU R5, [R1+0x33f0] ;  /* 0x0033f00001057983 */ /* 0x000f220000300800 */
[----:B------:R-:W-:Y:S01]  /*70550*/  PLOP3.LUT P2, PT, PT, PT, UP1, 0x40, 0x0 ;  /* 0x000000000000781c */ /* 0x000fe20003f4e818 */
[----:B------:R-:W-:-:S03]  /*70560*/  UIADD3 UR4, UR4, UR5, URZ ;  /* 0x0000000504047290 */ /* 0x000fc6000fffe03f */
[----:B------:R-:W-:Y:S02]  /*70570*/  ISETP.LT.AND P0, PT, R15, c[0x0][0x178], P2 ;  /* 0x00005e000f007a0c */ /* 0x000fe40001701270 */
[----:B------:R-:W-:Y:S01]  /*70580*/  PRMT R14, R12, 0x7632, R14 ;  /* 0x000076320c0e7816 */ /* 0x000fe2000000000e */
[----:B------:R-:W-:Y:S01]  /*70590*/  IMAD.U32 R12, RZ, RZ, UR4 ;  /* 0x00000004ff0c7e24 */ /* 0x000fe2000f8e00ff */
[----:B------:R-:W-:Y:S02]  /*705a0*/  PLOP3.LUT P2, PT, PT, PT, UP1, 0x40, 0x0 ;  /* 0x000000000000781c */ /* 0x000fe40003f4e818 */
[----:B------:R-:W-:Y:S01]  /*705b0*/  PLOP3.LUT P5, PT, PT, PT, UP1, 0x40, 0x0 ;  /* 0x000000000000781c */ /* 0x000fe20003fae818 */
[----:B------:R0:W-:Y:S01]  /*705c0*/  STL.64 [R1+0x33e8], R6 ;  /* 0x0033e80601007387 */ /* 0x0001e20000100a00 */
[----:B------:R-:W-:Y:S02]  /*705d0*/  PRMT R0, R26, 0x7632, R0 ;  /* 0x000076321a007816 */ /* 0x000fe40000000000 */
[----:B--2---:R-:W-:Y:S01]  /*705e0*/  ISETP.LT.AND P2, PT, R19, c[0x0][0x178], P2 ;  /* 0x00005e0013007a0c */ /* 0x004fe20001741270 */
[----:B------:R-:W-:-:S02]  /*705f0*/  IMAD.WIDE R18, R12, 0x2, R6 ;  /* 0x000000020c127825 */ /* 0x000fc400078e0206 */
[----:B0-----:R-:W2:Y:S04]  /*70600*/  LDL.LU R6, [R1+0x38] ;  /* 0x0000380001067983 */ /* 0x001ea80000300800 */
[----:B------:R-:W-:Y:S01]  /*70610*/  @P0 STG.E.U16 [R18.64], R14 ;  /* 0x0000000e12000986 */ /* 0x000fe2000c101508 */
[----:B---3--:R-:W-:-:S03]  /*70620*/  ISETP.LT.AND P0, PT, R27, c[0x0][0x178], P5 ;  /* 0x00005e001b007a0c */ /* 0x008fc60002f01270 */
[----:B------:R-:W3:Y:S01]  /*70630*/  LDL.LU R7, [R1+0x130] ;  /* 0x0001300001077983 */ /* 0x000ee20000300800 */
[----:B----4-:R-:W-:-:S03]  /*70640*/  IMAD.WIDE R26, R12, 0x2, R4 ;  /* 0x000000020c1a7825 */ /* 0x010fc600078e0204 */
[----:B------:R0:W-:Y:S04]  /*70650*/  STL.64 [R1+0x33e0], R4 ;  /* 0x0033e00401007387 */ /* 0x0001e80000100a00 */
[----:B------:R1:W-:Y:S04]  /*70660*/  @P2 STG.E.U16 [R26.64], R0 ;  /* 0x000000001a002986 */ /* 0x0003e8000c101508 */
[----:B0-----:R-:W4:Y:S04]  /*70670*/  LDL.LU R4, [R1+0x48] ;  /* 0x0000480001047983 */ /* 0x001f280000300800 */
[----:B------:R-:W2:Y:S04]  /*70680*/  LDL.LU R5, [R1+0x30] ;  /* 0x0000300001057983 */ /* 0x000ea80000300800 */
[----:B-1----:R-:W2:Y:S01]  /*70690*/  LDL.LU R27, [R1+0x40] ;  /* 0x00004000011b7983 */ /* 0x002ea20000300800 */
[----:B-----5:R-:W-:Y:S01]  /*706a0*/  PRMT R28, R16, 0x7632, R28 ;  /* 0x00007632101c7816 */ /* 0x020fe2000000001c */
[----:B------:R-:W-:-:S05]  /*706b0*/  IMAD.WIDE R18, R12, 0x2, R2 ;  /* 0x000000020c127825 */ /* 0x000fca00078e0202 */
[----:B------:R0:W-:Y:S04]  /*706c0*/  @P1 STG.E.U16 [R18.64], R28 ;  /* 0x0000001c12001986 */ /* 0x0001e8000c101508 */
[----:B0-----:R-:W5:Y:S01]  /*706d0*/  LDL R19, [R1+0x32e4] ;  /* 0x0032e40001137983 */ /* 0x001f620000100800 */
[----:B------:R-:W-:Y:S01]  /*706e0*/  PRMT R14, R17, 0x7632, R14 ;  /* 0x00007632110e7816 */ /* 0x000fe2000000000e */
[----:B------:R-:W-:-:S05]  /*706f0*/  IMAD.WIDE R16, R12, 0x2, R8 ;  /* 0x000000020c107825 */ /* 0x000fca00078e0208 */
[----:B------:R0:W-:Y:S01]  /*70700*/  @P3 STG.E.U16 [R16.64], R14 ;  /* 0x0000000e10003986 */ /* 0x0001e2000c101508 */
[----:B------:R-:W-:Y:S02]  /*70710*/  PLOP3.LUT P1, PT, PT, PT, UP1, 0x40, 0x0 ;  /* 0x000000000000781c */ /* 0x000fe40003f2e818 */
[----:B------:R-:W-:Y:S02]  /*70720*/  PLOP3.LUT P2, PT, PT, PT, UP1, 0x40, 0x0 ;  /* 0x000000000000781c */ /* 0x000fe40003f4e818 */
[----:B------:R-:W-:Y:S01]  /*70730*/  PLOP3.LUT P3, PT, PT, PT, UP1, 0x40, 0x0 ;  /* 0x000000000000781c */ /* 0x000fe20003f6e818 */
[----:B------:R-:W-:Y:S04]  /*70740*/  STL [R1+0x33d4], R13 ;  /* 0x0033d40d01007387 */ /* 0x000fe80000100800 */
[----:B------:R-:W-:Y:S01]  /*70750*/  STL [R1+0x33d8], R23 ;  /* 0x0033d81701007387 */ /* 0x000fe20000100800 */
[----:B0-----:R-:W-:Y:S01]  /*70760*/  IMAD.WIDE R16, R12, 0x2, R22 ;  /* 0x000000020c107825 */ /* 0x001fe200078e0216 */
[----:B----4-:R-:W-:-:S02]  /*70770*/  PRMT R28, R4, 0x7632, R28 ;  /* 0x00007632041c7816 */ /* 0x010fc4000000001c */
[----:B--2---:R-:W-:Y:S01]  /*70780*/  PRMT R0, R27, 0x7632, R0 ;  /* 0x000076321b007816 */ /* 0x004fe20000000000 */
[----:B------:R-:W-:Y:S01]  /*70790*/  IMAD.WIDE R26, R12, 0x2, R24 ;  /* 0x000000020c1a7825 */ /* 0x000fe200078e0218 */
[----:B------:R-:W-:-:S04]  /*707a0*/  PRMT R14, R5, 0x7632, R14 ;  /* 0x00007632050e7816 */ /* 0x000fc8000000000e */
[----:B------:R0:W-:Y:S02]  /*707b0*/  @P0 STG.E.U16 [R26.64], R0 ;  /* 0x000000001a000986 */ /* 0x0001e4000c101508 */
[----:B0-----:R-:W-:Y:S02]  /*707c0*/  PRMT R0, R6, 0x7632, R0 ;  /* 0x0000763206007816 */ /* 0x001fe40000000000 */
[----:B---3--:R-:W0:Y:S01]  /*707d0*/  LDS.128 R4, [R7] ;  /* 0x0000000007047984 */ /* 0x008e220000000c00 */
[----:B-----5:R-:W-:Y:S02]  /*707e0*/  ISETP.LT.AND P0, PT, R19, c[0x0][0x178], P1 ;  /* 0x00005e0013007a0c */ /* 0x020fe40000f01270 */
[----:B------:R-:W-:Y:S02]  /*707f0*/  ISETP.LT.AND P1, PT, R29, c[0x0][0x178], P2 ;  /* 0x00005e001d007a0c */ /* 0x000fe40001721270 */
[----:B------:R-:W-:Y:S01]  /*70800*/  ISETP.LT.AND P2, PT, R13, c[0x0][0x178], P3 ;  /* 0x00005e000d007a0c */ /* 0x000fe20001f41270 */
[----:B------:R-:W-:-:S04]  /*70810*/  IMAD.WIDE R18, R12, 0x2, R20 ;  /* 0x000000020c127825 */ /* 0x000fc800078e0214 */
[----:B------:R-:W-:-:S04]  /*70820*/  IMAD.WIDE R26, R12, 0x2, R10 ;  /* 0x000000020c1a7825 */ /* 0x000fc800078e020a */
[----:B------:R-:W-:Y:S04]  /*70830*/  @P0 STG.E.U16 [R16.64], R28 ;  /* 0x0000001c10000986 */ /* 0x000fe8000c101508 */
        /* <DEDUP_REMOVED lines=8> */
[----:B------:R0:W-:Y:S04]  /*708c0*/  STL [R1+0x33d0], R11 ;  /* 0x0033d00b01007387 */ /* 0x0001e80000100800 */
[----:B------:R-:W3:Y:S04]  /*708d0*/  LDL R28, [R1+0x32e4] ;  /* 0x0032e400011c7983 */ /* 0x000ee80000100800 */
[----:B------:R-:W3:Y:S04]  /*708e0*/  LDL R18, [R1+0x32ec] ;  /* 0x0032ec0001127983 */ /* 0x000ee80000100800 */
[----:B0-----:R-:W3:Y:S04]  /*708f0*/  LDL R11, [R1+0x32d4] ;  /* 0x0032d400010b7983 */ /* 0x001ee80000100800 */
[----:B------:R-:W4:Y:S04]  /*70900*/  LDL R19, [R1+0x32e8] ;  /* 0x0032e80001137983 */ /* 0x000f280000100800 */
[----:B------:R-:W4:Y:S04]  /*70910*/  LDL R27, [R1+0x32d8] ;  /* 0x0032d800011b7983 */ /* 0x000f280000100800 */
[----:B------:R-:W4:Y:S01]  /*70920*/  LDL.LU R0, [R1+0xf0] ;  /* 0x0000f00001007983 */ /* 0x000f220000300800 */
[----:B------:R-:W-:-:S02]  /*70930*/  UISETP.GE.AND UP0, UPT, UR14, UR6, UPT ;  /* 0x000000060e00728c */ /* 0x000fc4000bf06270 */
[----:B------:R-:W-:-:S04]  /*70940*/  UIADD3 UR4, UR4, UR5, URZ ;  /* 0x0000000504047290 */ /* 0x000fc8000fffe03f */
[----:B------:R-:W-:Y:S02]  /*70950*/  PLOP3.LUT P3, PT, PT, PT, UP0, 0x40, 0x0 ;  /* 0x000000000000781c */ /* 0x000fe40003f6e808 */
[----:B------:R-:W-:Y:S02]  /*70960*/  PLOP3.LUT P1, PT, PT, PT, UP0, 0x40, 0x0 ;  /* 0x000000000000781c */ /* 0x000fe40003f2e808 */
[----:B------:R-:W-:Y:S01]  /*70970*/  ISETP.LT.AND P0, PT, R15, c[0x0][0x178], P3 ;  /* 0x00005e000f007a0c */ /* 0x000fe20001f01270 */
[----:B------:R-:W-:-:S04]  /*70980*/  IMAD.U32 R12, RZ, RZ, UR4 ;  /* 0x00000004ff0c7e24 */ /* 0x000fc8000f8e00ff */
[C---:B--2---:R-:W-:Y:S01]  /*70990*/  IMAD.WIDE R16, R12.reuse, 0x2, R6 ;  /* 0x000000020c107825 */ /* 0x044fe200078e0206 */
[----:B---3--:R-:W-:Y:S02]  /*709a0*/  ISETP.LT.AND P1, PT, R11, c[0x0][0x178], P1 ;  /* 0x00005e000b007a0c */ /* 0x008fe40000f21270 */
[----:B------:R-:W2:Y:S04]  /*709b0*/  LDL R11, [R1+0x58] ;  /* 0x00005800010b7983 */ /* 0x000ea80000100800 */
[----:B------:R-:W-:Y:S04]  /*709c0*/  STL [R1+0x33cc], R4 ;  /* 0x0033cc0401007387 */ /* 0x000fe80000100800 */
[----:B----4-:R0:W-:Y:S04]  /*709d0*/  @P0 STG.E.U16 [R16.64], R0 ;  /* 0x0000000010000986 */ /* 0x0101e8000c101508 */
[----:B------:R1:W-:Y:S01]  /*709e0*/  STL [R1+0x33c8], R5 ;  /* 0x0033c80501007387 */ /* 0x0003e20000100800 */
[----:B0-----:R-:W-:-:S03]  /*709f0*/  IMAD.WIDE R16, R12, 0x2, R4 ;  /* 0x000000020c107825 */ /* 0x001fc600078e0204 */
[----:B------:R-:W3:Y:S04]  /*70a00*/  LDL R4, [R1+0x32d8] ;  /* 0x0032d80001047983 */ /* 0x000ee80000100800 */
[----:B-1----:R-:W4:Y:S04]  /*70a10*/  LDL R5, [R1+0x32ec] ;  /* 0x0032ec0001057983 */ /* 0x002f280000100800 */
[----:B------:R0:W-:Y:S04]  /*70a20*/  @P1 STG.E.U16 [R16.64], R23 ;  /* 0x0000001710001986 */ /* 0x0001e8000c101508 */
[----:B0-----:R-:W2:Y:S04]  /*70a30*/  LDL.LU R23, [R1+0x33d8] ;  /* 0x0033d80001177983 */ /* 0x001ea80000300800 */
[----:B------:R-:W2:Y:S04]  /*70a40*/  LDL R16, [R1+0xe8] ;  /* 0x0000e80001107983 */ /* 0x000ea80000100800 */
[----:B------:R-:W3:Y:S01]  /*70a50*/  LDL R17, [R1+0x50] ;  /* 0x0000500001117983 */ /* 0x000ee20000100800 */
[----:B------:R-:W-:-:S02]  /*70a60*/  PLOP3.LUT P2, PT, PT, PT, UP0, 0x40, 0x0 ;  /* 0x000000000000781c */ /* 0x000fc40003f4e808 */
[----:B------:R-:W-:Y:S02]  /*70a70*/  PLOP3.LUT P4, PT, PT, PT, UP0, 0x40, 0x0 ;  /* 0x000000000000781c */ /* 0x000fe40003f8e808 */
[----:B------:R-:W-:Y:S02]  /*70a80*/  PLOP3.LUT P5, PT, PT, PT, UP0, 0x40, 0x0 ;  /* 0x000000000000781c */ /* 0x000fe40003fae808 */
[----:B------:R-:W-:Y:S02]  /*70a90*/  ISETP.LT.AND P2, PT, R27, c[0x0][0x178], P2 ;  /* 0x00005e001b007a0c */ /* 0x000fe40001741270 */
[----:B------:R-:W-:Y:S02]  /*70aa0*/  ISETP.LT.AND P4, PT, R18, c[0x0][0x178], P4 ;  /* 0x00005e0012007a0c */ /* 0x000fe40002781270 */
[----:B------:R-:W-:Y:S02]  /*70ab0*/  ISETP.LT.AND P5, PT, R19, c[0x0][0x178], P5 ;  /* 0x00005e0013007a0c */ /* 0x000fe40002fa1270 */
[----:B------:R-:W-:-:S02]  /*70ac0*/  PLOP3.LUT P3, PT, PT, PT, UP0, 0x40, 0x0 ;  /* 0x000000000000781c */ /* 0x000fc40003f6e808 */
[----:B------:R-:W-:Y:S01]  /*70ad0*/  PLOP3.LUT P0, PT, PT, PT, UP0, 0x40, 0x0 ;  /* 0x000000000000781c */ /* 0x000fe20003f0e808 */
[----:B------:R-:W-:Y:S01]  /*70ae0*/  IMAD.WIDE R18, R12, 0x2, R2 ;  /* 0x000000020c127825 */ /* 0x000fe200078e0202 */
[----:B------:R-:W-:Y:S02]  /*70af0*/  ISETP.LT.AND P3, PT, R28, c[0x0][0x178], P3 ;  /* 0x00005e001c007a0c */ /* 0x000fe40001f61270 */
[----:B------:R-:W-:Y:S01]  /*70b00*/  ISETP.LT.AND P0, PT, R29, c[0x0][0x178], P0 ;  /* 0x00005e001d007a0c */ /* 0x000fe20000701270 */
[C---:B------:R-:W-:Y:S01]  /*70b10*/  IMAD.WIDE R26, R12.reuse, 0x2, R8 ;  /* 0x000000020c1a7825 */ /* 0x040fe200078e0208 */
[----:B-----5:R0:W-:Y:S03]  /*70b20*/  @P2 STG.E.U16 [R18.64], R13 ;  /* 0x0000000d12002986 */ /* 0x0201e6000c101508 */
[C---:B------:R-:W-:Y:S01]  /*70b30*/  IMAD.WIDE R28, R12.reuse, 0x2, R24 ;  /* 0x000000020c1c7825 */ /* 0x040fe200078e0218 */
[----:B0-----:R-:W5:Y:S04]  /*70b40*/  LDL.LU R13, [R1+0x33d4] ;  /* 0x0033d400010d7983 */ /* 0x001f680000300800 */
        /* <DEDUP_REMOVED lines=9> */
[----:B------:R-:W-:Y:S01]  /*70be0*/  UISETP.GE.AND UP1, UPT, UR15, UR6, UPT ;  /* 0x000000060f00728c */ /* 0x000fe2000bf26270 */
[----:B------:R-:W-:Y:S01]  /*70bf0*/  IMAD.WIDE R18, R12, 0x2, R20 ;  /* 0x000000020c127825 */ /* 0x000fe200078e0214 */
[----:B------:R-:W-:-:S04]  /*70c00*/  UIADD3 UR4, UR4, UR5, URZ ;  /* 0x0000000504047290 */ /* 0x000fc8000fffe03f */
[----:B------:R-:W-:Y:S02]  /*70c10*/  PLOP3.LUT P2, PT, PT, PT, UP1, 0x40, 0x0 ;  /* 0x000000000000781c */ /* 0x000fe40003f4e818 */
[----:B------:R-:W-:Y:S01]  /*70c20*/  PRMT R14, R0, 0x7632, R14 ;  /* 0x00007632000e7816 */ /* 0x000fe2000000000e */
[----:B------:R-:W-:Y:S01]  /*70c30*/  IMAD.U32 R0, RZ, RZ, UR4 ;  /* 0x00000004ff007e24 */ /* 0x000fe2000f8e00ff */
[----:B--2---:R0:W-:Y:S01]  /*70c40*/  @P0 STG.E.U16 [R18.64], R17 ;  /* 0x0000001112000986 */ /* 0x0041e2000c101508 */
[----:B------:R-:W-:Y:S02]  /*70c50*/  ISETP.LT.AND P0, PT, R15, c[0x0][0x178], P2 ;  /* 0x00005e000f007a0c */ /* 0x000fe40001701270 */
[----:B------:R-:W-:-:S04]  /*70c60*/  PLOP3.LUT P2, PT, PT, PT, UP1, 0x40, 0x0 ;  /* 0x000000000000781c */ /* 0x000fc80003f4e818 */
[----:B------:R-:W-:Y:S02]  /*70c70*/  ISETP.LT.AND P2, PT, R29, c[0x0][0x178], P2 ;  /* 0x00005e001d007a0c */ /* 0x000fe40001741270 */
[----:B------:R-:W2:Y:S01]  /*70c80*/  LDL.LU R29, [R1+0x134] ;  /* 0x00013400011d7983 */ /* 0x000ea20000300800 */
[----:B0-----:R-:W-:-:S03]  /*70c90*/  IMAD.WIDE R18, R0, 0x2, R6 ;  /* 0x0000000200127825 */ /* 0x001fc600078e0206 */
[----:B------:R0:W-:Y:S04]  /*70ca0*/  STL.64 [R1+0x33c0], R6 ;  /* 0x0033c00601007387 */ /* 0x0001e80000100a00 */
[----:B0-----:R-:W2:Y:S04]  /*70cb0*/  LDL.LU R6, [R1+0x20] ;  /* 0x0000200001067983 */ /* 0x001ea80000300800 */
[----:B------:R-:W2:Y:S01]  /*70cc0*/  LDL.LU R7, [R1+0x28] ;  /* 0x0000280001077983 */ /* 0x000ea20000300800 */
[----:B------:R-:W-:-:S04]  /*70cd0*/  PLOP3.LUT P1, PT, PT, PT, UP0, 0x40, 0x0 ;  /* 0x000000000000781c */ /* 0x000fc80003f2e808 */
[----:B-----5:R-:W-:Y:S01]  /*70ce0*/  ISETP.LT.AND P1, PT, R13, c[0x0][0x178], P1 ;  /* 0x00005e000d007a0c */ /* 0x020fe20000f21270 */
[----:B------:R-:W-:Y:S01]  /*70cf0*/  IMAD.WIDE R16, R12, 0x2, R10 ;  /* 0x000000020c107825 */ /* 0x000fe200078e020a */
[----:B------:R-:W-:Y:S02]  /*70d00*/  PLOP3.LUT P4, PT, PT, PT, UP1, 0x40, 0x0 ;  /* 0x000000000000781c */ /* 0x000fe40003f8e818 */
[----:B------:R-:W-:-:S04]  /*70d10*/  PLOP3.LUT P3, PT, PT, PT, UP1, 0x40, 0x0 ;  /* 0x000000000000781c */ /* 0x000fc80003f6e818 */
[----:B----4-:R-:W-:-:S05]  /*70d20*/  ISETP.LT.AND P3, PT, R5, c[0x0][0x178], P3 ;  /* 0x00005e0005007a0c */ /* 0x010fca0001f61270 */
[----:B--2---:R0:W-:Y:S01]  /*70d30*/  @P1 STG.E.U16 [R16.64], R7 ;  /* 0x0000000710001986 */ /* 0x0041e2000c101508 */
[----:B------:R-:W-:-:S03]  /*70d40*/  ISETP.LT.AND P1, PT, R4, c[0x0][0x178], P4 ;  /* 0x00005e0004007a0c */ /* 0x000fc60002721270 */
[----:B0-----:R-:W2:Y:S04]  /*70d50*/  LDL.LU R16, [R1+0xe0] ;  /* 0x0000e00001107983 */ /* 0x001ea80000300800 */
[----:B------:R-:W4:Y:S04]  /*70d60*/  LDL.LU R17, [R1+0xe8] ;  /* 0x0000e80001117983 */ /* 0x000f280000300800 */
[----:B------:R-:W5:Y:S04]  /*70d70*/  LDL.LU R4, [R1+0x33cc] ;  /* 0x0033cc0001047983 */ /* 0x000f680000300800 */
[----:B------:R-:W5:Y:S01]  /*70d80*/  LDL.LU R5, [R1+0x33c8] ;  /* 0x0033c80001057983 */ /* 0x000f620000300800 */
[----:B------:R-:W-:-:S02]  /*70d90*/  PLOP3.LUT P5, PT, PT, PT, UP1, 0x40, 0x0 ;  /* 0x000000000000781c */ /* 0x000fc40003fae818 */
[----:B------:R-:W-:Y:S01]  /*70da0*/  PRMT R12, R26, 0x7632, R12 ;  /* 0x000076321a0c7816 */ /* 0x000fe2000000000c */
[----:B------:R0:W-:Y:S01]  /*70db0*/  @P0 STG.E.U16 [R18.64], R14 ;  /* 0x0000000e12000986 */ /* 0x0001e2000c101508 */
[----:B---3--:R-:W-:Y:S01]  /*70dc0*/  ISETP.LT.AND P0, PT, R27, c[0x0][0x178], P5 ;  /* 0x00005e001b007a0c */ /* 0x008fe20002f01270 */
[----:B0-----:R-:W-:Y:S01]  /*70dd0*/  IMAD.WIDE R18, R0, 0x2, R2 ;  /* 0x0000000200127825 */ /* 0x001fe200078e0202 */
[----:B--2---:R-:W-:-:S03]  /*70de0*/  PRMT R28, R16, 0x7632, R28 ;  /* 0x00007632101c7816 */ /* 0x004fc6000000001c */
[----:B-----5:R-:W-:-:S05]  /*70df0*/  IMAD.WIDE R26, R0, 0x2, R4 ;  /* 0x00000002001a7825 */ /* 0x020fca00078e0204 */
[----:B------:R0:W-:Y:S04]  /*70e00*/  @P2 STG.E.U16 [R26.64], R12 ;  /* 0x0000000c1a002986 */ /* 0x0001e8000c101508 */
[----:B------:R1:W-:Y:S04]  /*70e10*/  @P1 STG.E.U16 [R18.64], R28 ;  /* 0x0000001c12001986 */ /* 0x0003e8000c101508 */
[----:B0-----:R-:W2:Y:S04]  /*70e20*/  LDL.LU R27, [R1+0x50] ;  /* 0x00005000011b7983 */ /* 0x001ea80000300800 */
[----:B-1----:R-:W3:Y:S04]  /*70e30*/  LDL R28, [R1+0x32e4] ;  /* 0x0032e400011c7983 */ /* 0x002ee80000100800 */
[----:B------:R-:W5:Y:S04]  /*70e40*/  LDL R18, [R1+0x32e0] ;  /* 0x0032e00001127983 */ /* 0x000f680000100800 */
[----:B------:R-:W5:Y:S01]  /*70e50*/  LDL.LU R19, [R1+0x58] ;  /* 0x0000580001137983 */ /* 0x000f620000300800 */
[----:B----4-:R-:W-:Y:S01]  /*70e60*/  PRMT R14, R17, 0x7632, R14 ;  /* 0x00007632110e7816 */ /* 0x010fe2000000000e */
[----:B------:R-:W-:Y:S01]  /*70e70*/  IMAD.WIDE R16, R0, 0x2, R8 ;  /* 0x0000000200107825 */ /* 0x000fe200078e0208 */
[----:B------:R-:W-:-:S02]  /*70e80*/  PLOP3.LUT P1, PT, PT, PT, UP1, 0x40, 0x0 ;  /* 0x000000000000781c */ /* 0x000fc40003f2e818 */
[----:B------:R-:W-:Y:S02]  /*70e90*/  PLOP3.LUT P2, PT, PT, PT, UP1, 0x40, 0x0 ;  /* 0x000000000000781c */ /* 0x000fe40003f4e818 */
[----:B------:R0:W-:Y:S01]  /*70ea0*/  @P3 STG.E.U16 [R16.64], R14 ;  /* 0x0000000e10003986 */ /* 0x0001e2000c101508 */
[----:B------:R-:W-:-:S03]  /*70eb0*/  PLOP3.LUT P3, PT, PT, PT, UP1, 0x40, 0x0 ;  /* 0x000000000000781c */ /* 0x000fc60003f6e818 */
[----:B------:R-:W-:Y:S04]  /*70ec0*/  STL [R1+0x33a0], R13 ;  /* 0x0033a00d01007387 */ /* 0x000fe80000100800 */
[----:B------:R-:W-:Y:S01]  /*70ed0*/  STL [R1+0x33b0], R22 ;  /* 0x0033b01601007387 */ /* 0x000fe20000100800 */
[----:B0-----:R-:W-:-:S03]  /*70ee0*/  PRMT R14, R6, 0x7632, R14 ;  /* 0x00007632060e7816 */ /* 0x001fc6000000000e */
[----:B------:R-:W-:Y:S01]  /*70ef0*/  STL [R1+0x33a4], R23 ;  /* 0x0033a41701007387 */ /* 0x000fe20000100800 */
[----:B--2---:R-:W-:Y:S01]  /*70f00*/  PRMT R12, R27, 0x7632, R12 ;  /* 0x000076321b0c7816 */ /* 0x004fe2000000000c */
[----:B------:R-:W-:-:S05]  /*70f10*/  IMAD.WIDE R26, R0, 0x2, R24 ;  /* 0x00000002001a7825 */ /* 0x000fca00078e0218 */
[----:B------:R0:W-:Y:S01]  /*70f20*/  @P0 STG.E.U16 [R26.64], R12 ;  /* 0x0000000c1a000986 */ /* 0x0001e2000c101508 */
[----:B---3--:R-:W-:Y:S02]  /*70f30*/  ISETP.LT.AND P0, PT, R28, c[0x0][0x178], P1 ;  /* 0x00005e001c007a0c */ /* 0x008fe40000f01270 */
[----:B-----5:R-:W-:Y:S02]  /*70f40*/  ISETP.LT.AND P1, PT, R18, c[0x0][0x178], P2 ;  /* 0x00005e0012007a0c */ /* 0x020fe40001721270 */
[----:B0-----:R-:W-:Y:S02]  /*70f50*/  PRMT R26, R19, 0x7632, R26 ;  /* 0x00007632131a7816 */ /* 0x001fe4000000001a */
[----:B------:R0:W1:Y:S01]  /*70f60*/  LDS.128 R16, [R29] ;  /* 0x000000001d107984 */ /* 0x0000620000000c00 */
[----:B------:R-:W-:Y:S01]  /*70f70*/  PRMT R12, R7, 0x7632, R12 ;  /* 0x00007632070c7816 */ /* 0x000fe2000000000c */
[C---:B------:R-:W-:Y:S01]  /*70f80*/  IMAD.WIDE R6, R0.reuse, 0x2, R22 ;  /* 0x0000000200067825 */ /* 0x040fe200078e0216 */
[----:B------:R-:W-:Y:S01]  /*70f90*/  ISETP.LT.AND P2, PT, R13, c[0x0][0x178], P3 ;  /* 0x00005e000d007a0c */ /* 0x000fe20001f41270 */
[----:B------:R-:W2:Y:S04]  /*70fa0*/  LDL R22, [R1+0x128] ;  /* 0x0001280001167983 */ /* 0x000ea80000100800 */
[----:B------:R-:W3:Y:S04]  /*70fb0*/  LDL R23, [R1+0x110] ;  /* 0x0001100001177983 */ /* 0x000ee80000100800 */
[----:B------:R-:W4:Y:S01]  /*70fc0*/  LDL R13, [R1+0x118] ;  /* 0x00011800010d7983 */ /* 0x000f220000100800 */
[----:B0-----:R-:W-:-:S03]  /*70fd0*/  IMAD.WIDE R28, R0, 0x2, R10 ;  /* 0x00000002001c7825 */ /* 0x001fc600078e020a */
[----:B-1----:R0:W-:Y:S04]  /*70fe0*/  STL [R1+0x339c], R18 ;  /* 0x00339c1201007387 */ /* 0x0021e80000100800 */
[----:B------:R-:W-:Y:S04]  /*70ff0*/  STL [R1+0x3300], R17 ;  /* 0x0033001101007387 */ /* 0x000fe80000100800 */
[----:B------:R1:W-:Y:S01]  /*71000*/  STL [R1+0x3320], R17 ;  /* 0x0033201101007387 */ /* 0x0003e20000100800 */
[----:B0-----:R-:W-:Y:S01]  /*71010*/  PRMT R18, R26, 0x7610, R18 ;  /* 0x000076101a127816 */ /* 0x001fe20000000012 */
[----:B------:R-:W-:-:S02]  /*71020*/  IMAD.WIDE R26, R0, 0x2, R20 ;  /* 0x00000002001a7825 */ /* 0x000fc400078e0214 */
[----:B-1----:R-:W5:Y:S04]  /*71030*/  LDL R17, [R1+0x32d4] ;  /* 0x0032d40001117983 */ /* 0x002f680000100800 */
[----:B------:R0:W-:Y:S04]  /*71040*/  STL [R1+0x32fc], R19 ;  /* 0x0032fc1301007387 */ /* 0x0001e80000100800 */
[----:B------:R-:W-:Y:S04]  /*71050*/  @P0 STG.E.U16 [R6.64], R18 ;  /* 0x0000001206000986 */ /* 0x000fe8000c101508 */
[----:B0-----:R-:W2:Y:S04]  /*71060*/  LDL.LU R19, [R1+0x32ec] ;  /* 0x0032ec0001137983 */ /* 0x001ea80000300800 */
[----:B------:R0:W-:Y:S04]  /*71070*/  STL.64 [R1+0x33a8], R20 ;  /* 0x0033a81401007387 */ /* 0x0001e80000100a00 */
[----:B------:R-:W-:Y:S04]  /*71080*/  @P1 STG.E.U16 [R26.64], R14 ;  /* 0x0000000e1a001986 */ /* 0x000fe8000c101508 */
[----:B0-----:R-:W3:Y:S04]  /*71090*/  LDL R20, [R1+0x32e8] ;  /* 0x0032e80001147983 */ /* 0x001ee80000100800 */
[----:B------:R-:W4:Y:S04]  /*710a0*/  LDL R21, [R1+0x32e4] ;  /* 0x0032e40001157983 */ /* 0x000f280000100800 */
[----:B------:R0:W-:Y:S04]  /*710b0*/  STL.64 [R1+0x33b8], R10 ;  /* 0x0033b80a01007387 */ /* 0x0001e80000100a00 */
[----:B------:R1:W-:Y:S04]  /*710c0*/  @P2 STG.E.U16 [R28.64], R12 ;  /* 0x0000000c1c002986 */ /* 0x0003e8000c101508 */
[----:B0-----:R-:W4:Y:S04]  /*710d0*/  LDL R11, [R1+0x32d8] ;  /* 0x0032d800010b7983 */ /* 0x001f280000100800 */
[----:B------:R-:W4:Y:S04]  /*710e0*/  LDL.LU.64 R6, [R1+0x33c0] ;  /* 0x0033c00001067983 */ /* 0x000f280000300a00 */
[----:B------:R-:W4:Y:S04]  /*710f0*/  LDL R18, [R1+0x108] ;  /* 0x0001080001127983 */ /* 0x000f280000100800 */
[----:B-1----:R-:W4:Y:S04]  /*71100*/  LDL R29, [R1+0x32e0] ;  /* 0x0032e000011d7983 */ /* 0x002f280000100800 */
[----:B------:R-:W4:Y:S01]  /*71110*/  LDL.LU R12, [R1+0x120] ;  /* 0x00012000010c7983 */ /* 0x000f220000300800 */
[----:B------:R-:W-:-:S02]  /*71120*/  UISETP.GE.AND UP0, UPT, UR16, UR6, UPT ;  /* 0x000000061000728c */ /* 0x000fc4000bf06270 */
[----:B------:R-:W-:-:S04]  /*71130*/  UIADD3 UR4, UR4, UR5, URZ ;  /* 0x0000000504047290 */ /* 0x000fc8000fffe03f */
[----:B------:R-:W-:-:S04]  /*71140*/  PLOP3.LUT P3, PT, PT, PT, UP0, 0x40, 0x0 ;  /* 0x000000000000781c */ /* 0x000fc80003f6e808 */
[----:B------:R-:W-:Y:S01]  /*71150*/  ISETP.LT.AND P0, PT, R15, c[0x0][0x178], P3 ;  /* 0x00005e000f007a0c */ /* 0x000fe20001f01270 */
[----:B------:R-:W-:Y:S01]  /*71160*/  IMAD.U32 R0, RZ, RZ, UR4 ;  /* 0x00000004ff007e24 */ /* 0x000fe2000f8e00ff */
[----:B------:R-:W-:Y:S02]  /*71170*/  PLOP3.LUT P1, PT, PT, PT, UP0, 0x40, 0x0 ;  /* 0x000000000000781c */ /* 0x000fe40003f2e808 */
[----:B------:R-:W-:Y:S02]  /*71180*/  PLOP3.LUT P2, PT, PT, PT, UP0, 0x40, 0x0 ;  /* 0x000000000000781c */ /* 0x000fe40003f4e808 */
[----:B------:R-:W-:Y:S02]  /*71190*/  PLOP3.LUT P4, PT, PT, PT, UP0, 0x40, 0x0 ;  /* 0x000000000000781c */ /* 0x000fe40003f8e808 */
[----:B------:R-:W-:Y:S02]  /*711a0*/  PLOP3.LUT P5, PT, PT, PT, UP0, 0x40, 0x0 ;  /* 0x000000000000781c */ /* 0x000fe40003fae808 */
[----:B------:R-:W-:-:S02]  /*711b0*/  PLOP3.LUT P3, PT, PT, PT, UP0, 0x40, 0x0 ;  /* 0x000000000000781c */ /* 0x000fc40003f6e808 */
[----:B-----5:R-:W-:Y:S02]  /*711c0*/  ISETP.LT.AND P1, PT, R17, c[0x0][0x178], P1 ;  /* 0x00005e0011007a0c */ /* 0x020fe40000f21270 */
[----:B--2---:R-:W-:Y:S01]  /*711d0*/  ISETP.LT.AND P4, PT, R19, c[0x0][0x178], P4 ;  /* 0x00005e0013007a0c */ /* 0x004fe20002781270 */
[----:B------:R0:W-:Y:S04]  /*711e0*/  STL [R1+0x3398], R19 ;  /* 0x0033981301007387 */ /* 0x0001e80000100800 */
[----:B0-----:R-:W2:Y:S01]  /*711f0*/  LDL R19, [R1+0x32d8] ;  /* 0x0032d80001137983 */ /* 0x001ea20000100800 */
[----:B---3--:R-:W-:Y:S02]  /*71200*/  ISETP.LT.AND P5, PT, R20, c[0x0][0x178], P5 ;  /* 0x00005e0014007a0c */ /* 0x008fe40002fa1270 */
[----:B----4-:R-:W-:Y:S01]  /*71210*/  ISETP.LT.AND P3, PT, R21, c[0x0][0x178], P3 ;  /* 0x00005e0015007a0c */ /* 0x010fe20001f61270 */
[----:B------:R-:W-:Y:S01]  /*71220*/  IMAD.WIDE R20, R0, 0x2, R2 ;  /* 0x0000000200147825 */ /* 0x000fe200078e0202 */
[----:B------:R-:W-:-:S03]  /*71230*/  ISETP.LT.AND P2, PT, R11, c[0x0][0x178], P2 ;  /* 0x00005e000b007a0c */ /* 0x000fc60001741270 */
[----:B------:R-:W-:-:S04]  /*71240*/  IMAD.WIDE R26, R0, 0x2, R6 ;  /* 0x00000002001a7825 */ /* 0x000fc800078e0206 */
[----:B------:R-:W-:Y:S01]  /*71250*/  IMAD.WIDE R10, R0, 0x2, R4 ;  /* 0x00000002000a7825 */ /* 0x000fe200078e0204 */
[----:B------:R-:W-:Y:S01]  /*71260*/  @P0 STG.E.U16 [R26.64], R12 ;  /* 0x0000000c1a000986 */ /* 0x000fe2000c101508 */
[----:B------:R-:W-:-:S04]  /*71270*/  PLOP3.LUT P0, PT, PT, PT, UP0, 0x40, 0x0 ;  /* 0x000000000000781c */ /* 0x000fc80003f0e808 */
[----:B------:R-:W-:Y:S01]  /*71280*/  ISETP.LT.AND P0, PT, R29, c[0x0][0x178], P0 ;  /* 0x00005e001d007a0c */ /* 0x000fe20000701270 */
[C---:B------:R-:W-:Y:S01]  /*71290*/  IMAD.WIDE R28, R0.reuse, 0x2, R8 ;  /* 0x00000002001c7825 */ /* 0x040fe200078e0208 */
[----:B------:R0:W-:Y:S04]  /*712a0*/  @P1 STG.E.U16 [R10.64], R22 ;  /* 0x000000160a001986 */ /* 0x0001e8000c101508 */
[----:B------:R1:W-:Y:S04]  /*712b0*/  @P2 STG.E.U16 [R20.64], R23 ;  /* 0x0000001714002986 */ /* 0x0003e8000c101508 */
[----:B------:R3:W-:Y:S04]  /*712c0*/  @P4 STG.E.U16 [R28.64], R13 ;  /* 0x0000000d1c004986 */ /* 0x0007e8000c101508 */
[----:B0-----:R-:W4:Y:S04]  /*712d0*/  LDL.LU.64 R10, [R1+0x33b8] ;  /* 0x0033b800010a7983 */ /* 0x001f280000300a00 */
[----:B------:R-:W5:Y:S04]  /*712e0*/  LDL.LU R22, [R1+0x33b0] ;  /* 0x0033b00001167983 */ /* 0x000f680000300800 */
[----:B-1----:R-:W2:Y:S04]  /*712f0*/  LDL.LU.64 R20, [R1+0x33a8] ;  /* 0x0033a80001147983 */ /* 0x002ea80000300a00 */
[----:B------:R-:W5:Y:S04]  /*71300*/  LDL.LU R23, [R1+0x33a4] ;  /* 0x0033a40001177983 */ /* 0x000f680000300800 */
[----:B---3--:R-:W3:Y:S04]  /*71310*/  LDL.LU R13, [R1+0x33a0] ;  /* 0x0033a000010d7983 */ /* 0x008ee80000300800 */
[----:B------:R-:W2:Y:S01]  /*71320*/  LDL R29, [R1+0x100] ;  /* 0x00010000011d7983 */ /* 0x000ea20000100800 */
[----:B------:R-:W-:Y:S01]  /*71330*/  IMAD.WIDE R26, R0, 0x2, R24 ;  /* 0x00000002001a7825 */ /* 0x000fe200078e0218 */
[----:B------:R-:W-:-:S04]  /*71340*/  PLOP3.LUT P1, PT, PT, PT, UP0, 0x40, 0x0 ;  /* 0x000000000000781c */ /* 0x000fc80003f2e808 */
[----:B--2---:R5:W-:Y:S02]  /*71350*/  @P5 STG.E.U16 [R26.64], R29 ;  /* 0x0000001d1a005986 */ /* 0x004be4000c101508 */
[----:B-----5:R-:W-:-:S05]  /*71360*/  IMAD.WIDE R26, R0, 0x2, R22 ;  /* 0x00000002001a7825 */ /* 0x020fca00078e0216 */
[----:B------:R0:W-:Y:S04]  /*71370*/  @P3 STG.E.U16 [R26.64], R18 ;  /* 0x000000121a003986 */ /* 0x0001e8000c101508 */
[----:B0-----:R-:W2:Y:S01]  /*71380*/  LDL.LU R18, [R1+0x339c] ;  /* 0x00339c0001127983 */ /* 0x001ea20000300800 */
[----:B---3--:R-:W-:Y:S01]  /*71390*/  ISETP.LT.AND P1, PT, R13, c[0x0][0x178], P1 ;  /* 0x00005e000d007a0c */ /* 0x008fe20000f21270 */
[----:B------:R-:W-:Y:S01]  /*713a0*/  UISETP.GE.AND UP1, UPT, UR17, UR6, UPT ;  /* 0x000000061100728c */ /* 0x000fe2000bf26270 */
[----:B------:R-:W-:-:S04]  /*713b0*/  IMAD.WIDE R28, R0, 0x2, R20 ;  /* 0x00000002001c7825 */ /* 0x000fc800078e0214 */
[----:B----4-:R-:W-:Y:S01]  /*713c0*/  IMAD.WIDE R26, R0, 0x2, R10 ;  /* 0x00000002001a7825 */ /* 0x010fe200078e020a */
[----:B------:R-:W-:Y:S01]  /*713d0*/  PLOP3.LUT P4, PT, PT, PT, UP1, 0x40, 0x0 ;  /* 0x000000000000781c */ /* 0x000fe20003f8e818 */
[----:B------:R-:W-:Y:S01]  /*713e0*/  @P0 STG.E.U16 [R28.64], R16 ;  /* 0x000000101c000986 */ /* 0x000fe2000c101508 */
[----:B------:R-:W-:Y:S01]  /*713f0*/  PLOP3.LUT P2, PT, PT, PT, UP1, 0x40, 0x0 ;  /* 0x000000000000781c */ /* 0x000fe20003f4e818 */
[----:B------:R-:W-:-:S03]  /*71400*/  UIADD3 UR4, UR4, UR5, URZ ;  /* 0x0000000504047290 */ /* 0x000fc6000fffe03f */
[----:B--2---:R0:W-:Y:S01]  /*71410*/  @P1 STG.E.U16 [R26.64], R18 ;  /* 0x000000121a001986 */ /* 0x0041e2000c101508 */
[----:B------:R-:W-:-:S03]  /*71420*/  ISETP.LT.AND P1, PT, R19, c[0x0][0x178], P4 ;  /* 0x00005e0013007a0c */ /* 0x000fc60002721270 */
[----:B0-----:R-:W2:Y:S04]  /*71430*/  LDL.LU R26, [R1+0x128] ;  /* 0x00012800011a7983 */ /* 0x001ea80000300800 */
[----:B------:R-:W3:Y:S04]  /*71440*/  LDL R27, [R1+0x32e8] ;  /* 0x0032e800011b7983 */ /* 0x000ee80000100800 */
[----:B------:R-:W4:Y:S01]  /*71450*/  LDL.LU R19, [R1+0x3398] ;  /* 0x0033980001137983 */ /* 0x000f220000300800 */
[----:B------:R-:W-:Y:S02]  /*71460*/  ISETP.LT.AND P0, PT, R15, c[0x0][0x178], P2 ;  /* 0x00005e000f007a0c */ /* 0x000fe40001701270 */
[----:B------:R-:W-:Y:S01]  /*71470*/  PRMT R14, R12, 0x7632, R14 ;  /* 0x000076320c0e7816 */ /* 0x000fe2000000000e */
[----:B------:R-:W-:Y:S01]  /*71480*/  IMAD.U32 R12, RZ, RZ, UR4 ;  /* 0x00000004ff0c7e24 */ /* 0x000fe2000f8e00ff */
[----:B------:R-:W-:-:S03]  /*71490*/  PLOP3.LUT P3, PT, PT, PT, UP1, 0x40, 0x0 ;  /* 0x000000000000781c */ /* 0x000fc60003f6e818 */
[----:B------:R-:W-:-:S06]  /*714a0*/  IMAD.WIDE R28, R12, 0x2, R6 ;  /* 0x000000020c1c7825 */ /* 0x000fcc00078e0206 */
[----:B------:R-:W-:Y:S01]  /*714b0*/  @P0 STG.E.U16 [R28.64], R14 ;  /* 0x0000000e1c000986 */ /* 0x000fe2000c101508 */
[----:B----4-:R-:W-:-:S03]  /*714c0*/  ISETP.LT.AND P3, PT, R19, c[0x0][0x178], P3 ;  /* 0x00005e0013007a0c */ /* 0x010fc60001f61270 */
[----:B------:R0:W-:Y:S04]  /*714d0*/  STL [R1+0x3378], R19 ;  /* 0x0033781301007387 */ /* 0x0001e80000100800 */
[----:B0-----:R-:W4:Y:S04]  /*714e0*/  LDL R19, [R1+0x32e0] ;  /* 0x0032e00001137983 */ /* 0x001f280000100800 */
[----:B------:R-:W5:Y:S04]  /*714f0*/  LDL.LU R28, [R1+0x110] ;  /* 0x00011000011c7983 */ /* 0x000f680000300800 */
[----:B------:R-:W4:Y:S01]  /*71500*/  LDL.LU R29, [R1+0x118] ;  /* 0x00011800011d7983 */ /* 0x000f220000300800 */
[----:B------:R-:W-:-:S02]  /*71510*/  PLOP3.LUT P5, PT, PT, PT, UP1, 0x40, 0x0 ;  /* 0x000000000000781c */ /* 0x000fc40003fae818 */
[----:B--2---:R-:W-:Y:S01]  /*71520*/  PRMT R0, R26, 0x7632, R0 ;  /* 0x000076321a007816 */ /* 0x004fe20000000000 */
[----:B------:R0:W-:Y:S01]  /*71530*/  STL.64 [R1+0x3388], R4 ;  /* 0x0033880401007387 */ /* 0x0001e20000100a00 */
[----:B---3--:R-:W-:Y:S01]  /*71540*/  ISETP.LT.AND P0, PT, R27, c[0x0][0x178], P5 ;  /* 0x00005e001b007a0c */ /* 0x008fe20002f01270 */
[----:B------:R-:W-:Y:S02]  /*71550*/  IMAD.WIDE R26, R12, 0x2, R4 ;  /* 0x000000020c1a7825 */ /* 0x000fe400078e0204 */
[----:B0-----:R-:W2:Y:S04]  /*71560*/  LDL.LU R4, [R1+0x108] ;  /* 0x0001080001047983 */ /* 0x001ea80000300800 */
[----:B------:R-:W3:Y:S04]  /*71570*/  LDL R5, [R1+0x32e4] ;  /* 0x0032e40001057983 */ /* 0x000ee80000100800 */
[----:B------:R-:W-:Y:S04]  /*71580*/  STL [R1+0x3380], R2 ;  /* 0x0033800201007387 */ /* 0x000fe80000100800 */
[----:B------:R-:W-:Y:S01]  /*71590*/  STL [R1+0x337c], R3 ;  /* 0x00337c0301007387 */ /* 0x000fe20000100800 */
[----:B-----5:R-:W-:-:S02]  /*715a0*/  PRMT R16, R28, 0x7632, R16 ;  /* 0x000076321c107816 */ /* 0x020fc40000000010 */
[----:B----4-:R-:W-:Y:S01]  /*715b0*/  PRMT R14, R29, 0x7632, R14 ;  /* 0x000076321d0e7816 */ /* 0x010fe2000000000e */
[----:B------:R-:W-:-:S05]  /*715c0*/  IMAD.WIDE R28, R12, 0x2, R2 ;  /* 0x000000020c1c7825 */ /* 0x000fca00078e0202 */
[----:B------:R-:W-:Y:S04]  /*715d0*/  STL.64 [R1], R28 ;  /* 0x0000001c01007387 */ /* 0x000fe80000100a00 */
[----:B------:R0:W-:Y:S04]  /*715e0*/  STL [R1+0x3384], R3 ;  /* 0x0033840301007387 */ /* 0x0001e80000100800 */
[----:B0-----:R-:W4:Y:S01]  /*715f0*/  LDL.LU R3, [R1+0x100] ;  /* 0x0001000001037983 */ /* 0x001f220000300800 */
[----:B------:R-:W-:-:S03]  /*71600*/  IMAD.WIDE R28, R12, 0x2, R8 ;  /* 0x000000020c1c7825 */ /* 0x000fc600078e0208 */
[----:B------:R0:W-:Y:S01]  /*71610*/  STL.64 [R1+0x3390], R8 ;  /* 0x0033900801007387 */ /* 0x0001e20000100a00 */
[----:B------:R-:W-:-:S04]  /*71620*/  PLOP3.LUT P2, PT, PT, PT, UP1, 0x40, 0x0 ;  /* 0x000000000000781c */ /* 0x000fc80003f4e818 */
[----:B------:R-:W-:Y:S01]  /*71630*/  ISETP.LT.AND P2, PT, R17, c[0x0][0x178], P2 ;  /* 0x00005e0011007a0c */ /* 0x000fe20001741270 */
[----:B0-----:R-:W5:-:S12]  /*71640*/  LDL.LU.64 R8, [R1] ;  /* 0x0000000001087983 */ /* 0x001f580000300a00 */
[----:B------:R4:W-:Y:S02]  /*71650*/  @P2 STG.E.U16 [R26.64], R0 ;  /* 0x000000001a002986 */ /* 0x0009e4000c101508 */
[----:B----4-:R-:W-:Y:S02]  /*71660*/  PRMT R0, R3, 0x7632, R0 ;  /* 0x0000763203007816 */ /* 0x010fe40000000000 */
[----:B------:R-:W4:Y:S01]  /*71670*/  LDL.LU R3, [R1+0xb4] ;  /* 0x0000b40001037983 */ /* 0x000f220000300800 */
[----:B------:R-:W-:Y:S01]  /*71680*/  UISETP.GE.AND UP0, UPT, UR18, UR6, UPT ;  /* 0x000000061200728c */ /* 0x000fe2000bf06270 */
[----:B------:R-:W-:Y:S01]  /*71690*/  IMAD.WIDE R26, R12, 0x2, R24 ;  /* 0x000000020c1a7825 */ /* 0x000fe200078e0218 */
[----:B------:R-:W-:Y:S01]  /*716a0*/  PLOP3.LUT P4, PT, PT, PT, UP1, 0x40, 0x0 ;  /* 0x000000000000781c */ /* 0x000fe20003f8e818 */
[----:B------:R-:W-:-:S03]  /*716b0*/  UIADD3 UR4, UR4, UR5, URZ ;  /* 0x0000000504047290 */ /* 0x000fc6000fffe03f */
[----:B------:R-:W-:Y:S01]  /*716c0*/  PLOP3.LUT P2, PT, PT, PT, UP0, 0x40, 0x0 ;  /* 0x000000000000781c */ /* 0x000fe20003f4e808 */
[----:B-----5:R-:W-:Y:S01]  /*716d0*/  @P1 STG.E.U16 [R8.64], R16 ;  /* 0x0000001008001986 */ /* 0x020fe2000c101508 */
[----:B------:R-:W-:-:S03]  /*716e0*/  PLOP3.LUT P1, PT, PT, PT, UP1, 0x40, 0x0 ;  /* 0x000000000000781c */ /* 0x000fc60003f2e818 */
[----:B------:R2:W-:Y:S01]  /*716f0*/  @P3 STG.E.U16 [R28.64], R14 ;  /* 0x0000000e1c003986 */ /* 0x0005e2000c101508 */
[----:B------:R-:W-:Y:S02]  /*71700*/  PLOP3.LUT P3, PT, PT, PT, UP1, 0x40, 0x0 ;  /* 0x000000000000781c */ /* 0x000fe40003f6e818 */
[----:B---3--:R-:W-:Y:S01]  /*71710*/  ISETP.LT.AND P1, PT, R5, c[0x0][0x178], P1 ;  /* 0x00005e0005007a0c */ /* 0x008fe20000f21270 */
[----:B------:R0:W-:Y:S01]  /*71720*/  @P0 STG.E.U16 [R26.64], R0 ;  /* 0x000000001a000986 */ /* 0x0001e2000c101508 */
[----:B------:R-:W-:Y:S02]  /*71730*/  ISETP.LT.AND P3, PT, R19, c[0x0][0x178], P3 ;  /* 0x00005e0013007a0c */ /* 0x000fe40001f61270 */
[----:B------:R-:W-:Y:S01]  /*71740*/  ISETP.LT.AND P4, PT, R13, c[0x0][0x178], P4 ;  /* 0x00005e000d007a0c */ /* 0x000fe20002781270 */
[----:B------:R-:W3:Y:S01]  /*71750*/  LDL.LU R19, [R1+0xbc] ;  /* 0x0000bc0001137983 */ /* 0x000ee20000300800 */
[----:B------:R-:W-:Y:S02]  /*71760*/  PLOP3.LUT P0, PT, PT, PT, UP0, 0x40, 0x0 ;  /* 0x000000000000781c */ /* 0x000fe40003f0e808 */
[----:B------:R-:W-:Y:S01]  /*71770*/  ISETP.LT.AND P2, PT, R15, c[0x0][0x178], P2 ;  /* 0x00005e000f007a0c */ /* 0x000fe20001741270 */
[----:B------:R-:W-:Y:S01]  /*71780*/  STL [R1+0x3370], R13 ;  /* 0x0033700d01007387 */ /* 0x000fe20000100800 */
[----:B--2---:R-:W-:Y:S01]  /*71790*/  PRMT R14, R4, 0x7632, R14 ;  /* 0x00007632040e7816 */ /* 0x004fe2000000000e */
[----:B------:R-:W-:Y:S01]  /*717a0*/  IMAD.WIDE R8, R12, 0x2, R22 ;  /* 0x000000020c087825 */ /* 0x000fe200078e0216 */
[----:B------:R-:W-:Y:S01]  /*717b0*/  ISETP.LT.AND P0, PT, R17, c[0x0][0x178], P0 ;  /* 0x00005e0011007a0c */ /* 0x000fe20000701270 */
[----:B------:R1:W-:Y:S02]  /*717c0*/  STL [R1+0x3374], R17 ;  /* 0x0033741101007387 */ /* 0x0003e40000100800 */
[----:B0-----:R-:W-:Y:S01]  /*717d0*/  IMAD.U32 R0, RZ, RZ, UR4 ;  /* 0x00000004ff007e24 */ /* 0x001fe2000f8e00ff */
[----:B------:R-:W-:Y:S01]  /*717e0*/  PRMT R16, R16, 0x7632, R16 ;  /* 0x0000763210107816 */ /* 0x000fe20000000010 */
[----:B------:R-:W-:Y:S01]  /*717f0*/  IMAD.WIDE R4, R12, 0x2, R20 ;  /* 0x000000020c047825 */ /* 0x000fe200078e0214 */
[----:B------:R-:W-:-:S03]  /*71800*/  PRMT R18, R18, 0x7632, R18 ;  /* 0x0000763212127816 */ /* 0x000fc60000000012 */
[----:B------:R-:W-:Y:S01]  /*71810*/  IMAD.WIDE R26, R12, 0x2, R10 ;  /* 0x000000020c1a7825 */ /* 0x000fe200078e020a */
[----:B-1----:R-:W2:Y:S03]  /*71820*/  LDL.LU R17, [R1+0xa4] ;  /* 0x0000a40001117983 */ /* 0x002ea60000300800 */
[----:B------:R-:W-:Y:S01]  /*71830*/  IMAD.WIDE R28, R0, 0x2, R6 ;  /* 0x00000002001c7825 */ /* 0x000fe200078e0206 */
[----:B------:R-:W5:Y:S04]  /*71840*/  LDL R12, [R1+0x32d8] ;  /* 0x0032d800010c7983 */ /* 0x000f680000100800 */
[----:B------:R0:W-:Y:S04]  /*71850*/  STL.64 [R1+0x3360], R6 ;  /* 0x0033600601007387 */ /* 0x0001e80000100a00 */
[----:B------:R1:W-:Y:S04]  /*71860*/  @P1 STG.E.U16 [R8.64], R14 ;  /* 0x0000000e08001986 */ /* 0x0003e8000c101508 */
[----:B------:R1:W-:Y:S04]  /*71870*/  @P3 STG.E.U16 [R4.64], R16 ;  /* 0x0000001004003986 */ /* 0x0003e8000c101508 */
[----:B0-----:R-:W2:Y:S04]  /*71880*/  LDL.LU R6, [R1+0xac] ;  /* 0x0000ac0001067983 */ /* 0x001ea80000300800 */
[----:B------:R-:W2:Y:S04]  /*71890*/  LDL.LU R7, [R1+0x14] ;  /* 0x0000140001077983 */ /* 0x000ea80000300800 */
[----:B-1----:R-:W2:Y:S04]  /*718a0*/  LDL.LU.64 R8, [R1+0x3390] ;  /* 0x0033900001087983 */ /* 0x002ea80000300a00 */
[----:B------:R-:W2:Y:S04]  /*718b0*/  LDL R14, [R1+0x32e8] ;  /* 0x0032e800010e7983 */ /* 0x000ea80000100800 */
[----:B------:R-:W2:Y:S04]  /*718c0*/  LDL.LU.64 R4, [R1+0x3388] ;  /* 0x0033880001047983 */ /* 0x000ea80000300a00 */
[----:B------:R-:W-:Y:S04]  /*718d0*/  @P4 STG.E.U16 [R26.64], R18 ;  /* 0x000000121a004986 */ /* 0x000fe8000c101508 */
[----:B------:R-:W5:Y:S04]  /*718e0*/  LDL.LU R15, [R1+0x1c] ;  /* 0x00001c00010f7983 */ /* 0x000f680000300800 */
[----:B----4-:R0:W-:Y:S01]  /*718f0*/  @P2 STG.E.U16 [R28.64], R3 ;  /* 0x000000031c002986 */ /* 0x0101e2000c101508 */
[----:B------:R-:W-:-:S03]  /*71900*/  PRMT R2, R3, 0x7632, R2 ;  /* 0x0000763203027816 */ /* 0x000fc60000000002 */
[----:B0-----:R-:W4:Y:S04]  /*71910*/  LDL R28, [R1+0x32e4] ;  /* 0x0032e400011c7983 */ /* 0x001f280000100800 */
[----:B------:R-:W4:Y:S04]  /*71920*/  LDL R29, [R1+0x32e0] ;  /* 0x0032e000011d7983 */ /* 0x000f280000100800 */
[----:B------:R-:W4:Y:S04]  /*71930*/  LDL.LU R3, [R1+0x3384] ;  /* 0x0033840001037983 */ /* 0x000f280000300800 */
[----:B------:R0:W-:Y:S04]  /*71940*/  STL.S16 [R1+0x10], R2 ;  /* 0x0000100201007387 */ /* 0x0001e80000100600 */
[----:B0-----:R-:W5:Y:S01]  /*71950*/  LDL.LU R2, [R1+0x3380] ;  /* 0x0033800001027983 */ /* 0x001f620000300800 */
[----:B--2---:R-:W-:-:S05]  /*71960*/  IMAD.WIDE R26, R0, 0x2, R4 ;  /* 0x00000002001a7825 */ /* 0x004fca00078e0204 */
[----:B---3--:R-:W-:Y:S01]  /*71970*/  @P0 STG.E.U16 [R26.64], R19 ;  /* 0x000000131a000986 */ /* 0x008fe2000c101508 */
[----:B----4-:R-:W-:-:S05]  /*71980*/  PRMT R3, R19, 0x7632, R3 ;  /* 0x0000763213037816 */ /* 0x010fca0000000003 */
[----:B------:R0:W-:Y:S04]  /*71990*/  STL.S16 [R1+0x20], R3 ;  /* 0x0000200301007387 */ /* 0x0001e80000100600 */
[----:B0-----:R-:W2:Y:S04]  /*719a0*/  LDL.LU R3, [R1+0x337c] ;  /* 0x00337c0001037983 */ /* 0x001ea80000300800 */
[----:B------:R-:W3:Y:S01]  /*719b0*/  LDL.LU R19, [R1+0x3378] ;  /* 0x0033780001137983 */ /* 0x000ee20000300800 */
[----:B------:R-:W-:-:S04]  /*719c0*/  PLOP3.LUT P5, PT, PT, PT, UP0, 0x40, 0x0 ;  /* 0x000000000000781c */ /* 0x000fc80003fae808 */
[----:B-----5:R-:W-:Y:S02]  /*719d0*/  ISETP.LT.AND P1, PT, R12, c[0x0][0x178], P5 ;  /* 0x00005e000c007a0c */ /* 0x020fe40002f21270 */
[----:B------:R-:W-:Y:S02]  /*719e0*/  PLOP3.LUT P2, PT, PT, PT, UP0, 0x40, 0x0 ;  /* 0x000000000000781c */ /* 0x000fe40003f4e808 */
[----:B------:R-:W-:Y:S02]  /*719f0*/  PLOP3.LUT P3, PT, PT, PT, UP0, 0x40, 0x0 ;  /* 0x000000000000781c */ /* 0x000fe40003f6e808 */
[----:B------:R-:W-:Y:S01]  /*71a00*/  PRMT R13, R17, 0x7632, R13 ;  /* 0x00007632110d7816 */ /* 0x000fe2000000000d */
[----:B--2---:R-:W-:Y:S01]  /*71a10*/  IMAD.WIDE R26, R0, 0x2, R2 ;  /* 0x00000002001a7825 */ /* 0x004fe200078e0202 */
[----:B---3--:R-:W-:-:S05]  /*71a20*/  ISETP.LT.AND P0, PT, R19, c[0x0][0x178], P2 ;  /* 0x00005e0013007a0c */ /* 0x008fca0001701270 */
[----:B------:R0:W-:Y:S01]  /*71a30*/  @P1 STG.E.U16 [R26.64], R17 ;  /* 0x000000111a001986 */ /* 0x0001e2000c101508 */
[----:B------:R-:W-:-:S03]  /*71a40*/  ISETP.LT.AND P2, PT, R14, c[0x0][0x178], P3 ;  /* 0x00005e000e007a0c */ /* 0x000fc60001f41270 */
[----:B------:R-:W2:Y:S04]  /*71a50*/  LDL R14, [R1+0x32d0] ;  /* 0x0032d000010e7983 */ /* 0x000ea80000100800 */
[----:B0-----:R-:W3:Y:S04]  /*71a60*/  LDL.LU R17, [R1+0x3374] ;  /* 0x0033740001117983 */ /* 0x001ee80000300800 */
[----:B------:R0:W-:Y:S04]  /*71a70*/  STL.S16 [R1+0xc], R13 ;  /* 0x00000c0d01007387 */ /* 0x0001e80000100600 */
[----:B0-----:R-:W4:Y:S01]  /*71a80*/  LDL.LU R13, [R1+0x3370] ;  /* 0x00337000010d7983 */ /* 0x001f220000300800 */
[----:B------:R-:W-:-:S02]  /*71a90*/  PLOP3.LUT P3, PT, PT, PT, UP0, 0x40, 0x0 ;  /* 0x000000000000781c */ /* 0x000fc40003f6e808 */
[----:B------:R-:W-:Y:S02]  /*71aa0*/  PLOP3.LUT P4, PT, PT, PT, UP0, 0x40, 0x0 ;  /* 0x000000000000781c */ /* 0x000fe40003f8e808 */
[----:B------:R-:W-:Y:S02]  /*71ab0*/  PLOP3.LUT P5, PT, PT, PT, UP0, 0x40, 0x0 ;  /* 0x000000000000781c */ /* 0x000fe40003fae808 */
[----:B------:R-:W-:Y:S02]  /*71ac0*/  ISETP.LT.AND P1, PT, R28, c[0x0][0x178], P3 ;  /* 0x00005e001c007a0c */ /* 0x000fe40001f21270 */
[----:B------:R-:W-:Y:S02]  /*71ad0*/  ISETP.LT.AND P3, PT, R29, c[0x0][0x178], P4 ;  /* 0x00005e001d007a0c */ /* 0x000fe40002761270 */
[----:B----4-:R-:W-:Y:S02]  /*71ae0*/  ISETP.LT.AND P4, PT, R13, c[0x0][0x178], P5 ;  /* 0x00005e000d007a0c */ /* 0x010fe40002f81270 */
[----:B------:R-:W4:Y:S01]  /*71af0*/  LDL.LU R13, [R1+0x336c] ;  /* 0x00336c00010d7983 */ /* 0x000f220000300800 */
[----:B------:R-:W-:-:S04]  /*71b00*/  IMAD.WIDE R26, R0, 0x2, R8 ;  /* 0x00000002001a7825 */ /* 0x000fc800078e0208 */
[----:B------:R-:W-:Y:S01]  /*71b10*/  IMAD.WIDE R28, R0, 0x2, R24 ;  /* 0x00000002001c7825 */ /* 0x000fe200078e0218 */
[----:B------:R-:W-:Y:S04]  /*71b20*/  @P0 STG.E.U16 [R26.64], R6 ;  /* 0x000000061a000986 */ /* 0x000fe8000c101508 */
[----:B------:R-:W-:Y:S01]  /*71b30*/  @P2 STG.E.U16 [R28.64], R7 ;  /* 0x000000071c002986 */ /* 0x000fe2000c101508 */
[----:B----4-:R-:W-:-:S05]  /*71b40*/  PRMT R13, R6, 0x7632, R13 ;  /* 0x00007632060d7816 */ /* 0x010fca000000000d */
[----:B------:R0:W-:Y:S04]  /*71b50*/  STL.S16 [R1+0x18], R13 ;  /* 0x0000180d01007387 */ /* 0x0001e80000100600 */
[----:B0-----:R-:W4:Y:S01]  /*71b60*/  LDL.LU R13, [R1+0x3368] ;  /* 0x00336800010d7983 */ /* 0x001f220000300800 */
[----:B------:R-:W-:Y:S01]  /*71b70*/  PRMT R28, R7, 0x7632, R28 ;  /* 0x00007632071c7816 */ /* 0x000fe2000000001c */
[----:B------:R-:W-:Y:S01]  /*71b80*/  IMAD.WIDE R6, R0, 0x2, R22 ;  /* 0x0000000200067825 */ /* 0x000fe200078e0216 */
[----:B------:R-:W-:-:S03]  /*71b90*/  PRMT R18, R15, 0x7632, R18 ;  /* 0x000076320f127816 */ /* 0x000fc60000000012 */
[----:B------:R-:W-:Y:S04]  /*71ba0*/  STL.S16 [R1+0x8], R28 ;  /* 0x0000081c01007387 */ /* 0x000fe80000100600 */
[----:B------:R0:W-:Y:S01]  /*71bb0*/  @P1 STG.E.U16 [R6.64], R15 ;  /* 0x0000000f06001986 */ /* 0x0001e2000c101508 */
[----:B------:R-:W-:-:S03]  /*71bc0*/  IMAD.WIDE R26, R0, 0x2, R20 ;  /* 0x00000002001a7825 */ /* 0x000fc600078e0214 */
[----:B0-----:R-:W5:Y:S04]  /*71bd0*/  LDL.LU.64 R6, [R1+0x3360] ;  /* 0x0033600001067983 */ /* 0x001f680000300a00 */
[----:B------:R-:W2:Y:S04]  /*71be0*/  LDL.LU R15, [R1+0x335c] ;  /* 0x00335c00010f7983 */ /* 0x000ea80000300800 */
[----:B----4-:R0:W-:Y:S04]  /*71bf0*/  @P3 STG.E.U16 [R26.64], R13 ;  /* 0x0000000d1a003986 */ /* 0x0101e8000c101508 */
[----:B0-----:R-:W4:Y:S04]  /*71c00*/  LDL R26, [R1+0x32e4] ;  /* 0x0032e400011a7983 */ /* 0x001f280000100800 */
[----:B------:R-:W3:Y:S01]  /*71c10*/  LDL.LU.S16 R27, [R1+0x10] ;  /* 0x00001000011b7983 */ /* 0x000ee20000300600 */
[----:B------:R-:W-:Y:S01]  /*71c20*/  UISETP.GE.AND UP0, UPT, UR19, UR6, UPT ;  /* 0x000000061300728c */ /* 0x000fe2000bf06270 */
[----:B------:R-:W-:Y:S01]  /*71c30*/  IMAD.WIDE R28, R0, 0x2, R10 ;  /* 0x00000002001c7825 */ /* 0x000fe200078e020a */
[----:B------:R-:W-:-:S04]  /*71c40*/  UIADD3 UR4, UR4, UR5, URZ ;  /* 0x0000000504047290 */ /* 0x000fc8000fffe03f */
[----:B------:R-:W-:Y:S02]  /*71c50*/  PLOP3.LUT P0, PT, PT, PT, UP0, 0x40, 0x0 ;  /* 0x000000000000781c */ /* 0x000fe40003f0e808 */
[----:B--2---:R-:W-:Y:S01]  /*71c60*/  PRMT R0, R15, 0x7632, R0 ;  /* 0x000076320f007816 */ /* 0x004fe20000000000 */
[----:B------:R0:W-:Y:S01]  /*71c70*/  @P4 STG.E.U16 [R28.64], R15 ;  /* 0x0000000f1c004986 */ /* 0x0001e2000c101508 */
[----:B------:R-:W-:-:S03]  /*71c80*/  ISETP.LT.AND P0, PT, R14, c[0x0][0x178], P0 ;  /* 0x00005e000e007a0c */ /* 0x000fc60000701270 */
[----:B0-----:R-:W2:Y:S04]  /*71c90*/  LDL.LU.S16 R28, [R1+0xc] ;  /* 0x00000c00011c7983 */ /* 0x001ea80000300600 */
[----:B------:R0:W-:Y:S04]  /*71ca0*/  STL.S16 [R1], R0 ;  /* 0x0000000001007387 */ /* 0x0001e80000100600 */
[----:B------:R-:W2:Y:S01]  /*71cb0*/  LDL R29, [R1+0x32e8] ;  /* 0x0032e800011d7983 */ /* 0x000ea20000100800 */
[----:B0-----:R-:W-:-:S04]  /*71cc0*/  IMAD.U32 R0, RZ, RZ, UR4 ;  /* 0x00000004ff007e24 */ /* 0x001fc8000f8e00ff */
[----:B-----5:R-:W-:-:S05]  /*71cd0*/  IMAD.WIDE R14, R0, 0x2, R6 ;  /* 0x00000002000e7825 */ /* 0x020fca00078e0206 */
[----:B---3--:R0:W-:Y:S04]  /*71ce0*/  @P0 STG.E.U16 [R14.64], R27 ;  /* 0x0000001b0e000986 */ /* 0x0081e8000c101508 */
[----:B0-----:R-:W3:Y:S04]  /*71cf0*/  LDL.LU.S16 R14, [R1+0x20] ;  /* 0x00002000010e7983 */ /* 0x001ee80000300600 */
[----:B------:R-:W5:Y:S01]  /*71d00*/  LDL R15, [R1+0x32e0] ;  /* 0x0032e000010f7983 */ /* 0x000f620000100800 */
[----:B------:R-:W-:-:S04]  /*71d10*/  PLOP3.LUT P1, PT, PT, PT, UP0, 0x40, 0x0 ;  /* 0x000000000000781c */ /* 0x000fc80003f2e808 */
[----:B------:R-:W-:Y:S02]  /*71d20*/  ISETP.LT.AND P1, PT, R17, c[0x0][0x178], P1 ;  /* 0x00005e0011007a0c */ /* 0x000fe40000f21270 */
[----:B------:R-:W-:Y:S02]  /*71d30*/  PLOP3.LUT P3, PT, PT, PT, UP0, 0x40, 0x0 ;  /* 0x000000000000781c */ /* 0x000fe40003f6e808 */
[----:B------:R-:W-:Y:S02]  /*71d40*/  PRMT R16, R13, 0x7632, R16 ;  /* 0x000076320d107816 */ /* 0x000fe40000000010 */
[----:B------:R-:W-:Y:S01]  /*71d50*/  ISETP.LT.AND P3, PT, R12, c[0x0][0x178], P3 ;  /* 0x00005e000c007a0c */ /* 0x000fe20001f61270 */
[C---:B------:R-:W-:Y:S01]  /*71d60*/  IMAD.WIDE R12, R0.reuse, 0x2, R4 ;  /* 0x00000002000c7825 */ /* 0x040fe200078e0204 */
[----:B------:R-:W-:Y:S01]  /*71d70*/  PLOP3.LUT P6, PT, PT, PT, UP0, 0x40, 0x0 ;  /* 0x000000000000781c */ /* 0x000fe20003fce808 */
[----:B------:R-:W-:Y:S04]  /*71d80*/  STL [R1+0x3354], R8 ;  /* 0x0033540801007387 */ /* 0x000fe80000100800 */
[----:B------:R-:W-:Y:S04]  /*71d90*/  STL [R1+0x3358], R8 ;  /* 0x0033580801007387 */ /* 0x000fe80000100800 */
[----:B---3--:R0:W-:Y:S01]  /*71da0*/  @P1 STG.E.U16 [R12.64], R14 ;  /* 0x0000000e0c001986 */ /* 0x0081e2000c101508 */
[----:B-----5:R-:W-:Y:S01]  /*71db0*/  ISETP.LT.AND P6, PT, R15, c[0x0][0x178], P6 ;  /* 0x00005e000f007a0c */ /* 0x020fe200037c1270 */
[----:B0-----:R-:W-:-:S02]  /*71dc0*/  IMAD.WIDE R14, R0, 0x2, R8 ;  /* 0x00000002000e7825 */ /* 0x001fc400078e0208 */
[----:B------:R-:W3:Y:S01]  /*71dd0*/  LDL.LU.S16 R8, [R1+0x18] ;  /* 0x0000180001087983 */ /* 0x000ee20000300600 */
[----:B------:R-:W-:Y:S02]  /*71de0*/  PLOP3.LUT P4, PT, PT, PT, UP0, 0x40, 0x0 ;  /* 0x000000000000781c */ /* 0x000fe40003f8e808 */
[----:B------:R-:W-:Y:S02]  /*71df0*/  PLOP3.LUT P2, PT, PT, PT, UP0, 0x40, 0x0 ;  /* 0x000000000000781c */ /* 0x000fe40003f4e808 */
[----:B------:R-:W-:Y:S02]  /*71e00*/  ISETP.LT.AND P4, PT, R19, c[0x0][0x178], P4 ;  /* 0x00005e0013007a0c */ /* 0x000fe40002781270 */
[----:B----4-:R-:W-:Y:S01]  /*71e10*/  ISETP.LT.AND P2, PT, R26, c[0x0][0x178], P2 ;  /* 0x00005e001a007a0c */ /* 0x010fe20001741270 */
[C---:B------:R-:W-:Y:S01]  /*71e20*/  IMAD.WIDE R26, R0.reuse, 0x2, R2 ;  /* 0x00000002001a7825 */ /* 0x040fe200078e0202 */
[----:B------:R0:W-:Y:S04]  /*71e30*/  STL [R1+0x3350], R9 ;  /* 0x0033500901007387 */ /* 0x0001e80000100800 */
[----:B--2---:R1:W-:Y:S04]  /*71e40*/  @P3 STG.E.U16 [R26.64], R28 ;  /* 0x0000001c1a003986 */ /* 0x0043e8000c101508 */
[----:B0-----:R-:W2:Y:S04]  /*71e50*/  LDL.LU.S16 R9, [R1+0x8] ;  /* 0x0000080001097983 */ /* 0x001ea80000300600 */
[----:B-1----:R-:W4:Y:S04]  /*71e60*/  LDL.LU.S16 R28, [R1] ;  /* 0x00000000011c7983 */ /* 0x002f280000300600 */
[----:B------:R-:W-:Y:S04]  /*71e70*/  STL [R1+0x3344], R22 ;  /* 0x0033441601007387 */ /* 0x000fe80000100800 */
[----:B------:R-:W-:Y:S01]  /*71e80*/  STL [R1+0x3348], R22 ;  /* 0x0033481601007387 */ /* 0x000fe20000100800 */
[----:B------:R-:W-:-:S03]  /*71e90*/  IMAD.WIDE R26, R0, 0x2, R22 ;  /* 0x00000002001a7825 */ /* 0x000fc600078e0216 */
[----:B------:R0:W-:Y:S04]  /*71ea0*/  STL [R1+0x3340], R23 ;  /* 0x0033401701007387 */ /* 0x0001e80000100800 */
[----:B0-----:R-:W5:Y:S04]  /*71eb0*/  LDL R23, [R1+0x32d0] ;  /* 0x0032d00001177983 */ /* 0x001f680000100800 */
[----:B---3--:R0:W-:Y:S04]  /*71ec0*/  @P4 STG.E.U16 [R14.64], R8 ;  /* 0x000000080e004986 */ /* 0x0081e8000c101508 */
[----:B0-----:R-:W3:Y:S04]  /*71ed0*/  LDL R15, [R1+0x32dc] ;  /* 0x0032dc00010f7983 */ /* 0x001ee80000100800 */
[----:B------:R-:W4:Y:S01]  /*71ee0*/  LDL.LU R8, [R1+0xd4] ;  /* 0x0000d40001087983 */ /* 0x000f220000300800 */
[----:B------:R-:W-:-:S04]  /*71ef0*/  PLOP3.LUT P5, PT, PT, PT, UP0, 0x40, 0x0 ;  /* 0x000000000000781c */ /* 0x000fc80003fae808 */
[----:B------:R-:W-:Y:S01]  /*71f00*/  ISETP.LT.AND P5, PT, R29, c[0x0][0x178], P5 ;  /* 0x00005e001d007a0c */ /* 0x000fe20002fa1270 */
[----:B------:R-:W-:Y:S01]  /*71f10*/  UISETP.GE.AND UP1, UPT, UR20, UR6, UPT ;  /* 0x000000061400728c */ /* 0x000fe2000bf26270 */
[----:B------:R-:W-:Y:S01]  /*71f20*/  IMAD.WIDE R12, R0, 0x2, R24 ;  /* 0x00000002000c7825 */ /* 0x000fe200078e0218 */
[----:B------:R-:W-:Y:S01]  /*71f30*/  PLOP3.LUT P1, PT, PT, PT, UP0, 0x40, 0x0 ;  /* 0x000000000000781c */ /* 0x000fe20003f2e808 */
[----:B------:R-:W-:-:S03]  /*71f40*/  UIADD3 UR4, UR4, UR5, URZ ;  /* 0x0000000504047290 */ /* 0x000fc6000fffe03f */
[----:B------:R-:W-:-:S06]  /*71f50*/  PLOP3.LUT P0, PT, PT, PT, UP1, 0x40, 0x0 ;  /* 0x000000000000781c */ /* 0x000fcc0003f0e818 */
[----:B--2---:R0:W-:Y:S04]  /*71f60*/  @P5 STG.E.U16 [R12.64], R9 ;  /* 0x000000090c005986 */ /* 0x0041e8000c101508 */
[----:B------:R1:W-:Y:S01]  /*71f70*/  @P2 STG.E.U16 [R26.64], R18 ;  /* 0x000000121a002986 */ /* 0x0003e2000c101508 */
[C---:B0-----:R-:W-:Y:S01]  /*71f80*/  IMAD.WIDE R12, R0.reuse, 0x2, R20 ;  /* 0x00000002000c7825 */ /* 0x041fe200078e0214 */
[----:B-----5:R-:W-:Y:S02]  /*71f90*/  ISETP.LT.AND P0, PT, R23, c[0x0][0x178], P0 ;  /* 0x00005e0017007a0c */ /* 0x020fe40000701270 */
[----:B------:R-:W2:Y:S01]  /*71fa0*/  LDL.LU R9, [R1+0xdc] ;  /* 0x0000dc0001097983 */ /* 0x000ea20000300800 */
[----:B-1----:R-:W-:-:S03]  /*71fb0*/  IMAD.WIDE R26, R0, 0x2, R10 ;  /* 0x00000002001a7825 */ /* 0x002fc600078e020a */
[----:B------:R0:W-:Y:S01]  /*71fc0*/  @P6 STG.E.U16 [R12.64], R16 ;  /* 0x000000100c006986 */ /* 0x0001e2000c101508 */
[----:B------:R-:W-:-:S03]  /*71fd0*/  PLOP3.LUT P4, PT, PT, PT, UP1, 0x40, 0x0 ;  /* 0x000000000000781c */ /* 0x000fc60003f8e818 */
[----:B------:R1:W-:Y:S01]  /*71fe0*/  STL [R1+0x334c], R18 ;  /* 0x00334c1201007387 */ /* 0x0003e20000100800 */
[----:B------:R-:W-:Y:S01]  /*71ff0*/  PLOP3.LUT P5, PT, PT, PT, UP1, 0x40, 0x0 ;  /* 0x000000000000781c */ /* 0x000fe20003fae818 */
[----:B0-----:R-:W-:Y:S02]  /*72000*/  IMAD.U32 R12, RZ, RZ, UR4 ;  /* 0x00000004ff0c7e24 */ /* 0x001fe4000f8e00ff */
[----:B-1----:R-:W5:Y:S04]  /*72010*/  LDL.LU R18, [R1+0xc4] ;  /* 0x0000c40001127983 */ /* 0x002f680000300800 */
[----:B------:R-:W2:Y:S04]  /*72020*/  LDL.LU R23, [R1+0x44] ;  /* 0x0000440001177983 */ /* 0x000ea80000300800 */
[----:B------:R-:W2:Y:S04]  /*72030*/  LDL R0, [R1+0x32d8] ;  /* 0x0032d80001007983 */ /* 0x000ea80000100800 */
[----:B------:R0:W-:Y:S01]  /*72040*/  STL [R1+0x3338], R19 ;  /* 0x0033381301007387 */ /* 0x0001e20000100800 */
[----:B---3--:R-:W-:Y:S01]  /*72050*/  ISETP.LT.AND P1, PT, R15, c[0x0][0x178], P1 ;  /* 0x00005e000f007a0c */ /* 0x008fe20000f21270 */
[----:B------:R-:W-:-:S12]  /*72060*/  IMAD.WIDE R14, R12, 0x2, R6 ;  /* 0x000000020c0e7825 */ /* 0x000fd800078e0206 */
[----:B----4-:R1:W-:Y:S01]  /*72070*/  @P1 STG.E.U16 [R26.64], R28 ;  /* 0x0000001c1a001986 */ /* 0x0103e2000c101508 */
[----:B------:R-:W-:Y:S02]  /*72080*/  ISETP.LT.AND P1, PT, R19, c[0x0][0x178], P4 ;  /* 0x00005e0013007a0c */ /* 0x000fe40002721270 */
[----:B------:R-:W-:Y:S01]  /*72090*/  ISETP.LT.AND P4, PT, R29, c[0x0][0x178], P5 ;  /* 0x00005e001d007a0c */ /* 0x000fe20002f81270 */
[----:B------:R3:W-:Y:S01]  /*720a0*/  @P0 STG.E.U16 [R14.64], R8 ;  /* 0x000000080e000986 */ /* 0x0007e2000c101508 */
[----:B0-----:R-:W-:-:S03]  /*720b0*/  PRMT R19, R8, 0x7632, R19 ;  /* 0x0000763208137816 */ /* 0x001fc60000000013 */
[----:B-1----:R-:W4:Y:S04]  /*720c0*/  LDL.LU R28, [R1+0x4c] ;  /* 0x00004c00011c7983 */ /* 0x002f280000300800 */
[----:B------:R-:W4:Y:S04]  /*720d0*/  LDL.LU R29, [R1+0x34] ;  /* 0x00003400011d7983 */ /* 0x000f280000300800 */
[----:B---3--:R-:W3:Y:S01]  /*720e0*/  LDL.LU R8, [R1+0x3358] ;  /* 0x0033580001087983 */ /* 0x008ee20000300800 */
[----:B------:R-:W-:Y:S02]  /*720f0*/  PLOP3.LUT P2, PT, PT, PT, UP1, 0x40, 0x0 ;  /* 0x000000000000781c */ /* 0x000fe40003f4e818 */
[----:B------:R-:W-:-:S02]  /*72100*/  PLOP3.LUT P3, PT, PT, PT, UP1, 0x40, 0x0 ;  /* 0x000000000000781c */ /* 0x000fc40003f6e818 */
[----:B------:R-:W-:Y:S01]  /*72110*/  ISETP.LT.AND P2, PT, R17, c[0x0][0x178], P2 ;  /* 0x00005e0011007a0c */ /* 0x000fe20001741270 */
[C---:B------:R-:W-:Y:S01]  /*72120*/  IMAD.WIDE R26, R12.reuse, 0x2, R4 ;  /* 0x000000020c1a7825 */ /* 0x040fe200078e0204 */
[----:B------:R0:W-:Y:S03]  /*72130*/  STL [R1+0x333c], R19 ;  /* 0x00333c1301007387 */ /* 0x0001e60000100800 */
[----:B------:R-:W-:Y:S01]  /*72140*/  IMAD.WIDE R14, R12, 0x2, R2 ;  /* 0x000000020c0e7825 */ /* 0x000fe200078e0202 */
[----:B0-----:R-:W4:Y:S01]  /*72150*/  LDL.LU R19, [R1+0xcc] ;  /* 0x0000cc0001137983 */ /* 0x001f220000300800 */
[----:B--2---:R-:W-:Y:S02]  /*72160*/  ISETP.LT.AND P3, PT, R0, c[0x0][0x178], P3 ;  /* 0x00005e0000007a0c */ /* 0x004fe40001f61270 */
[----:B-----5:R-:W-:-:S04]  /*72170*/  PRMT R22, R18, 0x7632, R22 ;  /* 0x0000763212167816 */ /* 0x020fc80000000016 */
[----:B------:R-:W-:Y:S07]  /*72180*/  @P2 STG.E.U16 [R26.64], R9 ;  /* 0x000000091a002986 */ /* 0x000fee000c101508 */
[----:B------:R-:W-:Y:S01]  /*72190*/  @P3 STG.E.U16 [R14.64], R18 ;  /* 0x000000120e003986 */ /* 0x000fe2000c101508 */
[----:B---3--:R-:W-:-:S05]  /*721a0*/  PRMT R8, R9, 0x7632, R8 ;  /* 0x0000763209087816 */ /* 0x008fca0000000008 */
[----:B------:R0:W-:Y:S04]  /*721b0*/  STL.S16 [R1+0xc], R8 ;  /* 0x00000c0801007387 */ /* 0x0001e80000100600 */
[----:B0-----:R-:W2:Y:S04]  /*721c0*/  LDL.LU R8, [R1+0x3354] ;  /* 0x0033540001087983 */ /* 0x001ea80000300800 */
[----:B------:R-:W2:Y:S04]  /*721d0*/  LDL.LU R9, [R1+0x3350] ;  /* 0x0033500001097983 */ /* 0x000ea80000300800 */
[----:B------:R-:W3:Y:S04]  /*721e0*/  LDL.LU R18, [R1+0x334c] ;  /* 0x00334c0001127983 */ /* 0x000ee80000300800 */
[----:B------:R0:W-:Y:S04]  /*721f0*/  STL.S16 [R1], R22 ;  /* 0x0000001601007387 */ /* 0x0001e80000100600 */
[----:B0-----:R-:W5:Y:S01]  /*72200*/  LDL.LU R22, [R1+0x3348] ;  /* 0x0033480001167983 */ /* 0x001f620000300800 */
[----:B------:R-:W-:Y:S01]  /*72210*/  IMAD.WIDE R14, R12, 0x2, R24 ;  /* 0x000000020c0e7825 */ /* 0x000fe200078e0218 */
[----:B------:R-:W-:-:S03]  /*72220*/  PRMT R16, R23, 0x7632, R16 ;  /* 0x0000763217107816 */ /* 0x000fc60000000010 */
[----:B--2---:R-:W-:-:S05]  /*72230*/  IMAD.WIDE R26, R12, 0x2, R8 ;  /* 0x000000020c1a7825 */ /* 0x004fca00078e0208 */
[----:B----4-:R-:W-:Y:S04]  /*72240*/  @P1 STG.E.U16 [R26.64], R19 ;  /* 0x000000131a001986 */ /* 0x010fe8000c101508 */
[----:B------:R-:W-:Y:S01]  /*72250*/  @P4 STG.E.U16 [R14.64], R23 ;  /* 0x000000170e004986 */ /* 0x000fe2000c101508 */
[----:B-----5:R-:W-:-:S05]  /*72260*/  PRMT R22, R19, 0x7632, R22 ;  /* 0x0000763213167816 */ /* 0x020fca0000000016 */
[----:B------:R0:W-:Y:S04]  /*72270*/  STL.S16 [R1+0x8], R22 ;  /* 0x0000081601007387 */ /* 0x0001e80000100600 */
[----:B0-----:R-:W2:Y:S04]  /*72280*/  LDL.LU R22, [R1+0x3344] ;  /* 0x0033440001167983 */ /* 0x001ea80000300800 */
[----:B------:R-:W4:Y:S04]  /*72290*/  LDL R26, [R1+0x32dc] ;  /* 0x0032dc00011a7983 */ /* 0x000f280000100800 */
[----:B------:R-:W5:Y:S04]  /*722a0*/  LDL R27, [R1+0x32d0] ;  /* 0x0032d000011b7983 */ /* 0x000f680000100800 */
[----:B------:R-:W3:Y:S04]  /*722b0*/  LDL.LU R19, [R1+0x3c] ;  /* 0x00003c0001137983 */ /* 0x000ee80000300800 */
[----:B------:R-:W2:Y:S04]  /*722c0*/  LDL R14, [R1+0x32e4] ;  /* 0x0032e400010e7983 */ /* 0x000ea80000100800 */
[----:B------:R-:W3:Y:S04]  /*722d0*/  LDL R15, [R1+0x32e0] ;  /* 0x0032e000010f7983 */ /* 0x000ee80000100800 */
[----:B------:R-:W3:Y:S01]  /*722e0*/  LDL.LU R23, [R1+0x3340] ;  /* 0x0033400001177983 */ /* 0x000ee20000300800 */
[----:B------:R-:W-:Y:S01]  /*722f0*/  PLOP3.LUT P0, PT, PT, PT, UP1, 0x40, 0x0 ;  /* 0x000000000000781c */ /* 0x000fe20003f0e818 */
[----:B------:R-:W-:Y:S01]  /*72300*/  UISETP.GE.AND UP0, UPT, UR21, UR6, UPT ;  /* 0x000000061500728c */ /* 0x000fe2000bf06270 */
[----:B------:R-:W-:-:S02]  /*72310*/  PLOP3.LUT P1, PT, PT, PT, UP1, 0x40, 0x0 ;  /* 0x000000000000781c */ /* 0x000fc40003f2e818 */
[----:B------:R-:W-:-:S03]  /*72320*/  PLOP3.LUT P4, PT, PT, PT, UP1, 0x40, 0x0 ;  /* 0x000000000000781c */ /* 0x000fc60003f8e818 */
[----:B------:R-:W-:Y:S01]  /*72330*/  PLOP3.LUT P5, PT, PT, PT, UP0, 0x40, 0x0 ;  /* 0x000000000000781c */ /* 0x000fe20003fae808 */
[----:B------:R-:W-:Y:S01]  /*72340*/  UIADD3 UR4, UR4, UR5, URZ ;  /* 0x0000000504047290 */ /* 0x000fe2000fffe03f */
[----:B------:R-:W-:Y:S02]  /*72350*/  PLOP3.LUT P3, PT, PT, PT, UP0, 0x40, 0x0 ;  /* 0x000000000000781c */ /* 0x000fe40003f6e808 */
[----:B------:R-:W-:Y:S02]  /*72360*/  PRMT R13, R28, 0x7632, R13 ;  /* 0x000076321c0d7816 */ /* 0x000fe4000000000d */
[----:B------:R-:W-:Y:S01]  /*72370*/  ISETP.LT.AND P3, PT, R0, c[0x0][0x178], P3 ;  /* 0x00005e0000007a0c */ /* 0x000fe20001f61270 */
[----:B------:R-:W-:Y:S02]  /*72380*/  IMAD.U32 R0, RZ, RZ, UR4 ;  /* 0x00000004ff007e24 */ /* 0x000fe4000f8e00ff */
[----:B------:R0:W-:Y:S01]  /*72390*/  STL.S16 [R1+0x14], R13 ;  /* 0x0000140d01007387 */ /* 0x0001e20000100600 */
[----:B----4-:R-:W-:-:S02]  /*723a0*/  ISETP.LT.AND P4, PT, R26, c[0x0][0x178], P4 ;  /* 0x00005e001a007a0c */ /* 0x010fc40002781270 */
[----:B-----5:R-:W-:Y:S02]  /*723b0*/  ISETP.LT.AND P5, PT, R27, c[0x0][0x178], P5 ;  /* 0x00005e001b007a0c */ /* 0x020fe40002fa1270 */
[----:B--2---:R-:W-:Y:S02]  /*723c0*/  ISETP.LT.AND P0, PT, R14, c[0x0][0x178], P0 ;  /* 0x00005e000e007a0c */ /* 0x004fe40000701270 */
[----:B---3--:R-:W-:Y:S01]  /*723d0*/  ISETP.LT.AND P1, PT, R15, c[0x0][0x178], P1 ;  /* 0x00005e000f007a0c */ /* 0x008fe20000f21270 */
[----:B------:R-:W-:-:S04]  /*723e0*/  IMAD.WIDE R26, R12, 0x2, R20 ;  /* 0x000000020c1a7825 */ /* 0x000fc800078e0214 */
[----:B------:R-:W-:-:S06]  /*723f0*/  IMAD.WIDE R14, R12, 0x2, R22 ;  /* 0x000000020c0e7825 */ /* 0x000fcc00078e0216 */
[----:B------:R-:W-:Y:S04]  /*72400*/  @P0 STG.E.U16 [R14.64], R28 ;  /* 0x0000001c0e000986 */ /* 0x000fe8000c101508 */
[----:B------:R1:W-:Y:S01]  /*72410*/  @P1 STG.E.U16 [R26.64], R29 ;  /* 0x0000001d1a001986 */ /* 0x0003e2000c101508 */
[----:B0-----:R-:W-:Y:S01]  /*72420*/  IMAD.WIDE R12, R12, 0x2, R10 ;  /* 0x000000020c0c7825 */ /* 0x001fe200078e020a */
[----:B-1----:R-:W-:-:S05]  /*72430*/  PRMT R26, R29, 0x7632, R26 ;  /* 0x000076321d1a7816 */ /* 0x002fca000000001a */
[----:B------:R0:W-:Y:S04]  /*72440*/  STL.S16 [R1+0x4], R26 ;  /* 0x0000041a01007387 */ /* 0x0001e80000100600 */
[----:B------:R1:W-:Y:S01]  /*72450*/  STL [R1+0x3334], R4 ;  /* 0x0033340401007387 */ /* 0x0003e20000100800 */
[----:B------:R-:W-:-:S04]  /*72460*/  IMAD.WIDE R28, R0, 0x2, R2 ;  /* 0x00000002001c7825 */ /* 0x000fc800078e0202 */
[----:B0-----:R-:W-:Y:S02]  /*72470*/  IMAD.WIDE R26, R0, 0x2, R4 ;  /* 0x00000002001a7825 */ /* 0x001fe400078e0204 */
[----:B-1----:R-:W2:Y:S01]  /*72480*/  LDL R4, [R1+0x32e8] ;  /* 0x0032e80001047983 */ /* 0x002ea20000100800 */
[----:B------:R-:W-:-:S03]  /*72490*/  PRMT R18, R19, 0x7632, R18 ;  /* 0x0000763213127816 */ /* 0x000fc60000000012 */
[----:B------:R0:W-:Y:S04]  /*724a0*/  STL [R1+0x3330], R5 ;  /* 0x0033300501007387 */ /* 0x0001e80000100800 */
[----:B------:R-:W-:Y:S04]  /*724b0*/  @P4 STG.E.U16 [R12.64], R19 ;  /* 0x000000130c004986 */ /* 0x000fe8000c101508 */
[----:B0-----:R-:W3:Y:S04]  /*724c0*/  LDL.LU.S16 R5, [R1] ;  /* 0x0000000001057983 */ /* 0x001ee80000300600 */
[----:B------:R0:W-:Y:S04]  /*724d0*/  STL [R1+0x332c], R3 ;  /* 0x00332c0301007387 */ /* 0x0001e80000100800 */
[----:B0-----:R-:W4:Y:S04]  /*724e0*/  LDL R3, [R1+0x32d0] ;  /* 0x0032d00001037983 */ /* 0x001f280000100800 */
[----:B------:R-:W5:Y:S04]  /*724f0*/  LDL.LU R19, [R1+0x333c] ;  /* 0x00333c0001137983 */ /* 0x000f680000300800 */
[----:B------:R-:W3:Y:S01]  /*72500*/  LDL.LU.S16 R12, [R1+0xc] ;  /* 0x00000c00010c7983 */ /* 0x000ee20000300600 */
[----:B------:R-:W-:Y:S01]  /*72510*/  PLOP3.LUT P2, PT, PT, PT, UP0, 0x40, 0x0 ;  /* 0x000000000000781c */ /* 0x000fe20003f4e808 */
[----:B------:R-:W-:-:S02]  /*72520*/  IMAD.WIDE R14, R0, 0x2, R6 ;  /* 0x00000002000e7825 */ /* 0x000fc400078e0206 */
[----:B------:R-:W3:Y:S01]  /*72530*/  LDL R13, [R1+0x32e4] ;  /* 0x0032e400010d7983 */ /* 0x000ee20000100800 */
[----:B------:R-:W-:Y:S02]  /*72540*/  ISETP.LT.AND P2, PT, R17, c[0x0][0x178], P2 ;  /* 0x00005e0011007a0c */ /* 0x000fe40001741270 */
[----:B------:R-:W-:-:S04]  /*72550*/  PLOP3.LUT P1, PT, PT, PT, UP0, 0x40, 0x0 ;  /* 0x000000000000781c */ /* 0x000fc80003f2e808 */
[----:B--2---:R-:W-:Y:S01]  /*72560*/  ISETP.LT.AND P1, PT, R4, c[0x0][0x178], P1 ;  /* 0x00005e0004007a0c */ /* 0x004fe20000f21270 */
[----:B-----5:R0:W-:Y:S04]  /*72570*/  @P5 STG.E.U16 [R14.64], R19 ;  /* 0x000000130e005986 */ /* 0x0201e8000c101508 */
[----:B0-----:R-:W2:Y:S04]  /*72580*/  LDL.LU R19, [R1+0x3338] ;  /* 0x0033380001137983 */ /* 0x001ea80000300800 */
[----:B------:R-:W5:Y:S04]  /*72590*/  LDL R15, [R1+0x32e0] ;  /* 0x0032e000010f7983 */ /* 0x000f680000100800 */
[----:B---3--:R0:W-:Y:S04]  /*725a0*/  @P2 STG.E.U16 [R26.64], R12 ;  /* 0x0000000c1a002986 */ /* 0x0081e8000c101508 */
[----:B0-----:R-:W3:Y:S04]  /*725b0*/  LDL R26, [R1+0x32dc] ;  /* 0x0032dc00011a7983 */ /* 0x001ee80000100800 */
[----:B------:R-:W3:Y:S04]  /*725c0*/  LDL.LU.S16 R27, [R1+0x8] ;  /* 0x00000800011b7983 */ /* 0x000ee80000300600 */
[----:B------:R-:W3:Y:S04]  /*725d0*/  LDL.LU.S16 R4, [R1+0x14] ;  /* 0x0000140001047983 */ /* 0x000ee80000300600 */
[----:B------:R0:W-:Y:S04]  /*725e0*/  @P3 STG.E.U16 [R28.64], R5 ;  /* 0x000000051c003986 */ /* 0x0001e8000c101508 */
[----:B0-----:R-:W3:Y:S01]  /*725f0*/  LDL.LU.S16 R5, [R1+0x4] ;  /* 0x0000040001057983 */ /* 0x001ee20000300600 */
[----:B------:R-:W-:Y:S01]  /*72600*/  PLOP3.LUT P5, PT, PT, PT, UP0, 0x40, 0x0 ;  /* 0x000000000000781c */ /* 0x000fe20003fae808 */
[----:B------:R-:W-:Y:S01]  /*72610*/  UISETP.GE.AND UP1, UPT, UR22, UR6, UPT ;  /* 0x000000061600728c */ /* 0x000fe2000bf26270 */
[----:B------:R-:W-:-:S02]  /*72620*/  PLOP3.LUT P2, PT, PT, PT, UP0, 0x40, 0x0 ;  /* 0x000000000000781c */ /* 0x000fc40003f4e808 */
[----:B------:R-:W-:Y:S02]  /*72630*/  PLOP3.LUT P0, PT, PT, PT, UP0, 0x40, 0x0 ;  /* 0x000000000000781c */ /* 0x000fe40003f0e808 */
[----:B------:R-:W-:Y:S01]  /*72640*/  ISETP.LT.AND P2, PT, R13, c[0x0][0x178], P2 ;  /* 0x00005e000d007a0c */ /* 0x000fe20001741270 */
[----:B------:R-:W-:Y:S01]  /*72650*/  IMAD.WIDE R12, R0, 0x2, R8 ;  /* 0x00000002000c7825 */ /* 0x000fe200078e0208 */
[----:B------:R-:W-:Y:S01]  /*72660*/  PLOP3.LUT P4, PT, PT, PT, UP1, 0x40, 0x0 ;  /* 0x000000000000781c */ /* 0x000fe20003f8e818 */
[----:B------:R-:W-:Y:S01]  /*72670*/  UIADD3 UR4, UR4, UR5, URZ ;  /* 0x0000000504047290 */ /* 0x000fe2000fffe03f */
[----:B------:R-:W-:Y:S01]  /*72680*/  PLOP3.LUT P3, PT, PT, PT, UP1, 0x40, 0x0 ;  /* 0x000000000000781c */ /* 0x000fe20003f6e818 */
[----:B------:R0:W-:Y:S01]  /*72690*/  STL [R1+0x3328], R9 ;  /* 0x0033280901007387 */ /* 0x0001e20000100800 */
[----:B------:R-:W-:Y:S02]  /*726a0*/  PLOP3.LUT P6, PT, PT, PT, UP0, 0x40, 0x0 ;  /* 0x000000000000781c */ /* 0x000fe40003fce808 */
[----:B----4-:R-:W-:-:S02]  /*726b0*/  ISETP.LT.AND P4, PT, R3, c[0x0][0x178], P4 ;  /* 0x00005e0003007a0c */ /* 0x010fc40002781270 */
[----:B------:R-:W4:Y:S01]  /*726c0*/  LDL.LU R3, [R1+0xfc] ;  /* 0x0000fc0001037983 */ /* 0x000f220000300800 */
[----:B------:R-:W-:-:S03]  /*726d0*/  ISETP.LT.AND P3, PT, R17, c[0x0][0x178], P3 ;  /* 0x00005e0011007a0c */ /* 0x000fc60001f61270 */
[----:B0-----:R-:W4:Y:S04]  /*726e0*/  LDL R9, [R1+0x32e8] ;  /* 0x0032e80001097983 */ /* 0x001f280000100800 */
[----:B------:R-:W4:Y:S04]  /*726f0*/  LDL.LU R17, [R1+0xe4] ;  /* 0x0000e40001117983 */ /* 0x000f280000300800 */
[----:B------:R-:W-:Y:S01]  /*72700*/  STL [R1+0x3324], R23 ;  /* 0x0033241701007387 */ /* 0x000fe20000100800 */
[----:B--2---:R-:W-:Y:S02]  /*72710*/  ISETP.LT.AND P5, PT, R19, c[0x0][0x178], P5 ;  /* 0x00005e0013007a0c */ /* 0x004fe40002fa1270 */
[----:B-----5:R-:W-:Y:S01]  /*72720*/  ISETP.LT.AND P0, PT, R15, c[0x0][0x178], P0 ;  /* 0x00005e000f007a0c */ /* 0x020fe20000701270 */
[----:B------:R-:W-:Y:S01]  /*72730*/  IMAD.WIDE R14, R0, 0x2, R24 ;  /* 0x00000002000e7825 */ /* 0x000fe200078e0218 */
[----:B---3--:R-:W-:-:S09]  /*72740*/  ISETP.LT.AND P6, PT, R26, c[0x0][0x178], P6 ;  /* 0x00005e001a007a0c */ /* 0x008fd200037c1270 */
[----:B------:R0:W-:Y:S04]  /*72750*/  @P5 STG.E.U16 [R12.64], R27 ;  /* 0x0000001b0c005986 */ /* 0x0001e8000c101508 */
[----:B------:R1:W-:Y:S01]  /*72760*/  @P1 STG.E.U16 [R14.64], R16 ;  /* 0x000000100e001986 */ /* 0x0003e2000c101508 */
[----:B0-----:R-:W-:-:S04]  /*72770*/  IMAD.WIDE R12, R0, 0x2, R20 ;  /* 0x00000002000c7825 */ /* 0x001fc800078e0214 */
[----:B-1----:R-:W-:Y:S02]  /*72780*/  IMAD.U32 R16, RZ, RZ, UR4 ;  /* 0x00000004ff107e24 */ /* 0x002fe4000f8e00ff */
[C---:B------:R-:W-:Y:S02]  /*72790*/  IMAD.WIDE R14, R0.reuse, 0x2, R22 ;  /* 0x00000002000e7825 */ /* 0x040fe400078e0216 */
[----:B------:R-:W2:Y:S02]  /*727a0*/  LDL R23, [R1+0x32dc] ;  /* 0x0032dc0001177983 */ /* 0x000ea40000100800 */
[----:B------:R-:W-:Y:S02]  /*727b0*/  IMAD.WIDE R26, R0, 0x2, R10 ;  /* 0x00000002001a7825 */ /* 0x000fe400078e020a */
[----:B------:R-:W3:Y:S02]  /*727c0*/  LDL R0, [R1+0x32d8] ;  /* 0x0032d80001007983 */ /* 0x000ee40000100800 */
[----:B------:R-:W-:-:S02]  /*727d0*/  IMAD.WIDE R28, R16, 0x2, R6 ;  /* 0x00000002101c7825 */ /* 0x000fc400078e0206 */
[----:B------:R0:W-:Y:S04]  /*727e0*/  STL [R1+0x3318], R6 ;  /* 0x0033180601007387 */ /* 0x0001e80000100800 */
[----:B------:R1:W-:Y:S04]  /*727f0*/  @P2 STG.E.U16 [R14.64], R4 ;  /* 0x000000040e002986 */ /* 0x0003e8000c101508 */
[----:B0-----:R-:W5:Y:S04]  /*72800*/  LDL.LU R6, [R1+0xf4] ;  /* 0x0000f40001067983 */ /* 0x001f680000300800 */
[----:B------:R-:W-:Y:S04]  /*72810*/  STL [R1+0x3314], R7 ;  /* 0x0033140701007387 */ /* 0x000fe80000100800 */
[----:B-1----:R-:W2:Y:S04]  /*72820*/  LDL.LU R4, [R1+0x3334] ;  /* 0x0033340001047983 */ /* 0x002ea80000300800 */
[----:B------:R-:W2:Y:S04]  /*72830*/  LDL R14, [R1+0x32e4] ;  /* 0x0032e400010e7983 */ /* 0x000ea80000100800 */
[----:B------:R-:W2:Y:S04]  /*72840*/  LDL R15, [R1+0x32e0] ;  /* 0x0032e000010f7983 */ /* 0x000ea80000100800 */
[----:B------:R0:W-:Y:S04]  /*72850*/  @P0 STG.E.U16 [R12.64], R5 ;  /* 0x000000050c000986 */ /* 0x0001e8000c101508 */
[----:B0-----:R-:W2:Y:S04]  /*72860*/  LDL.LU R5, [R1+0x3330] ;  /* 0x0033300001057983 */ /* 0x001ea80000300800 */
[----:B------:R0:W-:Y:S01]  /*72870*/  @P6 STG.E.U16 [R26.64], R18 ;  /* 0x000000121a006986 */ /* 0x0001e2000c101508 */
[----:B------:R-:W-:-:S03]  /*72880*/  PLOP3.LUT P2, PT, PT, PT, UP1, 0x40, 0x0 ;  /* 0x000000000000781c */ /* 0x000fc60003f4e818 */
[----:B0-----:R-:W3:Y:S04]  /*72890*/  LDL.LU R26, [R1+0xec] ;  /* 0x0000ec00011a7983 */ /* 0x001ee80000300800 */
[----:B------:R-:W3:Y:S04]  /*728a0*/  LDL.LU R27, [R1+0x54] ;  /* 0x00005400011b7983 */ /* 0x000ee80000300800 */
[----:B------:R-:W-:Y:S01]  /*728b0*/  STL [R1+0x331c], R18 ;  /* 0x00331c1201007387 */ /* 0x000fe20000100800 */
[----:B----4-:R-:W-:Y:S02]  /*728c0*/  ISETP.LT.AND P2, PT, R9, c[0x0][0x178], P2 ;  /* 0x00005e0009007a0c */ /* 0x010fe40001741270 */
[----:B-----5:R-:W-:Y:S01]  /*728d0*/  PRMT R7, R6, 0x7632, R7 ;  /* 0x0000763206077816 */ /* 0x020fe20000000007 */
[----:B------:R0:W-:Y:S02]  /*728e0*/  @P4 STG.E.U16 [R28.64], R6 ;  /* 0x000000061c004986 */ /* 0x0001e4000c101508 */
[----:B0-----:R-:W-:-:S02]  /*728f0*/  PRMT R29, R3, 0x7632, R29 ;  /* 0x00007632031d7816 */ /* 0x001fc4000000001d */
[----:B------:R-:W4:Y:S04]  /*72900*/  LDL.LU R6, [R1+0x5c] ;  /* 0x00005c0001067983 */ /* 0x000f280000300800 */
[----:B------:R0:W-:Y:S04]  /*72910*/  STL.S16 [R1+0x8], R7 ;  /* 0x0000080701007387 */ /* 0x0001e80000100600 */
[----:B0-----:R-:W5:Y:S01]  /*72920*/  LDL.LU R7, [R1+0x24] ;  /* 0x0000240001077983 */ /* 0x001f620000300800 */
[----:B--2---:R-:W-:-:S03]  /*72930*/  IMAD.WIDE R12, R16, 0x2, R4 ;  /* 0x00000002100c7825 */ /* 0x004fc600078e0204 */
[----:B------:R-:W-:Y:S04]  /*72940*/  STL [R1+0x330c], R29 ;  /* 0x00330c1d01007387 */ /* 0x000fe80000100800 */
[----:B------:R0:W-:Y:S04]  /*72950*/  @P3 STG.E.U16 [R12.64], R3 ;  /* 0x000000030c003986 */ /* 0x0001e8000c101508 */
[----:B0-----:R-:W2:Y:S04]  /*72960*/  LDL.LU R3, [R1+0x332c] ;  /* 0x00332c0001037983 */ /* 0x001ea80000300800 */
[----:B------:R-:W5:Y:S01]  /*72970*/  LDL.LU R9, [R1+0x3328] ;  /* 0x0033280001097983 */ /* 0x000f620000300800 */
[----:B------:R-:W-:-:S04]  /*72980*/  PLOP3.LUT P1, PT, PT, PT, UP1, 0x40, 0x0 ;  /* 0x000000000000781c */ /* 0x000fc80003f2e818 */
[----:B---3--:R-:W-:Y:S02]  /*72990*/  ISETP.LT.AND P1, PT, R0, c[0x0][0x178], P1 ;  /* 0x00005e0000007a0c */ /* 0x008fe40000f21270 */
[----:B------:R-:W-:Y:S02]  /*729a0*/  PLOP3.LUT P3, PT, PT, PT, UP1, 0x40, 0x0 ;  /* 0x000000000000781c */ /* 0x000fe40003f6e818 */
[----:B------:R-:W-:Y:S02]  /*729b0*/  PLOP3.LUT P4, PT, PT, PT, UP1, 0x40, 0x0 ;  /* 0x000000000000781c */ /* 0x000fe40003f8e818 */
[----:B------:R-:W-:Y:S02]  /*729c0*/  PLOP3.LUT P5, PT, PT, PT, UP1, 0x40, 0x0 ;  /* 0x000000000000781c */ /* 0x000fe40003fae818 */
[----:B------:R-:W-:Y:S02]  /*729d0*/  PRMT R28, R17, 0x7632, R28 ;  /* 0x00007632111c7816 */ /* 0x000fe4000000001c */
[----:B------:R-:W-:-:S02]  /*729e0*/  PRMT R29, R26, 0x7632, R29 ;  /* 0x000076321a1d7816 */ /* 0x000fc4000000001d */
[----:B----4-:R-:W-:Y:S01]  /*729f0*/  PRMT R18, R6, 0x7632, R18 ;  /* 0x0000763206127816 */ /* 0x010fe20000000012 */
[----:B--2---:R-:W-:-:S05]  /*72a00*/  IMAD.WIDE R12, R16, 0x2, R2 ;  /* 0x00000002100c7825 */ /* 0x004fca00078e0202 */
[----:B------:R0:W-:Y:S01]  /*72a10*/  @P1 STG.E.U16 [R12.64], R17 ;  /* 0x000000110c001986 */ /* 0x0001e2000c101508 */
[----:B------:R-:W-:Y:S02]  /*72a20*/  ISETP.LT.AND P1, PT, R14, c[0x0][0x178], P3 ;  /* 0x00005e000e007a0c */ /* 0x000fe40001f21270 */
[----:B------:R-:W-:Y:S01]  /*72a30*/  ISETP.LT.AND P3, PT, R15, c[0x0][0x178], P4 ;  /* 0x00005e000f007a0c */ /* 0x000fe20002761270 */
[----:B-----5:R1:W-:Y:S01]  /*72a40*/  STL [R1+0x3310], R9 ;  /* 0x0033100901007387 */ /* 0x0203e20000100800 */
[----:B------:R-:W-:Y:S01]  /*72a50*/  ISETP.LT.AND P4, PT, R23, c[0x0][0x178], P5 ;  /* 0x00005e0017007a0c */ /* 0x000fe20002f81270 */
[----:B0-----:R-:W-:Y:S02]  /*72a60*/  IMAD.WIDE R12, R16, 0x2, R8 ;  /* 0x00000002100c7825 */ /* 0x001fe400078e0208 */
[----:B-1----:R-:W2:Y:S04]  /*72a70*/  LDL.LU R9, [R1+0x2c] ;  /* 0x00002c0001097983 */ /* 0x002ea80000300800 */
[----:B------:R-:W3:Y:S04]  /*72a80*/  LDL.LU R23, [R1+0x3324] ;  /* 0x0033240001177983 */ /* 0x000ee80000300800 */
[----:B------:R-:W4:Y:S04]  /*72a90*/  LDL.LU R17, [R1+0x3320] ;  /* 0x0033200001117983 */ /* 0x000f280000300800 */
[----:B------:R0:W-:Y:S04]  /*72aa0*/  STL.S16 [R1+0xc], R29 ;  /* 0x00000c1d01007387 */ /* 0x0001e80000100600 */
[----:B0-----:R-:W5:Y:S04]  /*72ab0*/  LDL.LU.S16 R29, [R1+0x8] ;  /* 0x00000800011d7983 */ /* 0x001f680000300600 */
[----:B------:R0:W-:Y:S04]  /*72ac0*/  STL.S16 [R1], R18 ;  /* 0x0000001201007387 */ /* 0x0001e80000100600 */
[----:B0-----:R-:W5:Y:S01]  /*72ad0*/  LDL.LU R18, [R1+0x331c] ;  /* 0x00331c0001127983 */ /* 0x001f620000300800 */
[----:B------:R-:W-:-:S04]  /*72ae0*/  PLOP3.LUT P0, PT, PT, PT, UP1, 0x40, 0x0 ;  /* 0x000000000000781c */ /* 0x000fc80003f0e818 */
[----:B------:R-:W-:Y:S01]  /*72af0*/  ISETP.LT.AND P0, PT, R19, c[0x0][0x178], P0 ;  /* 0x00005e0013007a0c */ /* 0x000fe20000701270 */
[----:B------:R-:W-:-:S12]  /*72b00*/  IMAD.WIDE R14, R16, 0x2, R24 ;  /* 0x00000002100e7825 */ /* 0x000fd800078e0218 */
[----:B------:R-:W-:Y:S04]  /*72b10*/  @P0 STG.E.U16 [R12.64], R26 ;  /* 0x0000001a0c000986 */ /* 0x000fe8000c101508 */
[----:B------:R0:W-:Y:S02]  /*72b20*/  @P2 STG.E.U16 [R14.64], R27 ;  /* 0x0000001b0e002986 */ /* 0x0001e4000c101508 */
[----:B0-----:R-:W-:-:S04]  /*72b30*/  IMAD.WIDE R14, R16, 0x2, R20 ;  /* 0x00000002100e7825 */ /* 0x001fc800078e0214 */
[----:B---3--:R-:W-:Y:S01]  /*72b40*/  IMAD.WIDE R12, R16, 0x2, R22 ;  /* 0x00000002100c7825 */ /* 0x008fe200078e0216 */
[----:B----4-:R-:W-:-:S03]  /*72b50*/  PRMT R17, R27, 0x7632, R17 ;  /* 0x000076321b117816 */ /* 0x010fc60000000011 */
[----:B------:R-:W-:Y:S01]  /*72b60*/  IMAD.WIDE R26, R16, 0x2, R10 ;  /* 0x00000002101a7825 */ /* 0x000fe200078e020a */
[----:B------:R0:W-:Y:S04]  /*72b70*/  @P1 STG.E.U16 [R12.64], R6 ;  /* 0x000000060c001986 */ /* 0x0001e8000c101508 */
[----:B------:R-:W-:Y:S04]  /*72b80*/  @P3 STG.E.U16 [R14.64], R7 ;  /* 0x000000070e003986 */ /* 0x000fe8000c101508 */
[----:B--2---:R1:W-:Y:S04]  /*72b90*/  @P4 STG.E.U16 [R26.64], R9 ;  /* 0x000000091a004986 */ /* 0x0043e8000c101508 */
[----:B0-----:R-:W2:Y:S04]  /*72ba0*/  LDL.LU R6, [R1+0x3318] ;  /* 0x0033180001067983 */ /* 0x001ea80000300800 */
[----:B------:R-:W3:Y:S04]  /*72bb0*/  LDL R12, [R1+0x32e8] ;  /* 0x0032e800010c7983 */ /* 0x000ee80000100800 */
[----:B-1----:R-:W4:Y:S04]  /*72bc0*/  LDL R27, [R1+0x32d0] ;  /* 0x0032d000011b7983 */ /* 0x002f280000100800 */
[----:B------:R-:W2:Y:S01]  /*72bd0*/  LDL R13, [R1+0x32e4] ;  /* 0x0032e400010d7983 */ /* 0x000ea20000100800 */
[----:B-----5:R-:W-:-:S03]  /*72be0*/  PRMT R18, R7, 0x7632, R18 ;  /* 0x0000763207127816 */ /* 0x020fc60000000012 */
[----:B------:R-:W5:Y:S04]  /*72bf0*/  LDL R14, [R1+0x32d4] ;  /* 0x0032d400010e7983 */ /* 0x000f680000100800 */
[----:B------:R-:W5:Y:S04]  /*72c00*/  LDL R15, [R1+0x32e0] ;  /* 0x0032e000010f7983 */ /* 0x000f680000100800 */
[----:B------:R-:W5:Y:S01]  /*72c10*/  LDL.LU R7, [R1+0x3314] ;  /* 0x0033140001077983 */ /* 0x000f620000300800 */
[----:B------:R-:W-:Y:S02]  /*72c20*/  UISETP.GE.AND UP0, UPT, UR23, UR6, UPT ;  /* 0x000000061700728c */ /* 0x000fe4000bf06270 */
[----:B------:R-:W-:-:S04]  /*72c30*/  UIADD3 UR4, UR4, UR5, URZ ;  /* 0x0000000504047290 */ /* 0x000fc8000fffe03f */
[----:B------:R-:W-:Y:S02]  /*72c40*/  PLOP3.LUT P0, PT, PT, PT, UP0, 0x40, 0x0 ;  /* 0x000000000000781c */ /* 0x000fe40003f0e808 */
[----:B------:R-:W-:Y:S02]  /*72c50*/  PLOP3.LUT P3, PT, PT, PT, UP0, 0x40, 0x0 ;  /* 0x000000000000781c */ /* 0x000fe40003f6e808 */
[----:B------:R-:W-:Y:S02]  /*72c60*/  PLOP3.LUT P6, PT, PT, PT, UP0, 0x40, 0x0 ;  /* 0x000000000000781c */ /* 0x000fe40003fce808 */
[----:B------:R-:W-:Y:S02]  /*72c70*/  PLOP3.LUT P5, PT, PT, PT, UP0, 0x40, 0x0 ;  /* 0x000000000000781c */ /* 0x000fe40003fae808 */
[----:B------:R-:W-:Y:S01]  /*72c80*/  ISETP.LT.AND P3, PT, R0, c[0x0][0x178], P3 ;  /* 0x00005e0000007a0c */ /* 0x000fe20001f61270 */
[----:B------:R-:W-:Y:S01]  /*72c90*/  IMAD.U32 R0, RZ, RZ, UR4 ;  /* 0x00000004ff007e24 */ /* 0x000fe2000f8e00ff */
[----:B------:R-:W-:-:S02]  /*72ca0*/  PRMT R16, R9, 0x7632, R16 ;  /* 0x0000763209107816 */ /* 0x000fc40000000010 */
[----:B------:R-:W5:Y:S01]  /*72cb0*/  LDL.LU R9, [R1+0x3310] ;  /* 0x0033100001097983 */ /* 0x000f620000300800 */
[----:B----4-:R-:W-:Y:S02]  /*72cc0*/  ISETP.LT.AND P0, PT, R27, c[0x0][0x178], P0 ;  /* 0x00005e001b007a0c */ /* 0x010fe40000701270 */
[----:B---3--:R-:W-:Y:S02]  /*72cd0*/  ISETP.LT.AND P6, PT, R12, c[0x0][0x178], P6 ;  /* 0x00005e000c007a0c */ /* 0x008fe400037c1270 */
[----:B--2---:R-:W-:Y:S01]  /*72ce0*/  ISETP.LT.AND P5, PT, R13, c[0x0][0x178], P5 ;  /* 0x00005e000d007a0c */ /* 0x004fe20002fa1270 */
[----:B-----5:R-:W-:-:S08]  /*72cf0*/  IMAD.WIDE R12, R0, 0x2, R6 ;  /* 0x00000002000c7825 */ /* 0x020fd000078e0206 */
[----:B------:R0:W-:Y:S04]  /*72d00*/  @P0 STG.E.U16 [R12.64], R29 ;  /* 0x0000001d0c000986 */ /* 0x0001e8000c101508 */
[----:B0-----:R-:W2:Y:S01]  /*72d10*/  LDL.LU R29, [R1+0x330c] ;  /* 0x00330c00011d7983 */ /* 0x001ea20000300800 */
[----:B------:R-:W-:-:S04]  /*72d20*/  PLOP3.LUT P4, PT, PT, PT, UP0, 0x40, 0x0 ;  /* 0x000000000000781c */ /* 0x000fc80003f8e808 */
[----:B------:R-:W-:Y:S02]  /*72d30*/  ISETP.LT.AND P4, PT, R14, c[0x0][0x178], P4 ;  /* 0x00005e000e007a0c */ /* 0x000fe40002781270 */
[----:B------:R-:W-:Y:S01]  /*72d40*/  PLOP3.LUT P1, PT, PT, PT, UP0, 0x40, 0x0 ;  /* 0x000000000000781c */ /* 0x000fe20003f2e808 */
[----:B------:R-:W-:-:S03]  /*72d50*/  IMAD.WIDE R26, R0, 0x2, R4 ;  /* 0x00000002001a7825 */ /* 0x000fc600078e0204 */
[----:B------:R-:W-:Y:S01]  /*72d60*/  ISETP.LT.AND P1, PT, R15, c[0x0][0x178], P1 ;  /* 0x00005e000f007a0c */ /* 0x000fe20000f21270 */
[C---:B------:R-:W-:Y:S01]  /*72d70*/  IMAD.WIDE R14, R0.reuse, 0x2, R2 ;  /* 0x00000002000e7825 */ /* 0x040fe200078e0202 */
[----:B------:R-:W-:Y:S05]  /*72d80*/  STL [R1+0x3308], R24 ;  /* 0x0033081801007387 */ /* 0x000fea0000100800 */
[----:B--2---:R-:W-:Y:S04]  /*72d90*/  @P4 STG.E.U16 [R26.64], R29 ;  /* 0x0000001d1a004986 */ /* 0x004fe8000c101508 */
[----:B------:R0:W-:Y:S02]  /*72da0*/  @P3 STG.E.U16 [R14.64], R28 ;  /* 0x0000001c0e003986 */ /* 0x0001e4000c101508 */
[----:B0-----:R-:W-:-:S02]  /*72db0*/  IMAD.WIDE R14, R0, 0x2, R24 ;  /* 0x00000002000e7825 */ /* 0x001fc400078e0218 */
[----:B------:R-:W2:Y:S04]  /*72dc0*/  LDL.LU.S16 R24, [R1] ;  /* 0x0000000001187983 */ /* 0x000ea80000300600 */
[----:B------:R0:W-:Y:S04]  /*72dd0*/  STL [R1+0x3304], R25 ;  /* 0x0033041901007387 */ /* 0x0001e80000100800 */
[----:B0-----:R-:W3:Y:S01]  /*72de0*/  LDL.LU.S16 R25, [R1+0xc] ;  /* 0x00000c0001197983 */ /* 0x001ee20000300600 */
[----:B------:R-:W-:-:S04]  /*72df0*/  PLOP3.LUT P2, PT, PT, PT, UP0, 0x40, 0x0 ;  /* 0x000000000000781c */ /* 0x000fc80003f4e808 */
[----:B------:R-:W-:Y:S01]  /*72e00*/  ISETP.LT.AND P2, PT, R19, c[0x0][0x178], P2 ;  /* 0x00005e0013007a0c */ /* 0x000fe20001741270 */
[----:B------:R-:W-:-:S04]  /*72e10*/  IMAD.WIDE R12, R0, 0x2, R8 ;  /* 0x00000002000c7825 */ /* 0x000fc800078e0208 */
[----:B------:R-:W-:-:S08]  /*72e20*/  IMAD.WIDE R26, R0, 0x2, R22 ;  /* 0x00000002001a7825 */ /* 0x000fd000078e0216 */
[----:B---3--:R0:W-:Y:S04]  /*72e30*/  @P2 STG.E.U16 [R12.64], R25 ;  /* 0x000000190c002986 */ /* 0x0081e8000c101508 */
[----:B------:R1:W-:Y:S04]  /*72e40*/  @P6 STG.E.U16 [R14.64], R17 ;  /* 0x000000110e006986 */ /* 0x0003e8000c101508 */
[----:B0-----:R-:W3:Y:S04]  /*72e50*/  LDL R12, [R1+0x32dc] ;  /* 0x0032dc00010c7983 */ /* 0x001ee80000100800 */
[----:B------:R-:W4:Y:S04]  /*72e60*/  LDL R13, [R1+0x32d8] ;  /* 0x0032d800010d7983 */ /* 0x000f280000100800 */
[----:B-1----:R-:W5:Y:S04]  /*72e70*/  LDL.LU R14, [R1+0x32d0] ;  /* 0x0032d000010e7983 */ /* 0x002f680000300800 */
[----:B------:R-:W5:Y:S04]  /*72e80*/  LDL.LU R15, [R1+0x32d4] ;  /* 0x0032d400010f7983 */ /* 0x000f680000300800 */
[----:B------:R-:W5:Y:S04]  /*72e90*/  LDL.LU R17, [R1+0x124] ;  /* 0x0001240001117983 */ /* 0x000f680000300800 */
[----:B--2---:R0:W-:Y:S04]  /*72ea0*/  @P5 STG.E.U16 [R26.64], R24 ;  /* 0x000000181a005986 */ /* 0x0041e8000c101508 */
[----:B------:R-:W2:Y:S04]  /*72eb0*/  LDL R25, [R1+0x114] ;  /* 0x0001140001197983 */ /* 0x000ea80000100800 */
[----:B0-----:R-:W2:Y:S01]  /*72ec0*/  LDL R24, [R1+0x12c] ;  /* 0x00012c0001187983 */ /* 0x001ea20000100800 */
[----:B------:R-:W-:Y:S01]  /*72ed0*/  IMAD.WIDE R28, R0, 0x2, R20 ;  /* 0x00000002001c7825 */ /* 0x000fe200078e0214 */
[----:B------:R-:W-:Y:S01]  /*72ee0*/  UISETP.GE.AND UP1, UPT, UR24, UR6, UPT ;  /* 0x000000061800728c */ /* 0x000fe2000bf26270 */
[----:B------:R-:W-:-:S03]  /*72ef0*/  PLOP3.LUT P0, PT, PT, PT, UP0, 0x40, 0x0 ;  /* 0x000000000000781c */ /* 0x000fc60003f0e808 */
[----:B------:R0:W-:Y:S02]  /*72f00*/  @P1 STG.E.U16 [R28.64], R18 ;  /* 0x000000121c001986 */ /* 0x0001e4000c101508 */
[----:B------:R-:W-:Y:S01]  /*72f10*/  PLOP3.LUT P1, PT, PT, PT, UP1, 0x40, 0x0 ;  /* 0x000000000000781c */ /* 0x000fe20003f2e818 */
[----:B------:R-:W-:Y:S01]  /*72f20*/  UIADD3 UR4, UR4, UR5, URZ ;  /* 0x0000000504047290 */ /* 0x000fe2000fffe03f */
[----:B------:R-:W-:Y:S01]  /*72f30*/  PLOP3.LUT P3, PT, PT, PT, UP1, 0x40, 0x0 ;  /* 0x000000000000781c */ /* 0x000fe20003f6e818 */
[----:B------:R-:W-:Y:S01]  /*72f40*/  UISETP.GE.AND UP2, UPT, UR25, UR6, UPT ;  /* 0x000000061900728c */ /* 0x000fe2000bf46270 */
[----:B------:R-:W-:-:S05]  /*72f50*/  PLOP3.LUT P2, PT, PT, PT, UP1, 0x40, 0x0 ;  /* 0x000000000000781c */ /* 0x000fca0003f4e818 */
[----:B------:R-:W-:Y:S01]  /*72f60*/  PLOP3.LUT P5, PT, PT, PT, UP2, 0x40, 0x0 ;  /* 0x000000000000781c */ /* 0x000fe20003fae828 */
[----:B0-----:R-:W2:Y:S01]  /*72f70*/  LDL.LU R18, [R1+0x10c] ;  /* 0x00010c0001127983 */ /* 0x001ea20000300800 */
[----:B------:R-:W-:Y:S02]  /*72f80*/  PLOP3.LUT P6, PT, PT, PT, UP2, 0x40, 0x0 ;  /* 0x000000000000781c */ /* 0x000fe40003fce828 */
[----:B---3--:R-:W-:Y:S02]  /*72f90*/  ISETP.LT.AND P0, PT, R12, c[0x0][0x178], P0 ;  /* 0x00005e000c007a0c */ /* 0x008fe40000701270 */
[----:B----4-:R-:W-:Y:S01]  /*72fa0*/  ISETP.LT.AND P3, PT, R13, c[0x0][0x178], P3 ;  /* 0x00005e000d007a0c */ /* 0x010fe20001f61270 */
[----:B------:R-:W-:Y:S01]  /*72fb0*/  IMAD.WIDE R12, R0, 0x2, R10 ;  /* 0x00000002000c7825 */ /* 0x000fe200078e020a */
[----:B-----5:R-:W-:-:S03]  /*72fc0*/  ISETP.LT.AND P1, PT, R14, c[0x0][0x178], P1 ;  /* 0x00005e000e007a0c */ /* 0x020fc60000f21270 */
[----:B------:R-:W-:Y:S01]  /*72fd0*/  IMAD.U32 R0, RZ, RZ, UR4 ;  /* 0x00000004ff007e24 */ /* 0x000fe2000f8e00ff */
[----:B------:R-:W-:-:S05]  /*72fe0*/  ISETP.LT.AND P2, PT, R15, c[0x0][0x178], P2 ;  /* 0x00005e000f007a0c */ /* 0x000fca0001741270 */
[----:B------:R0:W-:Y:S01]  /*72ff0*/  @P0 STG.E.U16 [R12.64], R16 ;  /* 0x000000100c000986 */ /* 0x0001e2000c101508 */
[----:B------:R-:W-:Y:S02]  /*73000*/  ISETP.LT.AND P5, PT, R14, c[0x0][0x178], P5 ;  /* 0x00005e000e007a0c */ /* 0x000fe40002fa1270 */
[----:B------:R-:W-:Y:S01]  /*73010*/  ISETP.LT.AND P6, PT, R15, c[0x0][0x178], P6 ;  /* 0x00005e000f007a0c */ /* 0x000fe200037c1270 */
[----:B------:R-:W-:-:S04]  /*73020*/  IMAD.WIDE R14, R0, 0x2, R4 ;  /* 0x00000002000e7825 */ /* 0x000fc800078e0204 */
[C---:B0-----:R-:W-:Y:S01]  /*73030*/  IMAD.WIDE R12, R0.reuse, 0x2, R6 ;  /* 0x00000002000c7825 */ /* 0x041fe200078e0206 */
[----:B------:R-:W3:Y:S04]  /*73040*/  LDL.LU R16, [R1+0x104] ;  /* 0x0001040001107983 */ /* 0x000ee80000300800 */
[----:B------:R0:W-:Y:S01]  /*73050*/  STL [R1+0x32f8], R5 ;  /* 0x0032f80501007387 */ /* 0x0001e20000100800 */
[----:B------:R-:W-:-:S03]  /*73060*/  IMAD.WIDE R26, R0, 0x2, R2 ;  /* 0x00000002001a7825 */ /* 0x000fc600078e0202 */
[----:B------:R1:W-:Y:S04]  /*73070*/  @P1 STG.E.U16 [R12.64], R17 ;  /* 0x000000110c001986 */ /* 0x0003e8000c101508 */
[----:B0-----:R-:W4:Y:S04]  /*73080*/  LDL.LU R5, [R1+0x32e8] ;  /* 0x0032e80001057983 */ /* 0x001f280000300800 */
[----:B--2---:R0:W-:Y:S04]  /*73090*/  @P2 STG.E.U16 [R14.64], R24 ;  /* 0x000000180e002986 */ /* 0x0041e8000c101508 */
[----:B-1----:R-:W2:Y:S04]  /*730a0*/  LDL R12, [R1+0x11c] ;  /* 0x00011c00010c7983 */ /* 0x002ea80000100800 */
[----:B------:R-:W5:Y:S04]  /*730b0*/  LDL R13, [R1+0x32e4] ;  /* 0x0032e400010d7983 */ /* 0x000f680000100800 */
[----:B0-----:R-:W3:Y:S04]  /*730c0*/  LDL.LU R24, [R1+0x3308] ;  /* 0x0033080001187983 */ /* 0x001ee80000300800 */
[----:B------:R-:W3:Y:S04]  /*730d0*/  LDL R14, [R1+0x32dc] ;  /* 0x0032dc00010e7983 */ /* 0x000ee80000100800 */
[----:B------:R-:W3:Y:S04]  /*730e0*/  LDL.LU R15, [R1+0x32d8] ;  /* 0x0032d800010f7983 */ /* 0x000ee80000300800 */
[----:B------:R0:W-:Y:S04]  /*730f0*/  @P3 STG.E.U16 [R26.64], R25 ;  /* 0x000000191a003986 */ /* 0x0001e8000c101508 */
[----:B0-----:R-:W3:Y:S01]  /*73100*/  LDL.LU R25, [R1+0x3304] ;  /* 0x0033040001197983 */ /* 0x001ee20000300800 */
[----:B------:R-:W-:Y:S01]  /*73110*/  PLOP3.LUT P4, PT, PT, PT, UP1, 0x40, 0x0 ;  /* 0x000000000000781c */ /* 0x000fe20003f8e818 */
[----:B------:R-:W-:Y:S01]  /*73120*/  IMAD.WIDE R28, R0, 0x2, R8 ;  /* 0x00000002001c7825 */ /* 0x000fe200078e0208 */
[----:B------:R-:W-:Y:S01]  /*73130*/  PLOP3.LUT P0, PT, PT, PT, UP1, 0x40, 0x0 ;  /* 0x000000000000781c */ /* 0x000fe20003f0e818 */
[----:B------:R-:W3:Y:S01]  /*73140*/  LDL R27, [R1+0x32e0] ;  /* 0x0032e000011b7983 */ /* 0x000ee20000100800 */
[----:B------:R-:W-:-:S02]  /*73150*/  ISETP.LT.AND P4, PT, R19, c[0x0][0x178], P4 ;  /* 0x00005e0013007a0c */ /* 0x000fc40002781270 */
[----:B----4-:R-:W-:-:S11]  /*73160*/  ISETP.LT.AND P0, PT, R5, c[0x0][0x178], P0 ;  /* 0x00005e0005007a0c */ /* 0x010fd60000701270 */
[----:B--2---:R3:W-:Y:S01]  /*73170*/  @P4 STG.E.U16 [R28.64], R12 ;  /* 0x0000000c1c004986 */ /* 0x0047e2000c101508 */
[----:B------:R-:W-:-:S04]  /*73180*/  PLOP3.LUT P4, PT, PT, PT, UP1, 0x40, 0x0 ;  /* 0x000000000000781c */ /* 0x000fc80003f8e818 */
[----:B-----5:R-:W-:Y:S01]  /*73190*/  ISETP.LT.AND P4, PT, R13, c[0x0][0x178], P4 ;  /* 0x00005e000d007a0c */ /* 0x020fe20002781270 */
[----:B---3--:R-:W-:-:S05]  /*731a0*/  IMAD.WIDE R12, R0, 0x2, R24 ;  /* 0x00000002000c7825 */ /* 0x008fca00078e0218 */
[----:B------:R0:W-:Y:S01]  /*731b0*/  @P0 STG.E.U16 [R12.64], R16 ;  /* 0x000000100c000986 */ /* 0x0001e2000c101508 */
[----:B------:R-:W-:-:S04]  /*731c0*/  PLOP3.LUT P0, PT, PT, PT, UP2, 0x40, 0x0 ;  /* 0x000000000000781c */ /* 0x000fc80003f0e828 */
[----:B------:R-:W-:Y:S02]  /*731d0*/  ISETP.LT.AND P0, PT, R19, c[0x0][0x178], P0 ;  /* 0x00005e0013007a0c */ /* 0x000fe40000701270 */
[----:B0-----:R-:W-:Y:S02]  /*731e0*/  PRMT R12, R17, 0x7632, R12 ;  /* 0x00007632110c7816 */ /* 0x001fe4000000000c */
[----:B------:R-:W2:Y:S04]  /*731f0*/  LDL.LU R17, [R1+0x3300] ;  /* 0x0033000001117983 */ /* 0x000ea80000300800 */
[----:B------:R-:W3:Y:S01]  /*73200*/  LDL.LU R19, [R1+0x32fc] ;  /* 0x0032fc0001137983 */ /* 0x000ee20000300800 */
[----:B------:R-:W-:Y:S02]  /*73210*/  PLOP3.LUT P3, PT, PT, PT, UP1, 0x40, 0x0 ;  /* 0x000000000000781c */ /* 0x000fe40003f6e818 */
[----:B------:R-:W-:-:S02]  /*73220*/  PLOP3.LUT P2, PT, PT, PT, UP1, 0x40, 0x0 ;  /* 0x000000000000781c */ /* 0x000fc40003f4e818 */
[----:B------:R-:W-:Y:S02]  /*73230*/  ISETP.LT.AND P3, PT, R27, c[0x0][0x178], P3 ;  /* 0x00005e001b007a0c */ /* 0x000fe40001f61270 */
[----:B------:R-:W-:Y:S02]  /*73240*/  ISETP.LT.AND P2, PT, R14, c[0x0][0x178], P2 ;  /* 0x00005e000e007a0c */ /* 0x000fe40001741270 */
[----:B------:R-:W-:Y:S01]  /*73250*/  PLOP3.LUT P1, PT, PT, PT, UP2, 0x40, 0x0 ;  /* 0x000000000000781c */ /* 0x000fe20003f2e828 */
[----:B------:R-:W-:-:S03]  /*73260*/  IMAD.WIDE R26, R0, 0x2, R22 ;  /* 0x00000002001a7825 */ /* 0x000fc600078e0216 */
[----:B------:R-:W-:Y:S01]  /*73270*/  ISETP.LT.AND P1, PT, R15, c[0x0][0x178], P1 ;  /* 0x00005e000f007a0c */ /* 0x000fe20000f21270 */
[C---:B------:R-:W-:Y:S01]  /*73280*/  IMAD.WIDE R14, R0.reuse, 0x2, R20 ;  /* 0x00000002000e7825 */ /* 0x040fe200078e0214 */
[----:B------:R0:W-:Y:S03]  /*73290*/  @P4 STG.E.U16 [R26.64], R18 ;  /* 0x000000121a004986 */ /* 0x0001e6000c101508 */
[----:B------:R-:W-:Y:S01]  /*732a0*/  IMAD.WIDE R28, R0, 0x2, R10 ;  /* 0x00000002001c7825 */ /* 0x000fe200078e020a */
[----:B0-----:R-:W4:Y:S04]  /*732b0*/  LDL.LU R26, [R1+0x114] ;  /* 0x00011400011a7983 */ /* 0x001f280000300800 */
[----:B------:R-:W5:Y:S04]  /*732c0*/  LDL.LU R27, [R1+0x11c] ;  /* 0x00011c00011b7983 */ /* 0x000f680000300800 */
[----:B--2---:R0:W-:Y:S01]  /*732d0*/  @P3 STG.E.U16 [R14.64], R17 ;  /* 0x000000110e003986 */ /* 0x0041e2000c101508 */
[----:B------:R-:W-:-:S03]  /*732e0*/  PLOP3.LUT P3, PT, PT, PT, UP2, 0x40, 0x0 ;  /* 0x000000000000781c */ /* 0x000fc60003f6e828 */
[----:B---3--:R1:W-:Y:S01]  /*732f0*/  @P2 STG.E.U16 [R28.64], R19 ;  /* 0x000000131c002986 */ /* 0x0083e2000c101508 */
[----:B------:R-:W-:-:S03]  /*73300*/  ISETP.LT.AND P3, PT, R5, c[0x0][0x178], P3 ;  /* 0x00005e0005007a0c */ /* 0x000fc60001f61270 */
[----:B0-----:R-:W2:Y:S04]  /*73310*/  LDL.LU R14, [R1+0x32dc] ;  /* 0x0032dc00010e7983 */ /* 0x001ea80000300800 */
[----:B------:R-:W3:Y:S04]  /*73320*/  LDL.LU R15, [R1+0x12c] ;  /* 0x00012c00010f7983 */ /* 0x000ee80000300800 */
[----:B-1----:R-:W3:Y:S04]  /*73330*/  LDL.LU R28, [R1+0x32e4] ;  /* 0x0032e400011c7983 */ /* 0x002ee80000300800 */
[----:B------:R-:W3:Y:S04]  /*73340*/  LDL.LU R29, [R1+0x32e0] ;  /* 0x0032e000011d7983 */ /* 0x000ee80000300800 */
[----:B------:R-:W3:Y:S01]  /*73350*/  LDL.LU R5, [R1+0x32f8] ;  /* 0x0032f80001057983 */ /* 0x000ee20000300800 */
[----:B------:R-:W-:-:S06]  /*73360*/  UIADD3 UR4, UR4, UR5, URZ ;  /* 0x0000000504047290 */ /* 0x000fcc000fffe03f */
[----:B------:R-:W-:-:S04]  /*73370*/  IMAD.U32 R13, RZ, RZ, UR4 ;  /* 0x00000004ff0d7e24 */ /* 0x000fc8000f8e00ff */
[C---:B------:R-:W-:Y:S01]  /*73380*/  IMAD.WIDE R6, R13.reuse, 0x2, R6 ;  /* 0x000000020d067825 */ /* 0x040fe200078e0206 */
[----:B------:R-:W-:Y:S02]  /*73390*/  PLOP3.LUT P2, PT, PT, PT, UP2, 0x40, 0x0 ;  /* 0x000000000000781c */ /* 0x000fe40003f4e828 */
[----:B------:R-:W-:Y:S02]  /*733a0*/  PLOP3.LUT P4, PT, PT, PT, UP2, 0x40, 0x0 ;  /* 0x000000000000781c */ /* 0x000fe40003f8e828 */
[----:B------:R4:W-:Y:S01]  /*733b0*/  @P5 STG.E.U16 [R6.64], R12 ;  /* 0x0000000c06005986 */ /* 0x0009e2000c101508 */
[----:B------:R-:W-:Y:S01]  /*733c0*/  PLOP3.LUT P5, PT, PT, PT, UP2, 0x40, 0x0 ;  /* 0x000000000000781c */ /* 0x000fe20003fae828 */
[----:B------:R-:W-:Y:S01]  /*733d0*/  IMAD.WIDE R2, R13, 0x2, R2 ;  /* 0x000000020d027825 */ /* 0x000fe200078e0202 */
[----:B------:R-:W-:-:S03]  /*733e0*/  PRMT R17, R17, 0x7632, R17 ;  /* 0x0000763211117816 */ /* 0x000fc60000000011 */
[----:B------:R-:W-:-:S04]  /*733f0*/  IMAD.WIDE R8, R13, 0x2, R8 ;  /* 0x000000020d087825 */ /* 0x000fc800078e0208 */
[----:B------:R-:W-:Y:S01]  /*73400*/  IMAD.WIDE R24, R13, 0x2, R24 ;  /* 0x000000020d187825 */ /* 0x000fe200078e0218 */
[----:B----4-:R-:W-:Y:S02]  /*73410*/  PRMT R6, R26, 0x7632, R6 ;  /* 0x000076321a067816 */ /* 0x010fe40000000006 */
[----:B-----5:R-:W-:Y:S01]  /*73420*/  PRMT R7, R27, 0x7632, R7 ;  /* 0x000076321b077816 */ /* 0x020fe20000000007 */
[----:B------:R-:W-:Y:S01]  /*73430*/  IMAD.WIDE R22, R13, 0x2, R22 ;  /* 0x000000020d167825 */ /* 0x000fe200078e0216 */
[----:B------:R-:W-:-:S03]  /*73440*/  PRMT R12, R16, 0x7632, R12 ;  /* 0x00007632100c7816 */ /* 0x000fc6000000000c */
[----:B------:R-:W-:-:S04]  /*73450*/  IMAD.WIDE R20, R13, 0x2, R20 ;  /* 0x000000020d147825 */ /* 0x000fc800078e0214 */
[----:B------:R-:W-:Y:S01]  /*73460*/  IMAD.WIDE R10, R13, 0x2, R10 ;  /* 0x000000020d0a7825 */ /* 0x000fe200078e020a */
[----:B--2---:R-:W-:Y:S02]  /*73470*/  ISETP.LT.AND P4, PT, R14, c[0x0][0x178], P4 ;  /* 0x00005e000e007a0c */ /* 0x004fe40002781270 */
[----:B---3--:R-:W-:Y:S02]  /*73480*/  PRMT R0, R15, 0x7632, R0 ;  /* 0x000076320f007816 */ /* 0x008fe40000000000 */
[----:B------:R-:W-:Y:S02]  /*73490*/  ISETP.LT.AND P2, PT, R28, c[0x0][0x178], P2 ;  /* 0x00005e001c007a0c */ /* 0x000fe40001741270 */
[----:B------:R-:W-:Y:S01]  /*734a0*/  ISETP.LT.AND P5, PT, R29, c[0x0][0x178], P5 ;  /* 0x00005e001d007a0c */ /* 0x000fe20002fa1270 */
[----:B------:R-:W-:Y:S01]  /*734b0*/  IMAD.WIDE R4, R13, 0x2, R4 ;  /* 0x000000020d047825 */ /* 0x000fe200078e0204 */
[----:B------:R-:W-:-:S04]  /*734c0*/  PRMT R13, R18, 0x7632, R13 ;  /* 0x00007632120d7816 */ /* 0x000fc8000000000d */
[----:B------:R0:W-:Y:S04]  /*734d0*/  @P6 STG.E.U16 [R4.64], R0 ;  /* 0x0000000004006986 */ /* 0x0001e8000c101508 */
[----:B------:R0:W-:Y:S04]  /*734e0*/  @P1 STG.E.U16 [R2.64], R6 ;  /* 0x0000000602001986 */ /* 0x0001e8000c101508 */
[----:B------:R0:W-:Y:S04]  /*734f0*/  @P0 STG.E.U16 [R8.64], R7 ;  /* 0x0000000708000986 */ /* 0x0001e8000c101508 */
[----:B------:R0:W-:Y:S04]  /*73500*/  @P3 STG.E.U16 [R24.64], R12 ;  /* 0x0000000c18003986 */ /* 0x0001e8000c101508 */
[----:B------:R0:W-:Y:S04]  /*73510*/  @P2 STG.E.U16 [R22.64], R13 ;  /* 0x0000000d16002986 */ /* 0x0001e8000c101508 */
[----:B------:R0:W-:Y:S01]  /*73520*/  @P5 STG.E.U16 [R20.64], R17 ;  /* 0x0000001114005986 */ /* 0x0001e2000c101508 */
[----:B------:R-:W-:Y:S05]  /*73530*/  @!P4 EXIT ;  /* 0x000000000000c94d */ /* 0x000fea0003800000 */
[----:B0-----:R-:W-:-:S05]  /*73540*/  PRMT R5, R19, 0x7632, R5 ;  /* 0x0000763213057816 */ /* 0x001fca0000000005 */
[----:B------:R-:W-:Y:S01]  /*73550*/  STG.E.U16 [R10.64], R5 ;  /* 0x000000050a007986 */ /* 0x000fe2000c101508 */
[----:B------:R-:W-:Y:S05]  /*73560*/  EXIT ;  /* 0x000000000000794d */ /* 0x000fea0003800000 */
.L_x_4:
[----:B------:R-:W-:-:S00]  /*73570*/  BRA `(.L_x_4) ;  /* 0xfffffff000007947 */ /* 0x000fc0000383ffff */
[----:B------:R-:W-:-:S00]  /*73580*/  NOP ;  /* 0x0000000000007918 */ /* 0x000fc00000000000 */
[----:B------:R-:W-:-:S00]  /*73590*/  NOP ;  /* 0x0000000000007918 */ /* 0x000fc00000000000 */
[----:B------:R-:W-:-:S00]  /*735a0*/  NOP ;  /* 0x0000000000007918 */ /* 0x000fc00000000000 */
[----:B------:R-:W-:-:S00]  /*735b0*/  NOP ;  /* 0x0000000000007918 */ /* 0x000fc00000000000 */
[----:B------:R-:W-:-:S00]  /*735c0*/  NOP ;  /* 0x0000000000007918 */ /* 0x000fc00000000000 */
[----:B------:R-:W-:-:S00]  /*735d0*/  NOP ;  /* 0x0000000000007918 */ /* 0x000fc00000000000 */
[----:B------:R-:W-:-:S00]  /*735e0*/  NOP ;  /* 0x0000000000007918 */ /* 0x000fc00000000000 */
[----:B------:R-:W-:-:S00]  /*735f0*/  NOP ;  /* 0x0000000000007918 */ /* 0x000fc00000000000 */
.L_x_5:


//--------------------- .nv.shared.matmul_kernel  --------------------------
	.section	.nv.shared.matmul_kernel,"aw",@nobits
	.sectionflags	@""
	.align	16
